	.target	sm_80

	.elftype	@"ET_EXEC"


//--------------------- .note.nv.tkinfo           --------------------------
	.section	.note.nv.tkinfo,"",@"SHT_NOTE"
	.sectionflags	@"SHF_NOTE_NV_TKINFO"
	.tkinfo
        /*0018*/ 	.word	0x00000002
        /*0030*/ 	.string	""
        /*0030*/ 	.string	"ptxas"
        /*0030*/ 	.string	"Cuda compilation tools, release 13.0, V13.0.88"
        /*0030*/ 	.string	"Build cuda_13.0.r13.0/compiler.36424714_0"
        /*0030*/ 	.string	"-v  -suppress-debug-info  -lineinfo  -arch sm_80 "



//--------------------- .note.nv.cuinfo           --------------------------
	.section	.note.nv.cuinfo,"",@"SHT_NOTE"
	.sectionflags	@"SHF_NOTE_NV_CUINFO"
        /*0018*/ 	.short	0x0002
        /*001a*/ 	.short	0x0050
        /*001c*/ 	.short	0x0082
	.zero		2


//--------------------- .nv.info                  --------------------------
	.section	.nv.info,"",@"SHT_CUDA_INFO"
	.align	4


	//----- nvinfo : EIATTR_REGCOUNT
	.align		4
        /*0000*/ 	.byte	0x04, 0x2f
        /*0002*/ 	.short	(.L_1 - .L_0)
	.align		4
.L_0:
        /*0004*/ 	.word	index@(matmul_kernel)
        /*0008*/ 	.word	0x000000ff


	//----- nvinfo : EIATTR_FRAME_SIZE
	.align		4
.L_1:
        /*000c*/ 	.byte	0x04, 0x11
        /*000e*/ 	.short	(.L_3 - .L_2)
	.align		4
.L_2:
        /*0010*/ 	.word	index@(matmul_kernel)
        /*0014*/ 	.word	0x00003f18


	//----- nvinfo : EIATTR_MIN_STACK_SIZE
	.align		4
.L_3:
        /*0018*/ 	.byte	0x04, 0x12
        /*001a*/ 	.short	(.L_5 - .L_4)
	.align		4
.L_4:
        /*001c*/ 	.word	index@(matmul_kernel)
        /*0020*/ 	.word	0x00003f18
.L_5:


//--------------------- .nv.info.matmul_kernel    --------------------------
	.section	.nv.info.matmul_kernel,"",@"SHT_CUDA_INFO"
	.sectionflags	@""
	.align	4


	//----- nvinfo : EIATTR_CUDA_API_VERSION
	.align		4
        /*0000*/ 	.byte	0x04, 0x37
        /*0002*/ 	.short	(.L_7 - .L_6)
.L_6:
        /*0004*/ 	.word	0x00000082


	//----- nvinfo : EIATTR_SW2861232_WAR
	.align		4
.L_7:
        /*0008*/ 	.byte	0x01, 0x35
	.zero		2


	//----- nvinfo : EIATTR_PARAM_CBANK
	.align		4
        /*000c*/ 	.byte	0x04, 0x0a
        /*000e*/ 	.short	(.L_9 - .L_8)
	.align		4
.L_8:
        /*0010*/ 	.word	index@(.nv.constant0.matmul_kernel)
        /*0014*/ 	.short	0x0160
        /*0016*/ 	.short	0x0050


	//----- nvinfo : EIATTR_CBANK_PARAM_SIZE
	.align		4
.L_9:
        /*0018*/ 	.byte	0x03, 0x19
        /*001a*/ 	.short	0x0050


	//----- nvinfo : EIATTR_KPARAM_INFO
	.align		4
        /*001c*/ 	.byte	0x04, 0x17
        /*001e*/ 	.short	(.L_11 - .L_10)
.L_10:
        /*0020*/ 	.word	0x00000000
        /*0024*/ 	.short	0x000d
        /*0026*/ 	.short	0x0048
        /*0028*/ 	.byte	0x00, 0xf4, 0x21, 0x00


	//----- nvinfo : EIATTR_KPARAM_INFO
	.align		4
.L_11:
        /*002c*/ 	.byte	0x04, 0x17
        /*002e*/ 	.short	(.L_13 - .L_12)
.L_12:
        /*0030*/ 	.word	0x00000000
        /*0034*/ 	.short	0x000c
        /*0036*/ 	.short	0x0040
        /*0038*/ 	.byte	0x00, 0xf4, 0x21, 0x00


	//----- nvinfo : EIATTR_KPARAM_INFO
	.align		4
.L_13:
        /*003c*/ 	.byte	0x04, 0x17
        /*003e*/ 	.short	(.L_15 - .L_14)
.L_14:
        /*0040*/ 	.word	0x00000000
        /*0044*/ 	.short	0x000b
        /*0046*/ 	.short	0x0038
        /*0048*/ 	.byte	0x00, 0xf0, 0x11, 0x00


	//----- nvinfo : EIATTR_KPARAM_INFO
	.align		4
.L_15:
        /*004c*/ 	.byte	0x04, 0x17
        /*004e*/ 	.short	(.L_17 - .L_16)
.L_16:
        /*0050*/ 	.word	0x00000000
        /*0054*/ 	.short	0x000a
        /*0056*/ 	.short	0x0034
        /*0058*/ 	.byte	0x00, 0xf0, 0x11, 0x00


	//----- nvinfo : EIATTR_KPARAM_INFO
	.align		4
.L_17:
        /*005c*/ 	.byte	0x04, 0x17
        /*005e*/ 	.short	(.L_19 - .L_18)
.L_18:
        /*0060*/ 	.word	0x00000000
        /*0064*/ 	.short	0x0009
        /*0066*/ 	.short	0x0030
        /*0068*/ 	.byte	0x00, 0xf0, 0x11, 0x00


	//----- nvinfo : EIATTR_KPARAM_INFO
	.align		4
.L_19:
        /*006c*/ 	.byte	0x04, 0x17
        /*006e*/ 	.short	(.L_21 - .L_20)
.L_20:
        /*0070*/ 	.word	0x00000000
        /*0074*/ 	.short	0x0008
        /*0076*/ 	.short	0x002c
        /*0078*/ 	.byte	0x00, 0xf0, 0x11, 0x00


	//----- nvinfo : EIATTR_KPARAM_INFO
	.align		4
.L_21:
        /*007c*/ 	.byte	0x04, 0x17
        /*007e*/ 	.short	(.L_23 - .L_22)
.L_22:
        /*0080*/ 	.word	0x00000000
        /*0084*/ 	.short	0x0007
        /*0086*/ 	.short	0x0028
        /*0088*/ 	.byte	0x00, 0xf0, 0x11, 0x00


	//----- nvinfo : EIATTR_KPARAM_INFO
	.align		4
.L_23:
        /*008c*/ 	.byte	0x04, 0x17
        /*008e*/ 	.short	(.L_25 - .L_24)
.L_24:
        /*0090*/ 	.word	0x00000000
        /*0094*/ 	.short	0x0006
        /*0096*/ 	.short	0x0024
        /*0098*/ 	.byte	0x00, 0xf0, 0x11, 0x00


	//----- nvinfo : EIATTR_KPARAM_INFO
	.align		4
.L_25:
        /*009c*/ 	.byte	0x04, 0x17
        /*009e*/ 	.short	(.L_27 - .L_26)
.L_26:
        /*00a0*/ 	.word	0x00000000
        /*00a4*/ 	.short	0x0005
        /*00a6*/ 	.short	0x0020
        /*00a8*/ 	.byte	0x00, 0xf0, 0x11, 0x00


	//----- nvinfo : EIATTR_KPARAM_INFO
	.align		4
.L_27:
        /*00ac*/ 	.byte	0x04, 0x17
        /*00ae*/ 	.short	(.L_29 - .L_28)
.L_28:
        /*00b0*/ 	.word	0x00000000
        /*00b4*/ 	.short	0x0004
        /*00b6*/ 	.short	0x001c
        /*00b8*/ 	.byte	0x00, 0xf0, 0x11, 0x00


	//----- nvinfo : EIATTR_KPARAM_INFO
	.align		4
.L_29:
        /*00bc*/ 	.byte	0x04, 0x17
        /*00be*/ 	.short	(.L_31 - .L_30)
.L_30:
        /*00c0*/ 	.word	0x00000000
        /*00c4*/ 	.short	0x0003
        /*00c6*/ 	.short	0x0018
        /*00c8*/ 	.byte	0x00, 0xf0, 0x11, 0x00


	//----- nvinfo : EIATTR_KPARAM_INFO
	.align		4
.L_31:
        /*00cc*/ 	.byte	0x04, 0x17
        /*00ce*/ 	.short	(.L_33 - .L_32)
.L_32:
        /*00d0*/ 	.word	0x00000000
        /*00d4*/ 	.short	0x0002
        /*00d6*/ 	.short	0x0010
        /*00d8*/ 	.byte	0x00, 0xf4, 0x21, 0x00


	//----- nvinfo : EIATTR_KPARAM_INFO
	.align		4
.L_33:
        /*00dc*/ 	.byte	0x04, 0x17
        /*00de*/ 	.short	(.L_35 - .L_34)
.L_34:
        /*00e0*/ 	.word	0x00000000
        /*00e4*/ 	.short	0x0001
        /*00e6*/ 	.short	0x0008
        /*00e8*/ 	.byte	0x00, 0xf4, 0x21, 0x00


	//----- nvinfo : EIATTR_KPARAM_INFO
	.align		4
.L_35:
        /*00ec*/ 	.byte	0x04, 0x17
        /*00ee*/ 	.short	(.L_37 - .L_36)
.L_36:
        /*00f0*/ 	.word	0x00000000
        /*00f4*/ 	.short	0x0000
        /*00f6*/ 	.short	0x0000
        /*00f8*/ 	.byte	0x00, 0xf4, 0x21, 0x00


	//----- nvinfo : EIATTR_MAXREG_COUNT
	.align		4
.L_37:
        /*00fc*/ 	.byte	0x03, 0x1b
        /*00fe*/ 	.short	0x00ff


	//----- nvinfo : EIATTR_NUM_BARRIERS
	.align		4
        /*0100*/ 	.byte	0x02, 0x4c
        /*0102*/ 	.byte	0x01
	.zero		1


	//----- nvinfo : EIATTR_ANNOTATIONS
	.align		4
        /*0104*/ 	.byte	0x04, 0x55
        /*0106*/ 	.short	(.L_39 - .L_38)


	//   ....[0]....
.L_38:
        /*0108*/ 	.word	0x00000001
        /*010c*/ 	.byte	0x60, 0x05, 0x00, 0x00, 0x01, 0x00, 0x00, 0x00, 0x00, 0x06, 0x00, 0x00, 0x01, 0x00, 0x00, 0x00
        /* <DEDUP_REMOVED lines=421> */
        /*1b6c*/ 	.byte	0xd0, 0x27, 0x01, 0x00, 0x01, 0x00, 0x00, 0x00, 0xe0, 0x27, 0x01, 0x00


	//----- nvinfo : EIATTR_MERCURY_ISA_VERSION
	.align		4
.L_39:
        /*1b78*/ 	.byte	0x03, 0x5f
        /*1b7a*/ 	.short	0x0000


	//----- nvinfo : EIATTR_EXIT_INSTR_OFFSETS
	.align		4
        /*1b7c*/ 	.byte	0x04, 0x1c
        /*1b7e*/ 	.short	(.L_41 - .L_40)


	//   ....[0]....
.L_40:
        /*1b80*/ 	.word	0x000874e0


	//   ....[1]....
        /*1b84*/ 	.word	0x00087500


	//----- nvinfo : EIATTR_REQNTID
	.align		4
.L_41:
        /*1b88*/ 	.byte	0x04, 0x10
        /*1b8a*/ 	.short	(.L_43 - .L_42)
.L_42:
        /*1b8c*/ 	.word	0x00000080
        /*1b90*/ 	.word	0x00000001
        /*1b94*/ 	.word	0x00000001
.L_43:


//--------------------- .nv.callgraph             --------------------------
	.section	.nv.callgraph,"",@"SHT_CUDA_CALLGRAPH"
	.align	4
	.sectionentsize	8
	.align		4
        /*0000*/ 	.word	0x00000000
	.align		4
        /*0004*/ 	.word	0xffffffff
	.align		4
        /*0008*/ 	.word	0x00000000
	.align		4
        /*000c*/ 	.word	0xfffffffe
	.align		4
        /*0010*/ 	.word	0x00000000
	.align		4
        /*0014*/ 	.word	0xfffffffd
	.align		4
        /*0018*/ 	.word	0x00000000
	.align		4
        /*001c*/ 	.word	0xfffffffc


//--------------------- .nv.rel.action            --------------------------
	.section	.nv.rel.action,"",@"SHT_CUDA_RELOCINFO"
	.align	8
	.sectionentsize	8
        /*0000*/ 	.byte	0x73, 0x00, 0x00, 0x00, 0x00, 0x00, 0x00, 0x00, 0x00, 0x00, 0x00, 0x11, 0x25, 0x00, 0x05, 0x36


//--------------------- .nv.constant0.matmul_kernel --------------------------
	.section	.nv.constant0.matmul_kernel,"a",@progbits
	.sectionflags	@""
	.align	4
.nv.constant0.matmul_kernel:
	.zero		432


//--------------------- .text.matmul_kernel       --------------------------
	.section	.text.matmul_kernel,"ax",@progbits
	.sectioninfo	@"SHI_REGISTERS=255"
	.align	128
        .global         matmul_kernel
        .type           matmul_kernel,@function
        .size           matmul_kernel,(.L_x_3 - matmul_kernel)
        .other          matmul_kernel,@"STO_CUDA_ENTRY STV_DEFAULT"
matmul_kernel:
.text.matmul_kernel:
[----:B------:R-:W-:Y:S02]  /*0000*/  IMAD.MOV.U32 R1, RZ, RZ, c[0x0][0x28] ;  /* 0x00000a00ff017624 */ /* 0x000fe400078e00ff */
[----:B------:R-:W-:Y:S01]  /*0010*/  IMAD.MOV.U32 R0, RZ, RZ, c[0x0][0x17c] ;  /* 0x00005f00ff007624 */ /* 0x000fe200078e00ff */
[----:B------:R-:W1:Y:S01]  /*0020*/  S2R R5, SR_CTAID.X ;  /* 0x0000000000057919 */ /* 0x000e620000002500 */
[----:B------:R-:W-:Y:S02]  /*0030*/  IABS R20, c[0x0][0x178] ;  /* 0x00005e0000147a13 */ /* 0x000fe40000000000 */
[----:B------:R-:W-:Y:S02]  /*0040*/  IADD3 R1, R1, -0x3f18, RZ ;  /* 0xffffc0e801017810 */ /* 0x000fe40007ffe0ff */
[----:B------:R-:W-:-:S04]  /*0050*/  IADD3 R0, R0, 0x7f, RZ ;  /* 0x0000007f00007810 */ /* 0x000fc80007ffe0ff */
[----:B------:R-:W-:-:S04]  /*0060*/  SHF.R.S32.HI R3, RZ, 0x1f, R0 ;  /* 0x0000001fff037819 */ /* 0x000fc80000011400 */
[----:B------:R-:W-:-:S04]  /*0070*/  LEA.HI R3, R3, R0, RZ, 0x7 ;  /* 0x0000000003037211 */ /* 0x000fc800078f38ff */
[----:B------:R-:W-:-:S04]  /*0080*/  SHF.R.S32.HI R3, RZ, 0x7, R3 ;  /* 0x00000007ff037819 */ /* 0x000fc80000011403 */
[----:B------:R-:W-:Y:S02]  /*0090*/  SHF.L.U32 R4, R3, 0x2, RZ ;  /* 0x0000000203047819 */ /* 0x000fe400000006ff */
[----:B-1----:R-:W-:Y:S02]  /*00a0*/  IABS R8, R5 ;  /* 0x0000000500087213 */ /* 0x002fe40000000000 */
[-C--:B------:R-:W-:Y:S02]  /*00b0*/  IABS R7, R4.reuse ;  /* 0x0000000400077213 */ /* 0x080fe40000000000 */
[----:B------:R-:W-:Y:S02]  /*00c0*/  IABS R10, R4 ;  /* 0x00000004000a7213 */ /* 0x000fe40000000000 */
[----:B------:R-:W1:Y:S08]  /*00d0*/  I2F.RP R0, R7 ;  /* 0x0000000700007306 */ /* 0x000e700000209400 */
[----:B-1----:R-:W1:Y:S02]  /*00e0*/  MUFU.RCP R0, R0 ;  /* 0x0000000000007308 */ /* 0x002e640000001000 */
[----:B-1----:R-:W-:Y:S01]  /*00f0*/  IADD3 R2, R0, 0xffffffe, RZ ;  /* 0x0ffffffe00027810 */ /* 0x002fe20007ffe0ff */
[----:B------:R-:W-:-:S05]  /*0100*/  IMAD.MOV R0, RZ, RZ, -R10 ;  /* 0x000000ffff007224 */ /* 0x000fca00078e0a0a */
[----:B------:R1:W2:Y:S02]  /*0110*/  F2I.FTZ.U32.TRUNC.NTZ R3, R2 ;  /* 0x0000000200037305 */ /* 0x0002a4000021f000 */
[----:B-1----:R-:W-:Y:S01]  /*0120*/  MOV R2, RZ ;  /* 0x000000ff00027202 */ /* 0x002fe20000000f00 */
[----:B--2---:R-:W-:-:S04]  /*0130*/  IMAD.MOV R6, RZ, RZ, -R3 ;  /* 0x000000ffff067224 */ /* 0x004fc800078e0a03 */
[----:B------:R-:W-:Y:S02]  /*0140*/  IMAD R9, R6, R7, RZ ;  /* 0x0000000706097224 */ /* 0x000fe400078e02ff */
[----:B------:R-:W-:Y:S02]  /*0150*/  IMAD.MOV.U32 R6, RZ, RZ, R8 ;  /* 0x000000ffff067224 */ /* 0x000fe400078e0008 */
[----:B------:R-:W-:-:S06]  /*0160*/  IMAD.HI.U32 R3, R3, R9, R2 ;  /* 0x0000000903037227 */ /* 0x000fcc00078e0002 */
[----:B------:R-:W-:-:S04]  /*0170*/  IMAD.HI.U32 R3, R3, R6, RZ ;  /* 0x0000000603037227 */ /* 0x000fc800078e00ff */
[----:B------:R-:W-:-:S05]  /*0180*/  IMAD R0, R3, R0, R6 ;  /* 0x0000000003007224 */ /* 0x000fca00078e0206 */
[----:B------:R-:W-:-:S13]  /*0190*/  ISETP.GT.U32.AND P1, PT, R7, R0, PT ;  /* 0x000000000700720c */ /* 0x000fda0003f24070 */
[----:B------:R-:W-:Y:S01]  /*01a0*/  @!P1 IMAD.IADD R0, R0, 0x1, -R7 ;  /* 0x0000000100009824 */ /* 0x000fe200078e0a07 */
[----:B------:R-:W-:Y:S02]  /*01b0*/  @!P1 IADD3 R3, R3, 0x1, RZ ;  /* 0x0000000103039810 */ /* 0x000fe40007ffe0ff */
[----:B------:R-:W-:Y:S02]  /*01c0*/  ISETP.NE.AND P1, PT, R4, RZ, PT ;  /* 0x000000ff0400720c */ /* 0x000fe40003f25270 */
[----:B------:R-:W-:Y:S02]  /*01d0*/  ISETP.GE.U32.AND P0, PT, R0, R7, PT ;  /* 0x000000070000720c */ /* 0x000fe40003f06070 */
[----:B------:R-:W-:-:S04]  /*01e0*/  LOP3.LUT R0, R5, R4, RZ, 0x3c, !PT ;  /* 0x0000000405007212 */ /* 0x000fc800078e3cff */
[----:B------:R-:W-:Y:S02]  /*01f0*/  ISETP.GE.AND P2, PT, R0, RZ, PT ;  /* 0x000000ff0000720c */ /* 0x000fe40003f46270 */
[----:B------:R-:W-:-:S04]  /*0200*/  MOV R0, c[0x0][0x178] ;  /* 0x00005e0000007a02 */ /* 0x000fc80000000f00 */
[----:B------:R-:W-:Y:S02]  /*0210*/  IADD3 R0, R0, 0x1ff, RZ ;  /* 0x000001ff00007810 */ /* 0x000fe40007ffe0ff */
[----:B------:R-:W-:-:S05]  /*0220*/  @P0 IADD3 R3, R3, 0x1, RZ ;  /* 0x0000000103030810 */ /* 0x000fca0007ffe0ff */
[----:B------:R-:W-:Y:S01]  /*0230*/  IMAD.MOV.U32 R2, RZ, RZ, R3 ;  /* 0x000000ffff027224 */ /* 0x000fe200078e0003 */
[----:B------:R-:W-:-:S03]  /*0240*/  SHF.R.S32.HI R3, RZ, 0x1f, R0 ;  /* 0x0000001fff037819 */ /* 0x000fc60000011400 */
[----:B------:R-:W-:Y:S01]  /*0250*/  @!P2 IMAD.MOV R2, RZ, RZ, -R2 ;  /* 0x000000ffff02a224 */ /* 0x000fe200078e0a02 */
[----:B------:R-:W-:Y:S02]  /*0260*/  @!P1 LOP3.LUT R2, RZ, R4, RZ, 0x33, !PT ;  /* 0x00000004ff029212 */ /* 0x000fe400078e33ff */
[----:B------:R-:W-:Y:S02]  /*0270*/  LEA.HI R3, R3, R0, RZ, 0x9 ;  /* 0x0000000003037211 */ /* 0x000fe400078f48ff */
[----:B------:R-:W-:Y:S01]  /*0280*/  SHF.L.U32 R9, R2, 0x2, RZ ;  /* 0x0000000202097819 */ /* 0x000fe200000006ff */
[----:B------:R-:W-:-:S03]  /*0290*/  IMAD.MOV R2, RZ, RZ, -R2 ;  /* 0x000000ffff027224 */ /* 0x000fc600078e0a02 */
[----:B------:R-:W-:Y:S01]  /*02a0*/  LEA.HI.SX32 R3, R3, -R9, 0x17 ;  /* 0x8000000903037211 */ /* 0x000fe200078fbaff */
[----:B------:R-:W-:Y:S01]  /*02b0*/  IMAD R10, R4, R2, R5 ;  /* 0x00000002040a7224 */ /* 0x000fe200078e0205 */
[----:B------:R-:W-:Y:S02]  /*02c0*/  MOV R2, RZ ;  /* 0x000000ff00027202 */ /* 0x000fe40000000f00 */
[----:B------:R-:W-:Y:S02]  /*02d0*/  IMNMX R11, R3, 0x4, PT ;  /* 0x00000004030b7817 */ /* 0x000fe40003800200 */
[----:B------:R-:W-:Y:S02]  /*02e0*/  IABS R4, R10 ;  /* 0x0000000a00047213 */ /* 0x000fe40000000000 */
[-C--:B------:R-:W-:Y:S02]  /*02f0*/  IABS R8, R11.reuse ;  /* 0x0000000b00087213 */ /* 0x080fe40000000000 */
[----:B------:R-:W-:-:S02]  /*0300*/  IABS R6, R11 ;  /* 0x0000000b00067213 */ /* 0x000fc40000000000 */
[----:B------:R-:W1:Y:S08]  /*0310*/  I2F.RP R0, R8 ;  /* 0x0000000800007306 */ /* 0x000e700000209400 */
[----:B-1----:R-:W1:Y:S02]  /*0320*/  MUFU.RCP R0, R0 ;  /* 0x0000000000007308 */ /* 0x002e640000001000 */
[----:B-1----:R-:W-:-:S02]  /*0330*/  IADD3 R3, R0, 0xffffffe, RZ ;  /* 0x0ffffffe00037810 */ /* 0x002fc40007ffe0ff */
[----:B------:R-:W-:-:S04]  /*0340*/  IABS R0, c[0x0][0x17c] ;  /* 0x00005f0000007a13 */ /* 0x000fc80000000000 */
[----:B------:R-:W1:Y:S02]  /*0350*/  F2I.FTZ.U32.TRUNC.NTZ R3, R3 ;  /* 0x0000000300037305 */ /* 0x000e64000021f000 */
[----:B-1----:R-:W-:-:S04]  /*0360*/  IMAD.MOV R7, RZ, RZ, -R3 ;  /* 0x000000ffff077224 */ /* 0x002fc800078e0a03 */
[----:B------:R-:W-:-:S04]  /*0370*/  IMAD R5, R7, R8, RZ ;  /* 0x0000000807057224 */ /* 0x000fc800078e02ff */
[----:B------:R-:W-:Y:S02]  /*0380*/  IMAD.HI.U32 R2, R3, R5, R2 ;  /* 0x0000000503027227 */ /* 0x000fe400078e0002 */
[----:B------:R-:W1:Y:S02]  /*0390*/  I2F.RP R5, R20 ;  /* 0x0000001400057306 */ /* 0x000e640000209400 */
[----:B------:R-:W-:Y:S02]  /*03a0*/  IMAD.MOV.U32 R3, RZ, RZ, R4 ;  /* 0x000000ffff037224 */ /* 0x000fe400078e0004 */
[----:B------:R-:W-:Y:S02]  /*03b0*/  IMAD.MOV R4, RZ, RZ, -R6 ;  /* 0x000000ffff047224 */ /* 0x000fe400078e0a06 */
[----:B------:R-:W-:Y:S02]  /*03c0*/  IMAD.HI.U32 R2, R2, R3, RZ ;  /* 0x0000000302027227 */ /* 0x000fe400078e00ff */
[----:B------:R-:W2:Y:S02]  /*03d0*/  I2F.RP R6, R0 ;  /* 0x0000000000067306 */ /* 0x000ea40000209400 */
[----:B------:R-:W-:Y:S01]  /*03e0*/  IMAD R3, R2, R4, R3 ;  /* 0x0000000402037224 */ /* 0x000fe200078e0203 */
[----:B------:R-:W-:-:S04]  /*03f0*/  LOP3.LUT R4, R10, R11, RZ, 0x3c, !PT ;  /* 0x0000000b0a047212 */ /* 0x000fc800078e3cff */
[----:B------:R-:W-:Y:S01]  /*0400*/  ISETP.GT.U32.AND P1, PT, R8, R3, PT ;  /* 0x000000030800720c */ /* 0x000fe20003f24070 */
[----:B-1----:R-:W1:Y:S01]  /*0410*/  MUFU.RCP R5, R5 ;  /* 0x0000000500057308 */ /* 0x002e620000001000 */
[----:B------:R-:W-:-:S07]  /*0420*/  ISETP.GE.AND P2, PT, R4, RZ, PT ;  /* 0x000000ff0400720c */ /* 0x000fce0003f46270 */
[----:B--2---:R-:W2:Y:S04]  /*0430*/  MUFU.RCP R6, R6 ;  /* 0x0000000600067308 */ /* 0x004ea80000001000 */
[-C--:B------:R-:W-:Y:S02]  /*0440*/  @!P1 IADD3 R3, R3, -R8.reuse, RZ ;  /* 0x8000000803039210 */ /* 0x080fe40007ffe0ff */
[----:B------:R-:W-:Y:S02]  /*0450*/  @!P1 IADD3 R2, R2, 0x1, RZ ;  /* 0x0000000102029810 */ /* 0x000fe40007ffe0ff */
[----:B------:R-:W-:Y:S02]  /*0460*/  ISETP.GE.U32.AND P0, PT, R3, R8, PT ;  /* 0x000000080300720c */ /* 0x000fe40003f06070 */
[----:B------:R-:W-:-:S02]  /*0470*/  ISETP.NE.AND P1, PT, R11, RZ, PT ;  /* 0x000000ff0b00720c */ /* 0x000fc40003f25270 */
[----:B-1----:R-:W-:Y:S02]  /*0480*/  IADD3 R30, R5, 0xffffffe, RZ ;  /* 0x0ffffffe051e7810 */ /* 0x002fe40007ffe0ff */
[----:B--2---:R-:W-:Y:S02]  /*0490*/  IADD3 R3, R6, 0xffffffe, RZ ;  /* 0x0ffffffe06037810 */ /* 0x004fe40007ffe0ff */
[----:B------:R1:W2:Y:S05]  /*04a0*/  F2I.FTZ.U32.TRUNC.NTZ R31, R30 ;  /* 0x0000001e001f7305 */ /* 0x0002aa000021f000 */
[----:B------:R-:W-:-:S03]  /*04b0*/  @P0 IADD3 R2, R2, 0x1, RZ ;  /* 0x0000000102020810 */ /* 0x000fc60007ffe0ff */
[----:B------:R-:W3:Y:S02]  /*04c0*/  F2I.FTZ.U32.TRUNC.NTZ R3, R3 ;  /* 0x0000000300037305 */ /* 0x000ee4000021f000 */
[----:B------:R-:W-:Y:S01]  /*04d0*/  IMAD.MOV.U32 R22, RZ, RZ, R2 ;  /* 0x000000ffff167224 */ /* 0x000fe200078e0002 */
[----:B------:R-:W-:Y:S01]  /*04e0*/  MOV R2, RZ ;  /* 0x000000ff00027202 */ /* 0x000fe20000000f00 */
[----:B-1----:R-:W-:Y:S02]  /*04f0*/  IMAD.MOV.U32 R30, RZ, RZ, RZ ;  /* 0x000000ffff1e7224 */ /* 0x002fe400078e00ff */
[----:B------:R-:W-:Y:S01]  /*0500*/  @!P2 IMAD.MOV R22, RZ, RZ, -R22 ;  /* 0x000000ffff16a224 */ /* 0x000fe200078e0a16 */
[----:B------:R-:W-:Y:S01]  /*0510*/  @!P1 LOP3.LUT R22, RZ, R11, RZ, 0x33, !PT ;  /* 0x0000000bff169212 */ /* 0x000fe200078e33ff */
[----:B--2---:R-:W-:-:S04]  /*0520*/  IMAD.MOV R4, RZ, RZ, -R31 ;  /* 0x000000ffff047224 */ /* 0x004fc800078e0a1f */
[----:B------:R-:W-:Y:S02]  /*0530*/  IMAD.SHL.U32 R116, R22, 0x80, RZ ;  /* 0x0000008016747824 */ /* 0x000fe400078e00ff */
[----:B------:R-:W-:Y:S01]  /*0540*/  IMAD.MOV R22, RZ, RZ, -R22 ;  /* 0x000000ffff167224 */ /* 0x000fe200078e0a16 */
[----:B---3--:R-:W-:Y:S02]  /*0550*/  IADD3 R5, RZ, -R3, RZ ;  /* 0x80000003ff057210 */ /* 0x008fe40007ffe0ff */
[----:B------:R-:W-:Y:S01]  /*0560*/  STL [R1+0xeec], R116 ;  /* 0x000eec7401007387 */ /* 0x000fe20000100800 */
[----:B------:R-:W-:Y:S01]  /*0570*/  IABS R7, R116 ;  /* 0x0000007400077213 */ /* 0x000fe20000000000 */
[----:B------:R-:W-:Y:S01]  /*0580*/  IMAD R22, R11, R22, R10 ;  /* 0x000000160b167224 */ /* 0x000fe200078e020a */
[C---:B------:R-:W-:Y:S01]  /*0590*/  IADD3 R42, R116.reuse, 0x7f, RZ ;  /* 0x0000007f742a7810 */ /* 0x040fe20007ffe0ff */
[----:B------:R-:W-:Y:S01]  /*05a0*/  IMAD R5, R5, R0, RZ ;  /* 0x0000000005057224 */ /* 0x000fe200078e02ff */
[C---:B------:R-:W-:Y:S01]  /*05b0*/  IADD3 R15, R116.reuse, 0x1, RZ ;  /* 0x00000001740f7810 */ /* 0x040fe20007ffe0ff */
[----:B------:R-:W-:Y:S01]  /*05c0*/  IMAD.IADD R22, R9, 0x1, R22 ;  /* 0x0000000109167824 */ /* 0x000fe200078e0216 */
[C---:B------:R-:W-:Y:S01]  /*05d0*/  IADD3 R14, R116.reuse, 0x2, RZ ;  /* 0x00000002740e7810 */ /* 0x040fe20007ffe0ff */
[----:B------:R-:W-:Y:S01]  /*05e0*/  IMAD.HI.U32 R2, R3, R5, R2 ;  /* 0x0000000503027227 */ /* 0x000fe200078e0002 */
[C---:B------:R-:W-:Y:S01]  /*05f0*/  IADD3 R13, R116.reuse, 0x3, RZ ;  /* 0x00000003740d7810 */ /* 0x040fe20007ffe0ff */
[----:B------:R-:W-:Y:S01]  /*0600*/  STL [R1+0x22e4], R42 ;  /* 0x0022e42a01007387 */ /* 0x000fe20000100800 */
[----:B------:R-:W-:Y:S01]  /*0610*/  IADD3 R12, R116, 0x4, RZ ;  /* 0x00000004740c7810 */ /* 0x000fe20007ffe0ff */
[----:B------:R-:W-:Y:S01]  /*0620*/  IMAD.MOV.U32 R5, RZ, RZ, R4 ;  /* 0x000000ffff057224 */ /* 0x000fe200078e0004 */
[----:B------:R-:W-:Y:S01]  /*0630*/  IABS R9, R15 ;  /* 0x0000000f00097213 */ /* 0x000fe20000000000 */
[----:B------:R-:W-:Y:S01]  /*0640*/  IMAD.HI.U32 R3, R2, R7, RZ ;  /* 0x0000000702037227 */ /* 0x000fe200078e00ff */
[----:B------:R1:W-:Y:S01]  /*0650*/  STL [R1+0x21cc], R15 ;  /* 0x0021cc0f01007387 */ /* 0x0003e20000100800 */
[----:B------:R-:W-:-:S02]  /*0660*/  IABS R17, R42 ;  /* 0x0000002a00117213 */ /* 0x000fc40000000000 */
[----:B------:R-:W-:Y:S01]  /*0670*/  IMAD R5, R5, R20, RZ ;  /* 0x0000001405057224 */ /* 0x000fe200078e02ff */
[----:B------:R-:W-:Y:S01]  /*0680*/  STL [R1+0x21d0], R14 ;  /* 0x0021d00e01007387 */ /* 0x000fe20000100800 */
[----:B------:R-:W-:Y:S02]  /*0690*/  IADD3 R3, -R3, RZ, RZ ;  /* 0x000000ff03037210 */ /* 0x000fe40007ffe1ff */
[----:B------:R-:W-:Y:S01]  /*06a0*/  IABS R11, R14 ;  /* 0x0000000e000b7213 */ /* 0x000fe20000000000 */
[----:B------:R2:W-:Y:S01]  /*06b0*/  STL [R1+0x21d4], R13 ;  /* 0x0021d40d01007387 */ /* 0x0005e20000100800 */
[----:B------:R-:W-:Y:S01]  /*06c0*/  IMAD.HI.U32 R30, R31, R5, R30 ;  /* 0x000000051f1e7227 */ /* 0x000fe200078e001e */
[----:B-1----:R-:W-:Y:S02]  /*06d0*/  IABS R15, R12 ;  /* 0x0000000c000f7213 */ /* 0x002fe40000000000 */
[----:B------:R-:W-:Y:S01]  /*06e0*/  IADD3 R252, R116, 0x6, RZ ;  /* 0x0000000674fc7810 */ /* 0x000fe20007ffe0ff */
[----:B------:R-:W-:Y:S01]  /*06f0*/  IMAD R18, R0, R3, R7 ;  /* 0x0000000300127224 */ /* 0x000fe200078e0207 */
[----:B------:R-:W-:Y:S01]  /*0700*/  IADD3 R8, R116, 0x5, RZ ;  /* 0x0000000574087810 */ /* 0x000fe20007ffe0ff */
[----:B------:R-:W-:Y:S01]  /*0710*/  IMAD.HI.U32 R3, R2, R9, RZ ;  /* 0x0000000902037227 */ /* 0x000fe200078e00ff */
[----:B------:R-:W-:Y:S01]  /*0720*/  STL [R1+0x2438], R42 ;  /* 0x0024382a01007387 */ /* 0x000fe20000100800 */
[----:B------:R-:W-:-:S02]  /*0730*/  IADD3 R249, R116, 0x9, RZ ;  /* 0x0000000974f97810 */ /* 0x000fc40007ffe0ff */
[----:B--2---:R-:W-:Y:S01]  /*0740*/  IABS R13, R13 ;  /* 0x0000000d000d7213 */ /* 0x004fe20000000000 */
[----:B------:R-:W-:Y:S01]  /*0750*/  IMAD.HI.U32 R7, R2, R17, RZ ;  /* 0x0000001102077227 */ /* 0x000fe200078e00ff */
[----:B------:R1:W-:Y:S01]  /*0760*/  STL [R1+0x21d8], R12 ;  /* 0x0021d80c01007387 */ /* 0x0003e20000100800 */
[----:B------:R-:W-:Y:S02]  /*0770*/  IADD3 R250, R116, 0x8, RZ ;  /* 0x0000000874fa7810 */ /* 0x000fe40007ffe0ff */
[----:B------:R-:W-:Y:S01]  /*0780*/  IMAD.HI.U32 R5, R2, R13, RZ ;  /* 0x0000000d02057227 */ /* 0x000fe200078e00ff */
[----:B------:R-:W-:Y:S02]  /*0790*/  IADD3 R7, -R7, RZ, RZ ;  /* 0x000000ff07077210 */ /* 0x000fe40007ffe1ff */
[----:B------:R-:W-:Y:S01]  /*07a0*/  IADD3 R245, R116, 0xe, RZ ;  /* 0x0000000e74f57810 */ /* 0x000fe20007ffe0ff */
[----:B------:R-:W-:Y:S01]  /*07b0*/  IMAD.HI.U32 R4, R2, R11, RZ ;  /* 0x0000000b02047227 */ /* 0x000fe200078e00ff */
[----:B------:R-:W-:-:S02]  /*07c0*/  IADD3 R5, -R5, RZ, RZ ;  /* 0x000000ff05057210 */ /* 0x000fc40007ffe1ff */
[----:B------:R-:W-:Y:S01]  /*07d0*/  IABS R27, R245 ;  /* 0x000000f5001b7213 */ /* 0x000fe20000000000 */
[----:B------:R-:W-:Y:S01]  /*07e0*/  IMAD.HI.U32 R6, R2, R15, RZ ;  /* 0x0000000f02067227 */ /* 0x000fe200078e00ff */
[C---:B------:R-:W-:Y:S02]  /*07f0*/  IADD3 R248, R116.reuse, 0xa, RZ ;  /* 0x0000000a74f87810 */ /* 0x040fe40007ffe0ff */
[C---:B------:R-:W-:Y:S01]  /*0800*/  IADD3 R251, R116.reuse, 0x7, RZ ;  /* 0x0000000774fb7810 */ /* 0x040fe20007ffe0ff */
[----:B------:R-:W-:Y:S01]  /*0810*/  IMAD.MOV R16, RZ, RZ, -R3 ;  /* 0x000000ffff107224 */ /* 0x000fe200078e0a03 */
[C---:B------:R-:W-:Y:S01]  /*0820*/  IADD3 R246, R116.reuse, 0xd, RZ ;  /* 0x0000000d74f67810 */ /* 0x040fe20007ffe0ff */
[----:B------:R-:W-:Y:S01]  /*0830*/  IMAD.MOV R4, RZ, RZ, -R4 ;  /* 0x000000ffff047224 */ /* 0x000fe200078e0a04 */
[----:B------:R-:W-:Y:S01]  /*0840*/  IADD3 R244, R116, 0xf, RZ ;  /* 0x0000000f74f47810 */ /* 0x000fe20007ffe0ff */
[----:B------:R-:W-:Y:S01]  /*0850*/  IMAD.MOV R6, RZ, RZ, -R6 ;  /* 0x000000ffff067224 */ /* 0x000fe200078e0a06 */
[----:B------:R-:W-:Y:S01]  /*0860*/  IABS R25, R246 ;  /* 0x000000f600197213 */ /* 0x000fe20000000000 */
[C---:B------:R-:W-:Y:S01]  /*0870*/  IMAD R16, R0.reuse, R16, R9 ;  /* 0x0000001000107224 */ /* 0x040fe200078e0209 */
[----:B------:R-:W-:Y:S01]  /*0880*/  IABS R9, R8 ;  /* 0x0000000800097213 */ /* 0x000fe20000000000 */
[C---:B------:R-:W-:Y:S01]  /*0890*/  IMAD R14, R0.reuse, R4, R11 ;  /* 0x00000004000e7224 */ /* 0x040fe200078e020b */
[----:B------:R-:W-:Y:S01]  /*08a0*/  IABS R11, R252 ;  /* 0x000000fc000b7213 */ /* 0x000fe20000000000 */
[C---:B-1----:R-:W-:Y:S01]  /*08b0*/  IMAD R12, R0.reuse, R5, R13 ;  /* 0x00000005000c7224 */ /* 0x042fe200078e020d */
[----:B------:R-:W-:Y:S01]  /*08c0*/  STL [R1+0x2444], R16 ;  /* 0x0024441001007387 */ /* 0x000fe20000100800 */
[C---:B------:R-:W-:Y:S01]  /*08d0*/  IMAD R3, R0.reuse, R7, R17 ;  /* 0x0000000700037224 */ /* 0x040fe200078e0211 */
[----:B------:R-:W-:Y:S01]  /*08e0*/  IABS R17, R249 ;  /* 0x000000f900117213 */ /* 0x000fe20000000000 */
[----:B------:R-:W-:Y:S01]  /*08f0*/  IMAD R10, R0, R6, R15 ;  /* 0x00000006000a7224 */ /* 0x000fe200078e020f */
[----:B------:R-:W-:Y:S01]  /*0900*/  IABS R15, R250 ;  /* 0x000000fa000f7213 */ /* 0x000fe20000000000 */
[----:B------:R-:W-:Y:S01]  /*0910*/  STL [R1+0x243c], R14 ;  /* 0x00243c0e01007387 */ /* 0x000fe20000100800 */
[----:B------:R-:W-:Y:S01]  /*0920*/  IMAD.HI.U32 R5, R2, R11, RZ ;  /* 0x0000000b02057227 */ /* 0x000fe200078e00ff */
[----:B------:R-:W-:-:S02]  /*0930*/  IABS R13, R251 ;  /* 0x000000fb000d7213 */ /* 0x000fc40000000000 */
[----:B------:R-:W-:Y:S01]  /*0940*/  STL [R1+0x2440], R12 ;  /* 0x0024400c01007387 */ /* 0x000fe20000100800 */
[C---:B------:R-:W-:Y:S01]  /*0950*/  IMAD.HI.U32 R4, R2.reuse, R9, RZ ;  /* 0x0000000902047227 */ /* 0x040fe200078e00ff */
[----:B------:R-:W-:Y:S02]  /*0960*/  IADD3 R5, -R5, RZ, RZ ;  /* 0x000000ff05057210 */ /* 0x000fe40007ffe1ff */
[----:B------:R1:W-:Y:S01]  /*0970*/  STL [R1+0x21dc], R8 ;  /* 0x0021dc0801007387 */ /* 0x0003e20000100800 */
[----:B------:R-:W-:Y:S01]  /*0980*/  IMAD.HI.U32 R7, R2, R15, RZ ;  /* 0x0000000f02077227 */ /* 0x000fe200078e00ff */
[C---:B------:R-:W-:Y:S02]  /*0990*/  IADD3 R40, R116.reuse, 0xc, RZ ;  /* 0x0000000c74287810 */ /* 0x040fe40007ffe0ff */
[C---:B------:R-:W-:Y:S01]  /*09a0*/  IADD3 R247, R116.reuse, 0xb, RZ ;  /* 0x0000000b74f77810 */ /* 0x040fe20007ffe0ff */
[----:B------:R-:W-:Y:S01]  /*09b0*/  IMAD.MOV R4, RZ, RZ, -R4 ;  /* 0x000000ffff047224 */ /* 0x000fe200078e0a04 */
[----:B------:R-:W-:Y:S01]  /*09c0*/  IADD3 R217, R116, 0x13, RZ ;  /* 0x0000001374d97810 */ /* 0x000fe20007ffe0ff */
[----:B------:R-:W-:Y:S01]  /*09d0*/  IMAD.MOV R7, RZ, RZ, -R7 ;  /* 0x000000ffff077224 */ /* 0x000fe200078e0a07 */
[----:B------:R-:W-:Y:S01]  /*09e0*/  IABS R23, R40 ;  /* 0x0000002800177213 */ /* 0x000fe20000000000 */
[C---:B------:R-:W-:Y:S01]  /*09f0*/  IMAD.HI.U32 R6, R2.reuse, R13, RZ ;  /* 0x0000000d02067227 */ /* 0x040fe200078e00ff */
[----:B------:R-:W-:Y:S01]  /*0a00*/  IABS R21, R247 ;  /* 0x000000f700157213 */ /* 0x000fe20000000000 */
[----:B------:R-:W-:Y:S01]  /*0a10*/  STL [R1+0x21e0], R252 ;  /* 0x0021e0fc01007387 */ /* 0x000fe20000100800 */
[----:B------:R-:W-:Y:S01]  /*0a20*/  IABS R35, R217 ;  /* 0x000000d900237213 */ /* 0x000fe20000000000 */
[----:B-1----:R-:W-:Y:S01]  /*0a30*/  IMAD.HI.U32 R8, R2, R17, RZ ;  /* 0x0000001102087227 */ /* 0x002fe200078e00ff */
[C---:B------:R-:W-:Y:S01]  /*0a40*/  IADD3 R241, R116.reuse, 0x12, RZ ;  /* 0x0000001274f17810 */ /* 0x040fe20007ffe0ff */
[----:B------:R-:W-:Y:S01]  /*0a50*/  STL [R1+0x21e4], R251 ;  /* 0x0021e4fb01007387 */ /* 0x000fe20000100800 */
[----:B------:R-:W-:Y:S01]  /*0a60*/  IADD3 R243, R116, 0x10, RZ ;  /* 0x0000001074f37810 */ /* 0x000fe20007ffe0ff */
[----:B------:R-:W-:Y:S01]  /*0a70*/  IMAD.MOV R6, RZ, RZ, -R6 ;  /* 0x000000ffff067224 */ /* 0x000fe200078e0a06 */
[----:B------:R-:W-:Y:S01]  /*0a80*/  IADD3 R19, -R8, RZ, RZ ;  /* 0x000000ff08137210 */ /* 0x000fe20007ffe1ff */
[----:B------:R-:W-:Y:S01]  /*0a90*/  IMAD R8, R0, R4, R9 ;  /* 0x0000000400087224 */ /* 0x000fe200078e0209 */
[----:B------:R-:W-:Y:S01]  /*0aa0*/  IADD3 R242, R116, 0x11, RZ ;  /* 0x0000001174f27810 */ /* 0x000fe20007ffe0ff */
[C---:B------:R-:W-:Y:S01]  /*0ab0*/  IMAD R4, R0.reuse, R5, R11 ;  /* 0x0000000500047224 */ /* 0x040fe200078e020b */
[----:B------:R-:W-:Y:S01]  /*0ac0*/  IABS R33, R241 ;  /* 0x000000f100217213 */ /* 0x000fe20000000000 */
[C---:B------:R-:W-:Y:S01]  /*0ad0*/  IMAD R5, R0.reuse, R7, R15 ;  /* 0x0000000700057224 */ /* 0x040fe200078e020f */
[----:B------:R-:W-:Y:S01]  /*0ae0*/  IABS R29, R243 ;  /* 0x000000f3001d7213 */ /* 0x000fe20000000000 */
[----:B------:R-:W-:Y:S01]  /*0af0*/  IMAD R7, R0, R19, R17 ;  /* 0x0000001300077224 */ /* 0x000fe200078e0211 */
[----:B------:R-:W-:Y:S01]  /*0b00*/  IABS R19, R248 ;  /* 0x000000f800137213 */ /* 0x000fe20000000000 */
[----:B------:R-:W-:Y:S01]  /*0b10*/  IMAD.HI.U32 R17, R2, R27, RZ ;  /* 0x0000001b02117227 */ /* 0x000fe200078e00ff */
[----:B------:R-:W-:Y:S01]  /*0b20*/  IABS R31, R242 ;  /* 0x000000f2001f7213 */ /* 0x000fe20000000000 */
[----:B------:R-:W-:Y:S01]  /*0b30*/  STL [R1+0x21e8], R250 ;  /* 0x0021e8fa01007387 */ /* 0x000fe20000100800 */
[C---:B------:R-:W-:Y:S01]  /*0b40*/  IADD3 R239, R116.reuse, 0x15, RZ ;  /* 0x0000001574ef7810 */ /* 0x040fe20007ffe0ff */
[----:B------:R-:W-:Y:S01]  /*0b50*/  IMAD.MOV R17, RZ, RZ, -R17 ;  /* 0x000000ffff117224 */ /* 0x000fe200078e0a11 */
[----:B------:R-:W-:Y:S01]  /*0b60*/  IADD3 R237, R116, 0x17, RZ ;  /* 0x0000001774ed7810 */ /* 0x000fe20007ffe0ff */
[----:B------:R-:W-:Y:S01]  /*0b70*/  IMAD.HI.U32 R9, R2, R19, RZ ;  /* 0x0000001302097227 */ /* 0x000fe200078e00ff */
[----:B------:R-:W-:Y:S01]  /*0b80*/  IADD3 R236, R116, 0x18, RZ ;  /* 0x0000001874ec7810 */ /* 0x000fe20007ffe0ff */
[----:B------:R-:W-:Y:S01]  /*0b90*/  STL [R1+0x21ec], R249 ;  /* 0x0021ecf901007387 */ /* 0x000fe20000100800 */
[----:B------:R-:W-:Y:S01]  /*0ba0*/  IABS R39, R237 ;  /* 0x000000ed00277213 */ /* 0x000fe20000000000 */
[----:B------:R-:W-:Y:S01]  /*0bb0*/  IMAD.HI.U32 R15, R2, R25, RZ ;  /* 0x00000019020f7227 */ /* 0x000fe200078e00ff */
[----:B------:R-:W-:Y:S01]  /*0bc0*/  IADD3 R240, R116, 0x14, RZ ;  /* 0x0000001474f07810 */ /* 0x000fe20007ffe0ff */
[----:B------:R-:W-:Y:S01]  /*0bd0*/  STL [R1+0x21f0], R248 ;  /* 0x0021f0f801007387 */ /* 0x000fe20000100800 */
[----:B------:R-:W-:Y:S01]  /*0be0*/  IABS R41, R236 ;  /* 0x000000ec00297213 */ /* 0x000fe20000000000 */
[----:B------:R-:W-:Y:S01]  /*0bf0*/  IMAD R17, R0, R17, R27 ;  /* 0x0000001100117224 */ /* 0x000fe200078e021b */
[----:B------:R-:W-:Y:S01]  /*0c00*/  IABS R27, R244 ;  /* 0x000000f4001b7213 */ /* 0x000fe20000000000 */
[----:B------:R-:W-:Y:S01]  /*0c10*/  IMAD.MOV R9, RZ, RZ, -R9 ;  /* 0x000000ffff097224 */ /* 0x000fe200078e0a09 */
[C---:B------:R-:W-:Y:S01]  /*0c20*/  IADD3 R238, R116.reuse, 0x16, RZ ;  /* 0x0000001674ee7810 */ /* 0x040fe20007ffe0ff */
[----:B------:R-:W-:Y:S01]  /*0c30*/  IMAD.MOV R15, RZ, RZ, -R15 ;  /* 0x000000ffff0f7224 */ /* 0x000fe200078e0a0f */
[----:B------:R-:W-:Y:S01]  /*0c40*/  IADD3 R235, R116, 0x19, RZ ;  /* 0x0000001974eb7810 */ /* 0x000fe20007ffe0ff */
[C---:B------:R-:W-:Y:S01]  /*0c50*/  IMAD R9, R0.reuse, R9, R19 ;  /* 0x0000000900097224 */ /* 0x040fe200078e0213 */
[----:B------:R-:W-:Y:S01]  /*0c60*/  IABS R37, R238 ;  /* 0x000000ee00257213 */ /* 0x000fe20000000000 */
[----:B------:R-:W-:Y:S01]  /*0c70*/  IMAD R6, R0, R6, R13 ;  /* 0x0000000600067224 */ /* 0x000fe200078e020d */
[----:B------:R-:W-:Y:S01]  /*0c80*/  IADD3 R231, R116, 0x1d, RZ ;  /* 0x0000001d74e77810 */ /* 0x000fe20007ffe0ff */
[----:B------:R-:W-:Y:S01]  /*0c90*/  IMAD.HI.U32 R19, R2, R27, RZ ;  /* 0x0000001b02137227 */ /* 0x000fe200078e00ff */
[----:B------:R-:W-:Y:S01]  /*0ca0*/  IADD3 R230, R116, 0x1e, RZ ;  /* 0x0000001e74e67810 */ /* 0x000fe20007ffe0ff */
[----:B------:R-:W-:Y:S01]  /*0cb0*/  STL [R1+0x21f4], R247 ;  /* 0x0021f4f701007387 */ /* 0x000fe20000100800 */
[----:B------:R-:W-:Y:S01]  /*0cc0*/  IABS R47, R231 ;  /* 0x000000e7002f7213 */ /* 0x000fe20000000000 */
[----:B------:R-:W-:Y:S01]  /*0cd0*/  IMAD.HI.U32 R13, R2, R23, RZ ;  /* 0x00000017020d7227 */ /* 0x000fe200078e00ff */
[----:B------:R-:W-:Y:S01]  /*0ce0*/  IADD3 R19, -R19, RZ, RZ ;  /* 0x000000ff13137210 */ /* 0x000fe20007ffe1ff */
[----:B------:R-:W-:Y:S01]  /*0cf0*/  STL [R1+0x21f8], R40 ;  /* 0x0021f82801007387 */ /* 0x000fe20000100800 */
[----:B------:R-:W-:Y:S01]  /*0d00*/  IADD3 R234, R116, 0x1a, RZ ;  /* 0x0000001a74ea7810 */ /* 0x000fe20007ffe0ff */
[----:B------:R-:W-:Y:S01]  /*0d10*/  IMAD.HI.U32 R11, R2, R21, RZ ;  /* 0x00000015020b7227 */ /* 0x000fe200078e00ff */
[----:B------:R-:W-:Y:S01]  /*0d20*/  IADD3 R13, -R13, RZ, RZ ;  /* 0x000000ff0d0d7210 */ /* 0x000fe20007ffe1ff */
[----:B------:R-:W-:Y:S01]  /*0d30*/  STL [R1+0x21fc], R246 ;  /* 0x0021fcf601007387 */ /* 0x000fe20000100800 */
[----:B------:R-:W-:Y:S01]  /*0d40*/  IADD3 R226, R116, 0x22, RZ ;  /* 0x0000002274e27810 */ /* 0x000fe20007ffe0ff */
[----:B------:R-:W-:Y:S01]  /*0d50*/  IMAD R15, R0, R15, R25 ;  /* 0x0000000f000f7224 */ /* 0x000fe200078e0219 */
[----:B------:R-:W-:Y:S01]  /*0d60*/  IABS R49, R230 ;  /* 0x000000e600317213 */ /* 0x000fe20000000000 */
[----:B------:R-:W-:Y:S01]  /*0d70*/  IMAD.HI.U32 R25, R2, R35, RZ ;  /* 0x0000002302197227 */ /* 0x000fe200078e00ff */
[----:B------:R-:W-:Y:S01]  /*0d80*/  IABS R57, R226 ;  /* 0x000000e200397213 */ /* 0x000fe20000000000 */
[----:B------:R-:W-:Y:S01]  /*0d90*/  STL [R1+0x2200], R245 ;  /* 0x002200f501007387 */ /* 0x000fe20000100800 */
[C---:B------:R-:W-:Y:S01]  /*0da0*/  IADD3 R232, R116.reuse, 0x1c, RZ ;  /* 0x0000001c74e87810 */ /* 0x040fe20007ffe0ff */
[----:B------:R-:W-:Y:S01]  /*0db0*/  IMAD.MOV R11, RZ, RZ, -R11 ;  /* 0x000000ffff0b7224 */ /* 0x000fe200078e0a0b */
[C---:B------:R-:W-:Y:S01]  /*0dc0*/  IADD3 R229, R116.reuse, 0x1f, RZ ;  /* 0x0000001f74e57810 */ /* 0x040fe20007ffe0ff */
[----:B------:R-:W-:Y:S01]  /*0dd0*/  IMAD.MOV R26, RZ, RZ, -R25 ;  /* 0x000000ffff1a7224 */ /* 0x000fe200078e0a19 */
[----:B------:R-:W-:Y:S01]  /*0de0*/  IADD3 R225, R116, 0x23, RZ ;  /* 0x0000002374e17810 */ /* 0x000fe20007ffe0ff */
[----:B------:R-:W-:Y:S01]  /*0df0*/  IMAD.HI.U32 R24, R2, R33, RZ ;  /* 0x0000002102187227 */ /* 0x000fe200078e00ff */
[----:B------:R-:W-:Y:S01]  /*0e00*/  IABS R45, R232 ;  /* 0x000000e8002d7213 */ /* 0x000fe20000000000 */
[----:B------:R-:W-:Y:S01]  /*0e10*/  STL [R1+0x2204], R244 ;  /* 0x002204f401007387 */ /* 0x000fe20000100800 */
[----:B------:R-:W-:Y:S01]  /*0e20*/  IADD3 R216, R116, 0x27, RZ ;  /* 0x0000002774d87810 */ /* 0x000fe20007ffe0ff */
[----:B------:R-:W-:Y:S01]  /*0e30*/  IMAD R11, R0, R11, R21 ;  /* 0x0000000b000b7224 */ /* 0x000fe200078e0215 */
[----:B------:R-:W-:Y:S01]  /*0e40*/  IADD3 R24, -R24, RZ, RZ ;  /* 0x000000ff18187210 */ /* 0x000fe20007ffe1ff */
[C---:B------:R-:W-:Y:S01]  /*0e50*/  IMAD R19, R0.reuse, R19, R27 ;  /* 0x0000001300137224 */ /* 0x040fe200078e021b */
[----:B------:R-:W-:Y:S01]  /*0e60*/  IABS R51, R229 ;  /* 0x000000e500337213 */ /* 0x000fe20000000000 */
[----:B------:R-:W-:Y:S01]  /*0e70*/  IMAD R13, R0, R13, R23 ;  /* 0x0000000d000d7224 */ /* 0x000fe200078e0217 */
[----:B------:R-:W-:Y:S01]  /*0e80*/  IABS R59, R225 ;  /* 0x000000e1003b7213 */ /* 0x000fe20000000000 */
[----:B------:R-:W-:Y:S01]  /*0e90*/  IMAD.HI.U32 R21, R2, R29, RZ ;  /* 0x0000001d02157227 */ /* 0x000fe200078e00ff */
[----:B------:R-:W-:Y:S01]  /*0ea0*/  IABS R67, R216 ;  /* 0x000000d800437213 */ /* 0x000fe20000000000 */
[----:B------:R-:W-:Y:S01]  /*0eb0*/  STL [R1+0x2208], R243 ;  /* 0x002208f301007387 */ /* 0x000fe20000100800 */
[----:B------:R-:W-:Y:S01]  /*0ec0*/  IADD3 R227, R116, 0x21, RZ ;  /* 0x0000002174e37810 */ /* 0x000fe20007ffe0ff */
[----:B------:R-:W-:Y:S01]  /*0ed0*/  IMAD R27, R0, R26, R35 ;  /* 0x0000001a001b7224 */ /* 0x000fe200078e0223 */
[----:B------:R-:W-:Y:S01]  /*0ee0*/  IABS R35, R239 ;  /* 0x000000ef00237213 */ /* 0x000fe20000000000 */
[----:B------:R-:W-:Y:S01]  /*0ef0*/  IMAD.HI.U32 R23, R2, R31, RZ ;  /* 0x0000001f02177227 */ /* 0x000fe200078e00ff */
[C---:B------:R-:W-:Y:S01]  /*0f00*/  IADD3 R224, R116.reuse, 0x24, RZ ;  /* 0x0000002474e07810 */ /* 0x040fe20007ffe0ff */
[----:B------:R-:W-:Y:S01]  /*0f10*/  STL [R1+0x220c], R242 ;  /* 0x00220cf201007387 */ /* 0x000fe20000100800 */
[----:B------:R-:W-:Y:S01]  /*0f20*/  IADD3 R214, R116, 0x28, RZ ;  /* 0x0000002874d67810 */ /* 0x000fe20007ffe0ff */
[----:B------:R-:W-:Y:S01]  /*0f30*/  IMAD.MOV R21, RZ, RZ, -R21 ;  /* 0x000000ffff157224 */ /* 0x000fe200078e0a15 */
[----:B------:R-:W-:Y:S01]  /*0f40*/  IABS R55, R227 ;  /* 0x000000e300377213 */ /* 0x000fe20000000000 */
[----:B------:R-:W-:Y:S01]  /*0f50*/  IMAD.MOV R23, RZ, RZ, -R23 ;  /* 0x000000ffff177224 */ /* 0x000fe200078e0a17 */
[----:B------:R-:W-:Y:S01]  /*0f60*/  IABS R61, R224 ;  /* 0x000000e0003d7213 */ /* 0x000fe20000000000 */
[----:B------:R-:W-:Y:S01]  /*0f70*/  IMAD.HI.U32 R26, R2, R35, RZ ;  /* 0x00000023021a7227 */ /* 0x000fe200078e00ff */
[----:B------:R-:W-:Y:S01]  /*0f80*/  IADD3 R198, R116, 0x2c, RZ ;  /* 0x0000002c74c67810 */ /* 0x000fe20007ffe0ff */
[----:B------:R-:W-:Y:S01]  /*0f90*/  STL [R1+0x2210], R241 ;  /* 0x002210f101007387 */ /* 0x000fe20000100800 */
[----:B------:R-:W-:Y:S01]  /*0fa0*/  IABS R69, R214 ;  /* 0x000000d600457213 */ /* 0x000fe20000000000 */
[----:B------:R-:W-:Y:S01]  /*0fb0*/  IMAD R21, R0, R21, R29 ;  /* 0x0000001500157224 */ /* 0x000fe200078e021d */
[----:B------:R-:W-:Y:S01]  /*0fc0*/  IADD3 R26, -R26, RZ, RZ ;  /* 0x000000ff1a1a7210 */ /* 0x000fe20007ffe1ff */
[C---:B------:R-:W-:Y:S01]  /*0fd0*/  IMAD R25, R0.reuse, R24, R33 ;  /* 0x0000001800197224 */ /* 0x040fe200078e0221 */
[----:B------:R-:W-:Y:S01]  /*0fe0*/  IABS R33, R240 ;  /* 0x000000f000217213 */ /* 0x000fe20000000000 */
[----:B------:R-:W-:Y:S01]  /*0ff0*/  IMAD R23, R0, R23, R31 ;  /* 0x0000001700177224 */ /* 0x000fe200078e021f */
[----:B------:R-:W-:Y:S01]  /*1000*/  IABS R77, R198 ;  /* 0x000000c6004d7213 */ /* 0x000fe20000000000 */
[----:B------:R-:W-:Y:S01]  /*1010*/  IMAD.HI.U32 R29, R2, R39, RZ ;  /* 0x00000027021d7227 */ /* 0x000fe200078e00ff */
[C---:B------:R-:W-:Y:S01]  /*1020*/  IADD3 R220, R116.reuse, 0x26, RZ ;  /* 0x0000002674dc7810 */ /* 0x040fe20007ffe0ff */
[----:B------:R-:W-:Y:S01]  /*1030*/  STL [R1+0x2214], R217 ;  /* 0x002214d901007387 */ /* 0x000fe20000100800 */
[----:B------:R-:W-:Y:S01]  /*1040*/  IADD3 R196, R116, 0x2d, RZ ;  /* 0x0000002d74c47810 */ /* 0x000fe20007ffe0ff */
[----:B------:R-:W-:Y:S01]  /*1050*/  IMAD.HI.U32 R31, R2, R41, RZ ;  /* 0x00000029021f7227 */ /* 0x000fe200078e00ff */
[----:B------:R-:W-:Y:S01]  /*1060*/  IADD3 R210, R116, 0x29, RZ ;  /* 0x0000002974d27810 */ /* 0x000fe20007ffe0ff */
[----:B------:R-:W-:Y:S01]  /*1070*/  STL [R1+0x2218], R240 ;  /* 0x002218f001007387 */ /* 0x000fe20000100800 */
[----:B------:R-:W-:Y:S01]  /*1080*/  IABS R65, R220 ;  /* 0x000000dc00417213 */ /* 0x000fe20000000000 */
[----:B------:R-:W-:Y:S01]  /*1090*/  IMAD.MOV R32, RZ, RZ, -R29 ;  /* 0x000000ffff207224 */ /* 0x000fe200078e0a1d */
[----:B------:R-:W-:Y:S01]  /*10a0*/  IADD3 R34, -R31, RZ, RZ ;  /* 0x000000ff1f227210 */ /* 0x000fe20007ffe1ff */
[----:B------:R-:W-:Y:S01]  /*10b0*/  IMAD.HI.U32 R24, R2, R33, RZ ;  /* 0x0000002102187227 */ /* 0x000fe200078e00ff */
[----:B------:R-:W-:Y:S01]  /*10c0*/  IADD3 R188, R116, 0x31, RZ ;  /* 0x0000003174bc7810 */ /* 0x000fe20007ffe0ff */
[----:B------:R-:W-:Y:S01]  /*10d0*/  STL [R1+0x221c], R239 ;  /* 0x00221cef01007387 */ /* 0x000fe20000100800 */
        /* <DEDUP_REMOVED lines=9> */
[----:B------:R-:W-:Y:S01]  /*1170*/  IMAD.MOV R24, RZ, RZ, -R24 ;  /* 0x000000ffff187224 */ /* 0x000fe200078e0a18 */
[C---:B------:R-:W-:Y:S01]  /*1180*/  IADD3 R194, R116.reuse, 0x2e, RZ ;  /* 0x0000002e74c27810 */ /* 0x040fe20007ffe0ff */
[----:B------:R-:W-:Y:S01]  /*1190*/  IMAD.MOV R28, RZ, RZ, -R28 ;  /* 0x000000ffff1c7224 */ /* 0x000fe200078e0a1c */
[----:B------:R-:W-:Y:S01]  /*11a0*/  IADD3 R186, R116, 0x32, RZ ;  /* 0x0000003274ba7810 */ /* 0x000fe20007ffe0ff */
[----:B------:R-:W-:Y:S01]  /*11b0*/  IMAD R29, R0, R24, R33 ;  /* 0x00000018001d7224 */ /* 0x000fe200078e0221 */
[----:B------:R-:W-:Y:S01]  /*11c0*/  IABS R75, R202 ;  /* 0x000000ca004b7213 */ /* 0x000fe20000000000 */
[----:B------:R-:W-:Y:S01]  /*11d0*/  IMAD.HI.U32 R24, R2, R39, RZ ;  /* 0x0000002702187227 */ /* 0x000fe200078e00ff */
[----:B------:R-:W-:Y:S01]  /*11e0*/  IADD3 R178, R116, 0x36, RZ ;  /* 0x0000003674b27810 */ /* 0x000fe20007ffe0ff */
[----:B------:R-:W-:Y:S01]  /*11f0*/  STL [R1+0x2224], R237 ;  /* 0x002224ed01007387 */ /* 0x000fe20000100800 */
        /* <DEDUP_REMOVED lines=13> */
[----:B------:R-:W-:Y:S01]  /*12d0*/  IMAD R39, R0, R24, R39 ;  /* 0x0000001800277224 */ /* 0x000fe200078e0227 */
[----:B------:R-:W-:Y:S01]  /*12e0*/  IABS R85, R190 ;  /* 0x000000be00557213 */ /* 0x000fe20000000000 */
[----:B------:R-:W-:Y:S01]  /*12f0*/  IMAD.HI.U32 R24, R2, R49, RZ ;  /* 0x0000003102187227 */ /* 0x000fe200078e00ff */
[----:B------:R-:W-:Y:S01]  /*1300*/  IABS R91, R184 ;  /* 0x000000b8005b7213 */ /* 0x000fe20000000000 */
[----:B------:R-:W-:Y:S01]  /*1310*/  STL [R1+0x222c], R235 ;  /* 0x00222ceb01007387 */ /* 0x000fe20000100800 */
[----:B------:R-:W-:Y:S01]  /*1320*/  IADD3 R168, R116, 0x3b, RZ ;  /* 0x0000003b74a87810 */ /* 0x000fe20007ffe0ff */
[----:B------:R-:W-:Y:S01]  /*1330*/  IMAD.HI.U32 R26, R2, R41, RZ ;  /* 0x00000029021a7227 */ /* 0x000fe200078e00ff */
[----:B------:R-:W-:Y:S01]  /*1340*/  IADD3 R24, -R24, RZ, RZ ;  /* 0x000000ff18187210 */ /* 0x000fe20007ffe1ff */
[----:B------:R-:W-:Y:S01]  /*1350*/  STL [R1+0x2230], R234 ;  /* 0x002230ea01007387 */ /* 0x000fe20000100800 */
[----:B------:R-:W-:Y:S01]  /*1360*/  IABS R99, R176 ;  /* 0x000000b000637213 */ /* 0x000fe20000000000 */
[----:B------:R-:W-:Y:S01]  /*1370*/  IMAD R47, R0, R34, R47 ;  /* 0x00000022002f7224 */ /* 0x000fe200078e022f */
[----:B------:R-:W-:Y:S01]  /*1380*/  IABS R107, R168 ;  /* 0x000000a8006b7213 */ /* 0x000fe20000000000 */
[----:B------:R-:W-:Y:S01]  /*1390*/  IMAD.HI.U32 R34, R2, R57, RZ ;  /* 0x0000003902227227 */ /* 0x000fe200078e00ff */
[C---:B------:R-:W-:Y:S01]  /*13a0*/  IADD3 R180, R116.reuse, 0x35, RZ ;  /* 0x0000003574b47810 */ /* 0x040fe20007ffe0ff */
[----:B------:R-:W1:Y:S01]  /*13b0*/  S2R R12, SR_TID.X ;  /* 0x00000000000c7919 */ /* 0x000e620000002100 */
[C---:B------:R-:W-:Y:S01]  /*13c0*/  IADD3 R166, R116.reuse, 0x3c, RZ ;  /* 0x0000003c74a67810 */ /* 0x040fe20007ffe0ff */
[----:B------:R-:W-:Y:S01]  /*13d0*/  IMAD.MOV R26, RZ, RZ, -R26 ;  /* 0x000000ffff1a7224 */ /* 0x000fe200078e0a1a */
[----:B------:R-:W-:Y:S01]  /*13e0*/  IADD3 R174, R116, 0x38, RZ ;  /* 0x0000003874ae7810 */ /* 0x000fe20007ffe0ff */
[----:B------:R-:W-:Y:S01]  /*13f0*/  IMAD.MOV R34, RZ, RZ, -R34 ;  /* 0x000000ffff227224 */ /* 0x000fe200078e0a22 */
[----:B------:R-:W-:Y:S01]  /*1400*/  IABS R95, R180 ;  /* 0x000000b4005f7213 */ /* 0x000fe20000000000 */
[----:B------:R-:W-:Y:S01]  /*1410*/  IMAD.HI.U32 R32, R2, R45, RZ ;  /* 0x0000002d02207227 */ /* 0x000fe200078e00ff */
[----:B------:R-:W-:-:S02]  /*1420*/  IADD3 R158, R116, 0x40, RZ ;  /* 0x00000040749e7810 */ /* 0x000fc40007ffe0ff */
[----:B------:R-:W-:Y:S01]  /*1430*/  IABS R109, R166 ;  /* 0x000000a6006d7213 */ /* 0x000fe20000000000 */
[----:B------:R-:W-:Y:S01]  /*1440*/  IMAD R41, R0, R26, R41 ;  /* 0x0000001a00297224 */ /* 0x000fe200078e0229 */
[----:B------:R-:W-:Y:S01]  /*1450*/  IABS R101, R174 ;  /* 0x000000ae00657213 */ /* 0x000fe20000000000 */
[----:B------:R-:W-:Y:S01]  /*1460*/  IMAD.HI.U32 R26, R2, R51, RZ ;  /* 0x00000033021a7227 */ /* 0x000fe200078e00ff */
[----:B------:R-:W-:Y:S02]  /*1470*/  IABS R117, R158 ;  /* 0x0000009e00757213 */ /* 0x000fe40000000000 */
[----:B------:R-:W-:Y:S01]  /*1480*/  IADD3 R170, R116, 0x3a, RZ ;  /* 0x0000003a74aa7810 */ /* 0x000fe20007ffe0ff */
[----:B------:R-:W-:Y:S01]  /*1490*/  IMAD R49, R0, R24, R49 ;  /* 0x0000001800317224 */ /* 0x000fe200078e0231 */
[----:B------:R-:W-:Y:S01]  /*14a0*/  IADD3 R164, R116, 0x3d, RZ ;  /* 0x0000003d74a47810 */ /* 0x000fe20007ffe0ff */
[----:B------:R-:W-:Y:S01]  /*14b0*/  IMAD.HI.U32 R24, R2, R59, RZ ;  /* 0x0000003b02187227 */ /* 0x000fe200078e00ff */
[----:B------:R-:W-:-:S02]  /*14c0*/  IADD3 R156, R116, 0x41, RZ ;  /* 0x00000041749c7810 */ /* 0x000fc40007ffe0ff */
[----:B------:R-:W-:Y:S01]  /*14d0*/  IABS R105, R170 ;  /* 0x000000aa00697213 */ /* 0x000fe20000000000 */
[----:B------:R-:W-:Y:S01]  /*14e0*/  IMAD R57, R0, R34, R57 ;  /* 0x0000002200397224 */ /* 0x000fe200078e0239 */
[----:B------:R-:W-:Y:S01]  /*14f0*/  IADD3 R148, R116, 0x45, RZ ;  /* 0x0000004574947810 */ /* 0x000fe20007ffe0ff */
[----:B------:R-:W-:Y:S01]  /*1500*/  IMAD.MOV R32, RZ, RZ, -R32 ;  /* 0x000000ffff207224 */ /* 0x000fe200078e0a20 */
[----:B------:R-:W-:Y:S01]  /*1510*/  IABS R111, R164 ;  /* 0x000000a4006f7213 */ /* 0x000fe20000000000 */
[----:B------:R-:W-:Y:S01]  /*1520*/  IMAD.HI.U32 R34, R2, R67, RZ ;  /* 0x0000004302227227 */ /* 0x000fe200078e00ff */
[----:B------:R-:W-:Y:S02]  /*1530*/  IABS R119, R156 ;  /* 0x0000009c00777213 */ /* 0x000fe40000000000 */
[----:B------:R-:W-:Y:S01]  /*1540*/  IABS R127, R148 ;  /* 0x00000094007f7213 */ /* 0x000fe20000000000 */
[----:B------:R-:W-:Y:S01]  /*1550*/  IMAD.MOV R26, RZ, RZ, -R26 ;  /* 0x000000ffff1a7224 */ /* 0x000fe200078e0a1a */
[----:B------:R-:W-:Y:S01]  /*1560*/  IADD3 R34, -R34, RZ, RZ ;  /* 0x000000ff22227210 */ /* 0x000fe20007ffe1ff */
[----:B------:R-:W-:Y:S01]  /*1570*/  IMAD.MOV R24, RZ, RZ, -R24 ;  /* 0x000000ffff187224 */ /* 0x000fe200078e0a18 */
[----:B------:R-:W-:Y:S01]  /*1580*/  IADD3 R160, R116, 0x3f, RZ ;  /* 0x0000003f74a07810 */ /* 0x000fe20007ffe0ff */
[----:B------:R-:W-:Y:S01]  /*1590*/  IMAD R45, R0, R32, R45 ;  /* 0x00000020002d7224 */ /* 0x000fe200078e022d */
[----:B------:R-:W-:Y:S01]  /*15a0*/  IADD3 R154, R116, 0x42, RZ ;  /* 0x00000042749a7810 */ /* 0x000fe20007ffe0ff */
[----:B------:R-:W-:Y:S01]  /*15b0*/  IMAD.HI.U32 R32, R2, R55, RZ ;  /* 0x0000003702207227 */ /* 0x000fe200078e00ff */
[----:B------:R-:W-:-:S02]  /*15c0*/  IADD3 R146, R116, 0x46, RZ ;  /* 0x0000004674927810 */ /* 0x000fc40007ffe0ff */
[----:B------:R-:W-:Y:S01]  /*15d0*/  IABS R115, R160 ;  /* 0x000000a000737213 */ /* 0x000fe20000000000 */
[----:B------:R-:W-:Y:S01]  /*15e0*/  IMAD R51, R0, R26, R51 ;  /* 0x0000001a00337224 */ /* 0x000fe200078e0233 */
[----:B------:R-:W-:Y:S01]  /*15f0*/  IADD3 R32, -R32, RZ, RZ ;  /* 0x000000ff20207210 */ /* 0x000fe20007ffe1ff */
[----:B------:R-:W-:Y:S01]  /*1600*/  IMAD.HI.U32 R26, R2, R61, RZ ;  /* 0x0000003d021a7227 */ /* 0x000fe200078e00ff */
[----:B------:R-:W-:Y:S02]  /*1610*/  IABS R121, R154 ;  /* 0x0000009a00797213 */ /* 0x000fe40000000000 */
[----:B------:R-:W-:Y:S01]  /*1620*/  IADD3 R138, R116, 0x4a, RZ ;  /* 0x0000004a748a7810 */ /* 0x000fe20007ffe0ff */
[----:B------:R-:W-:Y:S01]  /*1630*/  IMAD R59, R0, R24, R59 ;  /* 0x00000018003b7224 */ /* 0x000fe200078e023b */
[----:B------:R-:W-:Y:S01]  /*1640*/  IADD3 R26, -R26, RZ, RZ ;  /* 0x000000ff1a1a7210 */ /* 0x000fe20007ffe1ff */
[----:B------:R-:W-:Y:S01]  /*1650*/  IMAD.HI.U32 R24, R2, R69, RZ ;  /* 0x0000004502187227 */ /* 0x000fe200078e00ff */
[----:B------:R-:W-:-:S02]  /*1660*/  IABS R129, R146 ;  /* 0x0000009200817213 */ /* 0x000fc40000000000 */
[----:B------:R-:W-:Y:S01]  /*1670*/  IABS R137, R138 ;  /* 0x0000008a00897213 */ /* 0x000fe20000000000 */
[----:B------:R-:W-:Y:S01]  /*1680*/  IMAD R67, R0, R34, R67 ;  /* 0x0000002200437224 */ /* 0x000fe200078e0243 */
[----:B------:R-:W-:Y:S01]  /*1690*/  IADD3 R150, R116, 0x44, RZ ;  /* 0x0000004474967810 */ /* 0x000fe20007ffe0ff */
[----:B------:R-:W-:Y:S01]  /*16a0*/  IMAD.HI.U32 R34, R2, R77, RZ ;  /* 0x0000004d02227227 */ /* 0x000fe200078e00ff */
[C---:B------:R-:W-:Y:S02]  /*16b0*/  IADD3 R136, R116.reuse, 0x4b, RZ ;  /* 0x0000004b74887810 */ /* 0x040fe40007ffe0ff */
[----:B------:R-:W-:Y:S01]  /*16c0*/  IADD3 R144, R116, 0x47, RZ ;  /* 0x0000004774907810 */ /* 0x000fe20007ffe0ff */
[----:B------:R-:W-:Y:S01]  /*16d0*/  IMAD.MOV R24, RZ, RZ, -R24 ;  /* 0x000000ffff187224 */ /* 0x000fe200078e0a18 */
[----:B------:R-:W-:Y:S01]  /*16e0*/  IABS R125, R150 ;  /* 0x00000096007d7213 */ /* 0x000fe20000000000 */
[----:B------:R-:W-:Y:S01]  /*16f0*/  IMAD R55, R0, R32, R55 ;  /* 0x0000002000377224 */ /* 0x000fe200078e0237 */
[----:B------:R-:W-:Y:S01]  /*1700*/  IADD3 R128, R116, 0x4f, RZ ;  /* 0x0000004f74807810 */ /* 0x000fe20007ffe0ff */
[----:B------:R-:W-:Y:S01]  /*1710*/  IMAD.MOV R34, RZ, RZ, -R34 ;  /* 0x000000ffff227224 */ /* 0x000fe200078e0a22 */
[----:B------:R-:W-:Y:S01]  /*1720*/  IABS R139, R136 ;  /* 0x00000088008b7213 */ /* 0x000fe20000000000 */
[----:B------:R-:W-:Y:S01]  /*1730*/  IMAD R69, R0, R24, R69 ;  /* 0x0000001800457224 */ /* 0x000fe200078e0245 */
[----:B------:R-:W-:Y:S01]  /*1740*/  IABS R131, R144 ;  /* 0x0000009000837213 */ /* 0x000fe20000000000 */
[----:B------:R-:W-:Y:S01]  /*1750*/  IMAD.HI.U32 R32, R2, R65, RZ ;  /* 0x0000004102207227 */ /* 0x000fe200078e00ff */
[----:B------:R-:W-:-:S02]  /*1760*/  IABS R147, R128 ;  /* 0x0000008000937213 */ /* 0x000fc40000000000 */
[----:B------:R-:W-:Y:S01]  /*1770*/  IADD3 R140, R116, 0x49, RZ ;  /* 0x00000049748c7810 */ /* 0x000fe20007ffe0ff */
[----:B------:R-:W-:Y:S01]  /*1780*/  IMAD R61, R0, R26, R61 ;  /* 0x0000001a003d7224 */ /* 0x000fe200078e023d */
[----:B------:R-:W-:Y:S01]  /*1790*/  IADD3 R134, R116, 0x4c, RZ ;  /* 0x0000004c74867810 */ /* 0x000fe20007ffe0ff */
[----:B------:R-:W-:Y:S01]  /*17a0*/  IMAD.HI.U32 R24, R2, R79, RZ ;  /* 0x0000004f02187227 */ /* 0x000fe200078e00ff */
[----:B------:R-:W-:Y:S02]  /*17b0*/  IADD3 R126, R116, 0x50, RZ ;  /* 0x00000050747e7810 */ /* 0x000fe40007ffe0ff */
[----:B------:R-:W-:Y:S01]  /*17c0*/  IABS R135, R140 ;  /* 0x0000008c00877213 */ /* 0x000fe20000000000 */
[----:B------:R-:W-:Y:S01]  /*17d0*/  IMAD.HI.U32 R26, R2, R71, RZ ;  /* 0x00000047021a7227 */ /* 0x000fe200078e00ff */
[----:B------:R-:W-:Y:S02]  /*17e0*/  IADD3 R24, -R24, RZ, RZ ;  /* 0x000000ff18187210 */ /* 0x000fe40007ffe1ff */
[----:B------:R-:W-:Y:S01]  /*17f0*/  IADD3 R118, R116, 0x54, RZ ;  /* 0x0000005474767810 */ /* 0x000fe20007ffe0ff */
[----:B------:R-:W-:Y:S01]  /*1800*/  IMAD R77, R0, R34, R77 ;  /* 0x00000022004d7224 */ /* 0x000fe200078e024d */
[----:B------:R-:W-:Y:S01]  /*1810*/  IABS R141, R134 ;  /* 0x00000086008d7213 */ /* 0x000fe20000000000 */
[----:B------:R-:W-:Y:S01]  /*1820*/  IMAD.MOV R32, RZ, RZ, -R32 ;  /* 0x000000ffff207224 */ /* 0x000fe200078e0a20 */
[----:B------:R-:W-:Y:S01]  /*1830*/  IABS R149, R126 ;  /* 0x0000007e00957213 */ /* 0x000fe20000000000 */
[----:B------:R-:W-:Y:S01]  /*1840*/  IMAD.HI.U32 R34, R2, R87, RZ ;  /* 0x0000005702227227 */ /* 0x000fe200078e00ff */
[----:B------:R-:W-:-:S02]  /*1850*/  IABS R157, R118 ;  /* 0x00000076009d7213 */ /* 0x000fc40000000000 */
[C---:B------:R-:W-:Y:S01]  /*1860*/  IADD3 R130, R116.reuse, 0x4e, RZ ;  /* 0x0000004e74827810 */ /* 0x040fe20007ffe0ff */
[----:B------:R-:W-:Y:S01]  /*1870*/  IMAD.MOV R26, RZ, RZ, -R26 ;  /* 0x000000ffff1a7224 */ /* 0x000fe200078e0a1a */
[----:B------:R-:W-:Y:S01]  /*1880*/  IADD3 R124, R116, 0x51, RZ ;  /* 0x00000051747c7810 */ /* 0x000fe20007ffe0ff */
[----:B------:R-:W-:Y:S01]  /*1890*/  IMAD R65, R0, R32, R65 ;  /* 0x0000002000417224 */ /* 0x000fe200078e0241 */
[----:B------:R-:W-:Y:S01]  /*18a0*/  IADD3 R114, R116, 0x55, RZ ;  /* 0x0000005574727810 */ /* 0x000fe20007ffe0ff */
[----:B------:R-:W-:Y:S01]  /*18b0*/  IMAD.MOV R34, RZ, RZ, -R34 ;  /* 0x000000ffff227224 */ /* 0x000fe200078e0a22 */
[----:B------:R-:W-:Y:S01]  /*18c0*/  IABS R145, R130 ;  /* 0x0000008200917213 */ /* 0x000fe20000000000 */
[----:B------:R-:W-:Y:S01]  /*18d0*/  IMAD.HI.U32 R32, R2, R75, RZ ;  /* 0x0000004b02207227 */ /* 0x000fe200078e00ff */
[----:B------:R-:W-:Y:S02]  /*18e0*/  IABS R151, R124 ;  /* 0x0000007c00977213 */ /* 0x000fe40000000000 */
[----:B------:R-:W-:Y:S01]  /*18f0*/  IADD3 R106, R116, 0x59, RZ ;  /* 0x00000059746a7810 */ /* 0x000fe20007ffe0ff */
        /* <DEDUP_REMOVED lines=10> */
[----:B------:R-:W-:Y:S01]  /*19a0*/  IMAD R87, R0, R34, R87 ;  /* 0x0000002200577224 */ /* 0x000fe200078e0257 */
[----:B------:R-:W-:Y:S01]  /*19b0*/  IADD3 R96, R116, 0x5e, RZ ;  /* 0x0000005e74607810 */ /* 0x000fe20007ffe0ff */
[----:B------:R-:W-:Y:S01]  /*19c0*/  IMAD.MOV R32, RZ, RZ, -R32 ;  /* 0x000000ffff207224 */ /* 0x000fe200078e0a20 */
[----:B------:R-:W-:Y:S01]  /*19d0*/  IABS R169, R104 ;  /* 0x0000006800a97213 */ /* 0x000fe20000000000 */
[----:B------:R-:W-:Y:S01]  /*19e0*/  IMAD.HI.U32 R34, R2, R97, RZ ;  /* 0x0000006102227227 */ /* 0x000fe200078e00ff */
[----:B------:R-:W-:-:S02]  /*19f0*/  IABS R161, R112 ;  /* 0x0000007000a17213 */ /* 0x000fc40000000000 */
        /* <DEDUP_REMOVED lines=8> */
[----:B------:R-:W-:Y:S02]  /*1a80*/  IADD3 R94, R116, 0x5f, RZ ;  /* 0x0000005f745e7810 */ /* 0x000fe40007ffe0ff */
[----:B------:R-:W-:Y:S01]  /*1a90*/  IABS R165, R108 ;  /* 0x0000006c00a57213 */ /* 0x000fe20000000000 */
[----:B------:R-:W-:Y:S01]  /*1aa0*/  IMAD R81, R0, R26, R81 ;  /* 0x0000001a00517224 */ /* 0x000fe200078e0251 */
[----:B------:R-:W-:Y:S01]  /*1ab0*/  IADD3 R32, -R32, RZ, RZ ;  /* 0x000000ff20207210 */ /* 0x000fe20007ffe1ff */
[----:B------:R-:W-:Y:S01]  /*1ac0*/  IMAD.HI.U32 R26, R2, R91, RZ ;  /* 0x0000005b021a7227 */ /* 0x000fe200078e00ff */
[----:B------:R-:W-:-:S02]  /*1ad0*/  IADD3 R86, R116, 0x63, RZ ;  /* 0x0000006374567810 */ /* 0x000fc40007ffe0ff */
[----:B------:R-:W-:Y:S01]  /*1ae0*/  IABS R171, R102 ;  /* 0x0000006600ab7213 */ /* 0x000fe20000000000 */
[----:B------:R-:W-:Y:S01]  /*1af0*/  IMAD R89, R0, R24, R89 ;  /* 0x0000001800597224 */ /* 0x000fe200078e0259 */
[----:B------:R-:W-:Y:S01]  /*1b00*/  IADD3 R26, -R26, RZ, RZ ;  /* 0x000000ff1a1a7210 */ /* 0x000fe20007ffe1ff */
[----:B------:R-:W-:Y:S01]  /*1b10*/  IMAD.HI.U32 R24, R2, R99, RZ ;  /* 0x0000006302187227 */ /* 0x000fe200078e00ff */
[----:B------:R-:W-:Y:S02]  /*1b20*/  IABS R179, R94 ;  /* 0x0000005e00b37213 */ /* 0x000fe40000000000 */
[----:B------:R-:W-:Y:S01]  /*1b30*/  IABS R187, R86 ;  /* 0x0000005600bb7213 */ /* 0x000fe20000000000 */
[----:B------:R-:W-:Y:S01]  /*1b40*/  IMAD R97, R0, R34, R97 ;  /* 0x0000002200617224 */ /* 0x000fe200078e0261 */
[----:B------:R-:W-:Y:S01]  /*1b50*/  IADD3 R98, R116, 0x5d, RZ ;  /* 0x0000005d74627810 */ /* 0x000fe20007ffe0ff */
[----:B------:R-:W-:Y:S01]  /*1b60*/  IMAD.HI.U32 R34, R2, R107, RZ ;  /* 0x0000006b02227227 */ /* 0x000fe200078e00ff */
[----:B------:R-:W-:-:S02]  /*1b70*/  IADD3 R92, R116, 0x60, RZ ;  /* 0x00000060745c7810 */ /* 0x000fc40007ffe0ff */
[----:B------:R-:W-:Y:S01]  /*1b80*/  IADD3 R84, R116, 0x64, RZ ;  /* 0x0000006474547810 */ /* 0x000fe20007ffe0ff */
[----:B------:R-:W-:Y:S01]  /*1b90*/  IMAD.MOV R24, RZ, RZ, -R24 ;  /* 0x000000ffff187224 */ /* 0x000fe200078e0a18 */
[----:B------:R-:W-:Y:S01]  /*1ba0*/  IABS R175, R98 ;  /* 0x0000006200af7213 */ /* 0x000fe20000000000 */
[----:B------:R-:W-:Y:S01]  /*1bb0*/  IMAD R85, R0, R32, R85 ;  /* 0x0000002000557224 */ /* 0x000fe200078e0255 */
[----:B------:R-:W-:Y:S01]  /*1bc0*/  IABS R181, R92 ;  /* 0x0000005c00b57213 */ /* 0x000fe20000000000 */
[----:B------:R-:W-:Y:S01]  /*1bd0*/  IMAD.MOV R34, RZ, RZ, -R34 ;  /* 0x000000ffff227224 */ /* 0x000fe200078e0a22 */
[----:B------:R-:W-:Y:S01]  /*1be0*/  IADD3 R233, R116, 0x1b, RZ ;  /* 0x0000001b74e97810 */ /* 0x000fe20007ffe0ff */
[----:B------:R-:W-:Y:S01]  /*1bf0*/  IMAD R99, R0, R24, R99 ;  /* 0x0000001800637224 */ /* 0x000fe200078e0263 */
[----:B------:R-:W-:Y:S01]  /*1c00*/  IABS R189, R84 ;  /* 0x0000005400bd7213 */ /* 0x000fe20000000000 */
[----:B------:R-:W-:Y:S01]  /*1c10*/  IMAD.HI.U32 R32, R2, R95, RZ ;  /* 0x0000005f02207227 */ /* 0x000fe200078e00ff */
[C---:B------:R-:W-:Y:S01]  /*1c20*/  IADD3 R76, R116.reuse, 0x68, RZ ;  /* 0x00000068744c7810 */ /* 0x040fe20007ffe0ff */
[----:B------:R-:W-:Y:S01]  /*1c30*/  STL [R1+0x2234], R233 ;  /* 0x002234e901007387 */ /* 0x000fe20000100800 */
[----:B------:R-:W-:Y:S01]  /*1c40*/  IADD3 R228, R116, 0x20, RZ ;  /* 0x0000002074e47810 */ /* 0x000fe20007ffe0ff */
[----:B------:R-:W-:Y:S01]  /*1c50*/  IMAD R91, R0, R26, R91 ;  /* 0x0000001a005b7224 */ /* 0x000fe200078e025b */
[----:B------:R-:W-:Y:S01]  /*1c60*/  IADD3 R88, R116, 0x62, RZ ;  /* 0x0000006274587810 */ /* 0x000fe20007ffe0ff */
        /* <DEDUP_REMOVED lines=9> */
[----:B------:R-:W-:Y:S01]  /*1d00*/  IADD3 R221, R116, 0x25, RZ ;  /* 0x0000002574dd7810 */ /* 0x000fe20007ffe0ff */
[----:B------:R-:W-:Y:S01]  /*1d10*/  IMAD.MOV R32, RZ, RZ, -R32 ;  /* 0x000000ffff207224 */ /* 0x000fe200078e0a20 */
[----:B------:R-:W-:Y:S01]  /*1d20*/  STL [R1+0x2240], R230 ;  /* 0x002240e601007387 */ /* 0x000fe20000100800 */
[----:B------:R-:W-:Y:S01]  /*1d30*/  IMAD.HI.U32 R34, R2, R117, RZ ;  /* 0x0000007502227227 */ /* 0x000fe200078e00ff */
[----:B------:R-:W-:-:S02]  /*1d40*/  IABS R191, R82 ;  /* 0x0000005200bf7213 */ /* 0x000fc40000000000 */
[----:B------:R-:W-:Y:S01]  /*1d50*/  STL [R1+0x2244], R229 ;  /* 0x002244e501007387 */ /* 0x000fe20000100800 */
[----:B------:R-:W-:Y:S01]  /*1d60*/  IMAD.MOV R26, RZ, RZ, -R26 ;  /* 0x000000ffff1a7224 */ /* 0x000fe200078e0a1a */
[----:B------:R-:W-:Y:S01]  /*1d70*/  IADD3 R78, R116, 0x67, RZ ;  /* 0x00000067744e7810 */ /* 0x000fe20007ffe0ff */
[----:B------:R-:W-:Y:S01]  /*1d80*/  IMAD R95, R0, R32, R95 ;  /* 0x00000020005f7224 */ /* 0x000fe200078e025f */
[----:B------:R-:W-:Y:S01]  /*1d90*/  STL [R1+0x2248], R228 ;  /* 0x002248e401007387 */ /* 0x000fe20000100800 */
[----:B------:R-:W-:Y:S01]  /*1da0*/  IMAD.MOV R34, RZ, RZ, -R34 ;  /* 0x000000ffff227224 */ /* 0x000fe200078e0a22 */
[----:B------:R-:W-:Y:S01]  /*1db0*/  IADD3 R206, R116, 0x2a, RZ ;  /* 0x0000002a74ce7810 */ /* 0x000fe20007ffe0ff */
[----:B------:R-:W-:Y:S01]  /*1dc0*/  IMAD.HI.U32 R32, R2, R105, RZ ;  /* 0x0000006902207227 */ /* 0x000fe200078e00ff */
[----:B------:R-:W-:Y:S01]  /*1dd0*/  STL [R1+0x224c], R227 ;  /* 0x00224ce301007387 */ /* 0x000fe20000100800 */
[----:B------:R-:W-:Y:S02]  /*1de0*/  IADD3 R72, R116, 0x6a, RZ ;  /* 0x0000006a74487810 */ /* 0x000fe40007ffe0ff */
[----:B------:R-:W-:Y:S01]  /*1df0*/  IMAD R101, R0, R26, R101 ;  /* 0x0000001a00657224 */ /* 0x000fe200078e0265 */
[----:B------:R-:W-:Y:S01]  /*1e00*/  STL [R1+0x2250], R226 ;  /* 0x002250e201007387 */ /* 0x000fe20000100800 */
[----:B------:R-:W-:Y:S01]  /*1e10*/  IMAD.HI.U32 R26, R2, R111, RZ ;  /* 0x0000006f021a7227 */ /* 0x000fe200078e00ff */
[----:B------:R-:W-:-:S02]  /*1e20*/  IABS R195, R78 ;  /* 0x0000004e00c37213 */ /* 0x000fc40000000000 */
[----:B------:R-:W-:Y:S01]  /*1e30*/  STL [R1+0x2254], R225 ;  /* 0x002254e101007387 */ /* 0x000fe20000100800 */
[----:B------:R-:W-:Y:S01]  /*1e40*/  IMAD R109, R0, R24, R109 ;  /* 0x00000018006d7224 */ /* 0x000fe200078e026d */
[----:B------:R-:W-:Y:S01]  /*1e50*/  IADD3 R74, R116, 0x69, RZ ;  /* 0x00000069744a7810 */ /* 0x000fe20007ffe0ff */
[----:B------:R-:W-:Y:S01]  /*1e60*/  IMAD.HI.U32 R24, R2, R119, RZ ;  /* 0x0000007702187227 */ /* 0x000fe200078e00ff */
[----:B------:R-:W-:Y:S01]  /*1e70*/  STL [R1+0x2258], R224 ;  /* 0x002258e001007387 */ /* 0x000fe20000100800 */
[----:B------:R-:W-:Y:S02]  /*1e80*/  IADD3 R192, R116, 0x2f, RZ ;  /* 0x0000002f74c07810 */ /* 0x000fe40007ffe0ff */
[----:B------:R-:W-:Y:S01]  /*1e90*/  IMAD R117, R0, R34, R117 ;  /* 0x0000002200757224 */ /* 0x000fe200078e0275 */
[----:B------:R-:W-:Y:S01]  /*1ea0*/  STL [R1+0x225c], R221 ;  /* 0x00225cdd01007387 */ /* 0x000fe20000100800 */
[----:B------:R-:W-:Y:S01]  /*1eb0*/  IMAD.MOV R32, RZ, RZ, -R32 ;  /* 0x000000ffff207224 */ /* 0x000fe200078e0a20 */
[----:B------:R-:W-:Y:S01]  /*1ec0*/  IABS R199, R74 ;  /* 0x0000004a00c77213 */ /* 0x000fe20000000000 */
[----:B------:R-:W-:Y:S01]  /*1ed0*/  IMAD.HI.U32 R34, R2, R127, RZ ;  /* 0x0000007f02227227 */ /* 0x000fe200078e00ff */
[----:B------:R-:W-:Y:S01]  /*1ee0*/  STL [R1+0x2260], R220 ;  /* 0x002260dc01007387 */ /* 0x000fe20000100800 */
[----:B------:R-:W-:-:S02]  /*1ef0*/  IADD3 R68, R116, 0x6c, RZ ;  /* 0x0000006c74447810 */ /* 0x000fc40007ffe0ff */
[----:B------:R-:W-:Y:S01]  /*1f00*/  IMAD.MOV R26, RZ, RZ, -R26 ;  /* 0x000000ffff1a7224 */ /* 0x000fe200078e0a1a */
[----:B------:R-:W-:Y:S01]  /*1f10*/  IADD3 R34, -R34, RZ, RZ ;  /* 0x000000ff22227210 */ /* 0x000fe20007ffe1ff */
[----:B------:R-:W-:Y:S01]  /*1f20*/  IMAD.MOV R24, RZ, RZ, -R24 ;  /* 0x000000ffff187224 */ /* 0x000fe200078e0a18 */
[----:B------:R-:W-:Y:S01]  /*1f30*/  STL [R1+0x2264], R216 ;  /* 0x002264d801007387 */ /* 0x000fe20000100800 */
[----:B------:R-:W-:Y:S01]  /*1f40*/  IMAD R105, R0, R32, R105 ;  /* 0x0000002000697224 */ /* 0x000fe200078e0269 */
[----:B------:R-:W-:Y:S01]  /*1f50*/  IADD3 R66, R116, 0x6d, RZ ;  /* 0x0000006d74427810 */ /* 0x000fe20007ffe0ff */
[----:B------:R-:W-:Y:S01]  /*1f60*/  IMAD.HI.U32 R32, R2, R115, RZ ;  /* 0x0000007302207227 */ /* 0x000fe200078e00ff */
[----:B------:R-:W-:Y:S01]  /*1f70*/  STL [R1+0x2268], R214 ;  /* 0x002268d601007387 */ /* 0x000fe20000100800 */
[----:B------:R-:W-:Y:S02]  /*1f80*/  IADD3 R182, R116, 0x34, RZ ;  /* 0x0000003474b67810 */ /* 0x000fe40007ffe0ff */
[----:B------:R-:W-:Y:S01]  /*1f90*/  IMAD R111, R0, R26, R111 ;  /* 0x0000001a006f7224 */ /* 0x000fe200078e026f */
[----:B------:R-:W-:Y:S01]  /*1fa0*/  IADD3 R32, -R32, RZ, RZ ;  /* 0x000000ff20207210 */ /* 0x000fe20007ffe1ff */
[----:B------:R-:W-:Y:S01]  /*1fb0*/  IMAD.HI.U32 R26, R2, R121, RZ ;  /* 0x00000079021a7227 */ /* 0x000fe200078e00ff */
[----:B------:R-:W-:Y:S01]  /*1fc0*/  STL [R1+0x226c], R210 ;  /* 0x00226cd201007387 */ /* 0x000fe20000100800 */
[----:B------:R-:W-:-:S02]  /*1fd0*/  IABS R201, R68 ;  /* 0x0000004400c97213 */ /* 0x000fc40000000000 */
[----:B------:R-:W-:Y:S01]  /*1fe0*/  IMAD R119, R0, R24, R119 ;  /* 0x0000001800777224 */ /* 0x000fe200078e0277 */
[----:B------:R-:W-:Y:S01]  /*1ff0*/  IADD3 R26, -R26, RZ, RZ ;  /* 0x000000ff1a1a7210 */ /* 0x000fe20007ffe1ff */
[----:B------:R-:W-:Y:S01]  /*2000*/  IMAD.HI.U32 R24, R2, R129, RZ ;  /* 0x0000008102187227 */ /* 0x000fe200078e00ff */
[----:B------:R-:W-:Y:S01]  /*2010*/  STL [R1+0x2270], R206 ;  /* 0x002270ce01007387 */ /* 0x000fe20000100800 */
[----:B------:R-:W-:Y:S02]  /*2020*/  IABS R207, R66 ;  /* 0x0000004200cf7213 */ /* 0x000fe40000000000 */
[----:B------:R-:W-:Y:S01]  /*2030*/  IMAD R127, R0, R34, R127 ;  /* 0x00000022007f7224 */ /* 0x000fe200078e027f */
[----:B------:R-:W-:Y:S01]  /*2040*/  STL [R1+0x2274], R202 ;  /* 0x002274ca01007387 */ /* 0x000fe20000100800 */
[----:B------:R-:W-:Y:S01]  /*2050*/  IMAD.HI.U32 R34, R2, R137, RZ ;  /* 0x0000008902227227 */ /* 0x000fe200078e00ff */
[C---:B------:R-:W-:Y:S02]  /*2060*/  IADD3 R172, R116.reuse, 0x39, RZ ;  /* 0x0000003974ac7810 */ /* 0x040fe40007ffe0ff */
[----:B------:R-:W-:Y:S01]  /*2070*/  STL [R1+0x2278], R198 ;  /* 0x002278c601007387 */ /* 0x000fe20000100800 */
[----:B------:R-:W-:Y:S01]  /*2080*/  IMAD.MOV R24, RZ, RZ, -R24 ;  /* 0x000000ffff187224 */ /* 0x000fe200078e0a18 */
[----:B------:R-:W-:Y:S01]  /*2090*/  IADD3 R62, R116, 0x6f, RZ ;  /* 0x0000006f743e7810 */ /* 0x000fe20007ffe0ff */
[----:B------:R-:W-:Y:S01]  /*20a0*/  IMAD R115, R0, R32, R115 ;  /* 0x0000002000737224 */ /* 0x000fe200078e0273 */
[----:B------:R-:W-:Y:S01]  /*20b0*/  STL [R1+0x227c], R196 ;  /* 0x00227cc401007387 */ /* 0x000fe20000100800 */
[----:B------:R-:W-:Y:S01]  /*20c0*/  IMAD.MOV R34, RZ, RZ, -R34 ;  /* 0x000000ffff227224 */ /* 0x000fe200078e0a22 */
[----:B------:R-:W-:Y:S01]  /*20d0*/  IADD3 R162, R116, 0x3e, RZ ;  /* 0x0000003e74a27810 */ /* 0x000fe20007ffe0ff */
        /* <DEDUP_REMOVED lines=10> */
[----:B------:R-:W-:Y:S01]  /*2180*/  IMAD.HI.U32 R26, R2, R131, RZ ;  /* 0x00000083021a7227 */ /* 0x000fe200078e00ff */
[----:B------:R-:W-:Y:S01]  /*2190*/  IADD3 R24, -R24, RZ, RZ ;  /* 0x000000ff18187210 */ /* 0x000fe20007ffe1ff */
[----:B------:R-:W-:Y:S01]  /*21a0*/  STL [R1+0x228c], R188 ;  /* 0x00228cbc01007387 */ /* 0x000fe20000100800 */
[----:B------:R-:W-:Y:S01]  /*21b0*/  IADD3 R58, R116, 0x71, RZ ;  /* 0x00000071743a7810 */ /* 0x000fe20007ffe0ff */
[----:B------:R-:W-:Y:S01]  /*21c0*/  IMAD R137, R0, R34, R137 ;  /* 0x0000002200897224 */ /* 0x000fe200078e0289 */
[----:B-1----:R-:W-:Y:S01]  /*21d0*/  LOP3.LUT R38, R12, 0x7f, RZ, 0xc0, !PT ;  /* 0x0000007f0c267812 */ /* 0x002fe200078ec0ff */
[----:B------:R-:W-:Y:S01]  /*21e0*/  IMAD.MOV R32, RZ, RZ, -R32 ;  /* 0x000000ffff207224 */ /* 0x000fe200078e0a20 */
[----:B------:R-:W-:Y:S01]  /*21f0*/  STL [R1+0x2290], R186 ;  /* 0x002290ba01007387 */ /* 0x000fe20000100800 */
[----:B------:R-:W-:Y:S01]  /*2200*/  IMAD.HI.U32 R34, R2, R147, RZ ;  /* 0x0000009302227227 */ /* 0x000fe200078e00ff */
[----:B------:R-:W-:-:S02]  /*2210*/  IADD3 R142, R116, 0x48, RZ ;  /* 0x00000048748e7810 */ /* 0x000fc40007ffe0ff */
[----:B------:R-:W-:Y:S01]  /*2220*/  STL [R1+0x2294], R184 ;  /* 0x002294b801007387 */ /* 0x000fe20000100800 */
[----:B------:R-:W-:Y:S01]  /*2230*/  IMAD.MOV R26, RZ, RZ, -R26 ;  /* 0x000000ffff1a7224 */ /* 0x000fe200078e0a1a */
[----:B------:R-:W-:Y:S01]  /*2240*/  IADD3 R60, R116, 0x70, RZ ;  /* 0x00000070743c7810 */ /* 0x000fe20007ffe0ff */
[----:B------:R-:W-:Y:S01]  /*2250*/  IMAD R125, R0, R32, R125 ;  /* 0x00000020007d7224 */ /* 0x000fe200078e027d */
[----:B------:R-:W-:Y:S01]  /*2260*/  STL [R1+0x2298], R182 ;  /* 0x002298b601007387 */ /* 0x000fe20000100800 */
[----:B------:R-:W-:Y:S01]  /*2270*/  IMAD.MOV R34, RZ, RZ, -R34 ;  /* 0x000000ffff227224 */ /* 0x000fe200078e0a22 */
[----:B------:R-:W-:Y:S01]  /*2280*/  IABS R215, R60 ;  /* 0x0000003c00d77213 */ /* 0x000fe20000000000 */
[----:B------:R-:W-:Y:S01]  /*2290*/  IMAD.HI.U32 R32, R2, R135, RZ ;  /* 0x0000008702207227 */ /* 0x000fe200078e00ff */
[----:B------:R-:W-:Y:S01]  /*22a0*/  STL [R1+0x229c], R180 ;  /* 0x00229cb401007387 */ /* 0x000fe20000100800 */
[----:B------:R-:W-:Y:S02]  /*22b0*/  IADD3 R132, R116, 0x4d, RZ ;  /* 0x0000004d74847810 */ /* 0x000fe40007ffe0ff */
[----:B------:R-:W-:Y:S01]  /*22c0*/  IMAD R131, R0, R26, R131 ;  /* 0x0000001a00837224 */ /* 0x000fe200078e0283 */
[----:B------:R-:W-:Y:S01]  /*22d0*/  STL [R1+0x22a0], R178 ;  /* 0x0022a0b201007387 */ /* 0x000fe20000100800 */
[----:B------:R-:W-:Y:S01]  /*22e0*/  IMAD.HI.U32 R26, R2, R141, RZ ;  /* 0x0000008d021a7227 */ /* 0x000fe200078e00ff */
[----:B------:R-:W-:-:S02]  /*22f0*/  IADD3 R122, R116, 0x52, RZ ;  /* 0x00000052747a7810 */ /* 0x000fc40007ffe0ff */
        /* <DEDUP_REMOVED lines=9> */
[----:B------:R-:W-:Y:S01]  /*2390*/  IADD3 R90, R116, 0x61, RZ ;  /* 0x00000061745a7810 */ /* 0x000fe20007ffe0ff */
        /* <DEDUP_REMOVED lines=16> */
[----:B------:R-:W-:-:S02]  /*24a0*/  IADD3 R54, R116, 0x73, RZ ;  /* 0x0000007374367810 */ /* 0x000fc40007ffe0ff */
[----:B------:R-:W-:Y:S01]  /*24b0*/  IMAD R149, R0, R24, R149 ;  /* 0x0000001800957224 */ /* 0x000fe200078e0295 */
[----:B------:R-:W-:Y:S01]  /*24c0*/  IADD3 R26, -R26, RZ, RZ ;  /* 0x000000ff1a1a7210 */ /* 0x000fe20007ffe1ff */
[----:B------:R-:W-:Y:S01]  /*24d0*/  IMAD.HI.U32 R24, R2, R159, RZ ;  /* 0x0000009f02187227 */ /* 0x000fe200078e00ff */
[----:B------:R-:W-:Y:S01]  /*24e0*/  STL [R1+0x22c0], R162 ;  /* 0x0022c0a201007387 */ /* 0x000fe20000100800 */
[----:B------:R-:W-:Y:S02]  /*24f0*/  IADD3 R52, R116, 0x74, RZ ;  /* 0x0000007474347810 */ /* 0x000fe40007ffe0ff */
        /* <DEDUP_REMOVED lines=14> */
[----:B------:R-:W-:-:S02]  /*25e0*/  IADD3 R44, R116, 0x78, RZ ;  /* 0x00000078742c7810 */ /* 0x000fc40007ffe0ff */
[----:B------:R-:W-:Y:S01]  /*25f0*/  STL [R1+0x22d4], R152 ;  /* 0x0022d49801007387 */ /* 0x000fe20000100800 */
[----:B------:R-:W-:Y:S01]  /*2600*/  IMAD R151, R0, R26, R151 ;  /* 0x0000001a00977224 */ /* 0x000fe200078e0297 */
[----:B------:R-:W-:Y:S01]  /*2610*/  IABS R213, R54 ;  /* 0x0000003600d57213 */ /* 0x000fe20000000000 */
[C---:B------:R-:W-:Y:S01]  /*2620*/  IMAD.HI.U32 R24, R2.reuse, R169, RZ ;  /* 0x000000a902187227 */ /* 0x040fe200078e00ff */
[----:B------:R-:W-:Y:S01]  /*2630*/  STL [R1+0x22d8], R150 ;  /* 0x0022d89601007387 */ /* 0x000fe20000100800 */
[----:B------:R-:W-:Y:S02]  /*2640*/  IABS R223, R52 ;  /* 0x0000003400df7213 */ /* 0x000fe40000000000 */
[----:B------:R-:W-:Y:S01]  /*2650*/  IMAD.HI.U32 R26, R2, R161, RZ ;  /* 0x000000a1021a7227 */ /* 0x000fe200078e00ff */
[----:B------:R-:W-:Y:S01]  /*2660*/  IADD3 R24, -R24, RZ, RZ ;  /* 0x000000ff18187210 */ /* 0x000fe20007ffe1ff */
[----:B------:R-:W-:Y:S01]  /*2670*/  STL [R1+0x22dc], R148 ;  /* 0x0022dc9401007387 */ /* 0x000fe20000100800 */
[C---:B------:R-:W-:Y:S01]  /*2680*/  ISETP.GT.U32.AND P4, PT, R0.reuse, R18, PT ;  /* 0x000000120000720c */ /* 0x040fe20003f84070 */
[C---:B------:R-:W-:Y:S01]  /*2690*/  IMAD R167, R0.reuse, R34, R167 ;  /* 0x0000002200a77224 */ /* 0x040fe200078e02a7 */
[----:B------:R-:W-:Y:S01]  /*26a0*/  ISETP.GT.U32.AND P6, PT, R0, R3, PT ;  /* 0x000000030000720c */ /* 0x000fe20003fc4070 */
[----:B------:R-:W-:Y:S01]  /*26b0*/  IMAD.MOV R32, RZ, RZ, -R32 ;  /* 0x000000ffff207224 */ /* 0x000fe200078e0a20 */
[----:B------:R-:W-:Y:S01]  /*26c0*/  STL [R1+0x22e0], R146 ;  /* 0x0022e09201007387 */ /* 0x000fe20000100800 */
[----:B------:R-:W-:Y:S01]  /*26d0*/  IMAD.HI.U32 R34, R2, R177, RZ ;  /* 0x000000b102227227 */ /* 0x000fe200078e00ff */
[----:B------:R-:W-:-:S02]  /*26e0*/  IABS R43, R233 ;  /* 0x000000e9002b7213 */ /* 0x000fc40000000000 */
[----:B------:R-:W-:Y:S01]  /*26f0*/  STL [R1+0x22ec], R144 ;  /* 0x0022ec9001007387 */ /* 0x000fe20000100800 */
[----:B------:R-:W-:Y:S01]  /*2700*/  IMAD.MOV R26, RZ, RZ, -R26 ;  /* 0x000000ffff1a7224 */ /* 0x000fe200078e0a1a */
[----:B------:R-:W-:Y:S01]  /*2710*/  IABS R53, R228 ;  /* 0x000000e400357213 */ /* 0x000fe20000000000 */
[----:B------:R-:W-:Y:S01]  /*2720*/  IMAD R155, R0, R32, R155 ;  /* 0x00000020009b7224 */ /* 0x000fe200078e029b */
[----:B------:R-:W-:Y:S01]  /*2730*/  STL [R1+0x22f0], R142 ;  /* 0x0022f08e01007387 */ /* 0x000fe20000100800 */
[----:B------:R-:W-:Y:S01]  /*2740*/  IMAD.MOV R34, RZ, RZ, -R34 ;  /* 0x000000ffff227224 */ /* 0x000fe200078e0a22 */
[----:B------:R-:W-:Y:S01]  /*2750*/  IABS R63, R221 ;  /* 0x000000dd003f7213 */ /* 0x000fe20000000000 */
[----:B------:R-:W-:Y:S01]  /*2760*/  IMAD.HI.U32 R32, R2, R165, RZ ;  /* 0x000000a502207227 */ /* 0x000fe200078e00ff */
[----:B------:R-:W-:Y:S01]  /*2770*/  STL [R1+0x22fc], R140 ;  /* 0x0022fc8c01007387 */ /* 0x000fe20000100800 */
[----:B------:R-:W-:Y:S02]  /*2780*/  IABS R73, R206 ;  /* 0x000000ce00497213 */ /* 0x000fe40000000000 */
[----:B------:R-:W-:Y:S01]  /*2790*/  IMAD R161, R0, R26, R161 ;  /* 0x0000001a00a17224 */ /* 0x000fe200078e02a1 */
[----:B------:R-:W-:Y:S01]  /*27a0*/  STL [R1+0x2308], R138 ;  /* 0x0023088a01007387 */ /* 0x000fe20000100800 */
[----:B------:R-:W-:Y:S01]  /*27b0*/  IMAD.HI.U32 R26, R2, R171, RZ ;  /* 0x000000ab021a7227 */ /* 0x000fe200078e00ff */
[----:B------:R-:W-:-:S02]  /*27c0*/  IABS R83, R192 ;  /* 0x000000c000537213 */ /* 0x000fc40000000000 */
[----:B------:R-:W-:Y:S01]  /*27d0*/  STL [R1+0x2320], R136 ;  /* 0x0023208801007387 */ /* 0x000fe20000100800 */
[----:B------:R-:W-:Y:S01]  /*27e0*/  IMAD R169, R0, R24, R169 ;  /* 0x0000001800a97224 */ /* 0x000fe200078e02a9 */
[----:B------:R-:W-:Y:S01]  /*27f0*/  IABS R93, R182 ;  /* 0x000000b6005d7213 */ /* 0x000fe20000000000 */
[----:B------:R-:W-:Y:S01]  /*2800*/  IMAD.HI.U32 R24, R2, R179, RZ ;  /* 0x000000b302187227 */ /* 0x000fe200078e00ff */
[----:B------:R-:W-:Y:S01]  /*2810*/  STL [R1+0x231c], R134 ;  /* 0x00231c8601007387 */ /* 0x000fe20000100800 */
[----:B------:R-:W-:Y:S02]  /*2820*/  IABS R103, R172 ;  /* 0x000000ac00677213 */ /* 0x000fe40000000000 */
[----:B------:R-:W-:Y:S01]  /*2830*/  IMAD R177, R0, R34, R177 ;  /* 0x0000002200b17224 */ /* 0x000fe200078e02b1 */
[----:B------:R-:W-:Y:S01]  /*2840*/  STL [R1+0x2330], R132 ;  /* 0x0023308401007387 */ /* 0x000fe20000100800 */
[----:B------:R-:W-:Y:S01]  /*2850*/  IMAD.MOV R32, RZ, RZ, -R32 ;  /* 0x000000ffff207224 */ /* 0x000fe200078e0a20 */
[----:B------:R-:W-:Y:S01]  /*2860*/  IABS R113, R162 ;  /* 0x000000a200717213 */ /* 0x000fe20000000000 */
[----:B------:R-:W-:Y:S01]  /*2870*/  IMAD.HI.U32 R34, R2, R187, RZ ;  /* 0x000000bb02227227 */ /* 0x000fe200078e00ff */
[----:B------:R-:W-:Y:S01]  /*2880*/  STL [R1+0x2338], R130 ;  /* 0x0023388201007387 */ /* 0x000fe20000100800 */
[----:B------:R-:W-:-:S02]  /*2890*/  IABS R123, R152 ;  /* 0x00000098007b7213 */ /* 0x000fc40000000000 */
[----:B------:R-:W-:Y:S01]  /*28a0*/  IMAD.MOV R26, RZ, RZ, -R26 ;  /* 0x000000ffff1a7224 */ /* 0x000fe200078e0a1a */
[----:B------:R-:W-:Y:S01]  /*28b0*/  IADD3 R34, -R34, RZ, RZ ;  /* 0x000000ff22227210 */ /* 0x000fe20007ffe1ff */
[----:B------:R-:W-:Y:S01]  /*28c0*/  IMAD.MOV R24, RZ, RZ, -R24 ;  /* 0x000000ffff187224 */ /* 0x000fe200078e0a18 */
[----:B------:R-:W-:Y:S01]  /*28d0*/  STL [R1+0x2350], R128 ;  /* 0x0023508001007387 */ /* 0x000fe20000100800 */
[----:B------:R-:W-:Y:S01]  /*28e0*/  IMAD R165, R0, R32, R165 ;  /* 0x0000002000a57224 */ /* 0x000fe200078e02a5 */
[----:B------:R-:W-:Y:S01]  /*28f0*/  IABS R133, R142 ;  /* 0x0000008e00857213 */ /* 0x000fe20000000000 */
[----:B------:R-:W-:Y:S01]  /*2900*/  IMAD.HI.U32 R32, R2, R175, RZ ;  /* 0x000000af02207227 */ /* 0x000fe200078e00ff */
[----:B------:R-:W-:Y:S01]  /*2910*/  STL [R1+0x234c], R126 ;  /* 0x00234c7e01007387 */ /* 0x000fe20000100800 */
[----:B------:R-:W-:Y:S02]  /*2920*/  IABS R143, R132 ;  /* 0x00000084008f7213 */ /* 0x000fe40000000000 */
        /* <DEDUP_REMOVED lines=17> */
[----:B------:R-:W-:Y:S01]  /*2a40*/  IMAD R175, R0, R32, R175 ;  /* 0x0000002000af7224 */ /* 0x000fe200078e02af */
[----:B------:R-:W-:Y:S01]  /*2a50*/  STL [R1+0x2390], R114 ;  /* 0x0023907201007387 */ /* 0x000fe20000100800 */
[----:B------:R-:W-:Y:S01]  /*2a60*/  IMAD.HI.U32 R32, R2, R185, RZ ;  /* 0x000000b902207227 */ /* 0x000fe200078e00ff */
[----:B------:R-:W-:Y:S02]  /*2a70*/  IABS R193, R80 ;  /* 0x0000005000c17213 */ /* 0x000fe40000000000 */
[----:B------:R-:W-:Y:S01]  /*2a80*/  STL [R1+0x2398], R112 ;  /* 0x0023987001007387 */ /* 0x000fe20000100800 */
[----:B------:R-:W-:Y:S01]  /*2a90*/  IMAD R181, R0, R26, R181 ;  /* 0x0000001a00b57224 */ /* 0x000fe200078e02b5 */
[----:B------:R-:W-:Y:S01]  /*2aa0*/  IABS R203, R70 ;  /* 0x0000004600cb7213 */ /* 0x000fe20000000000 */
[----:B------:R-:W-:Y:S01]  /*2ab0*/  IMAD.MOV R24, RZ, RZ, -R24 ;  /* 0x000000ffff187224 */ /* 0x000fe200078e0a18 */
[----:B------:R-:W-:Y:S01]  /*2ac0*/  STL [R1+0x23b0], R110 ;  /* 0x0023b06e01007387 */ /* 0x000fe20000100800 */
[----:B------:R-:W-:Y:S01]  /*2ad0*/  IMAD.HI.U32 R26, R2, R191, RZ ;  /* 0x000000bf021a7227 */ /* 0x000fe200078e00ff */
[----:B------:R-:W-:-:S02]  /*2ae0*/  IABS R219, R56 ;  /* 0x0000003800db7213 */ /* 0x000fc40000000000 */
[----:B------:R-:W-:Y:S01]  /*2af0*/  STL [R1+0x23ac], R108 ;  /* 0x0023ac6c01007387 */ /* 0x000fe20000100800 */
[----:B------:R-:W-:Y:S02]  /*2b00*/  IMAD.MOV R32, RZ, RZ, -R32 ;  /* 0x000000ffff207224 */ /* 0x000fe400078e0a20 */
[C---:B------:R-:W-:Y:S01]  /*2b10*/  IMAD R200, R0.reuse, R24, R197 ;  /* 0x0000001800c87224 */ /* 0x040fe200078e02c5 */
[----:B------:R-:W-:Y:S01]  /*2b20*/  IABS R197, R72 ;  /* 0x0000004800c57213 */ /* 0x000fe20000000000 */
[----:B------:R-:W-:Y:S01]  /*2b30*/  IMAD.MOV R26, RZ, RZ, -R26 ;  /* 0x000000ffff1a7224 */ /* 0x000fe200078e0a1a */
[----:B------:R-:W-:Y:S01]  /*2b40*/  STL [R1+0x23c0], R106 ;  /* 0x0023c06a01007387 */ /* 0x000fe20000100800 */
[----:B------:R-:W-:Y:S02]  /*2b50*/  IMAD R185, R0, R32, R185 ;  /* 0x0000002000b97224 */ /* 0x000fe400078e02b9 */
[----:B------:R-:W-:Y:S01]  /*2b60*/  IMAD.HI.U32 R32, R2, R195, RZ ;  /* 0x000000c302207227 */ /* 0x000fe200078e00ff */
[----:B------:R-:W-:Y:S03]  /*2b70*/  STL [R1+0x23c4], R104 ;  /* 0x0023c46801007387 */ /* 0x000fe60000100800 */
[----:B------:R-:W-:Y:S01]  /*2b80*/  IMAD R191, R0, R26, R191 ;  /* 0x0000001a00bf7224 */ /* 0x000fe200078e02bf */
[----:B------:R-:W-:Y:S01]  /*2b90*/  STL [R1+0x23bc], R102 ;  /* 0x0023bc6601007387 */ /* 0x000fe20000100800 */
[----:B------:R-:W-:-:S03]  /*2ba0*/  IMAD.HI.U32 R26, R2, R197, RZ ;  /* 0x000000c5021a7227 */ /* 0x000fc600078e00ff */
[----:B------:R-:W-:Y:S01]  /*2bb0*/  STL [R1+0x23b8], R100 ;  /* 0x0023b86401007387 */ /* 0x000fe20000100800 */
[----:B------:R-:W-:Y:S02]  /*2bc0*/  IMAD.MOV R32, RZ, RZ, -R32 ;  /* 0x000000ffff207224 */ /* 0x000fe400078e0a20 */
[----:B------:R-:W-:Y:S01]  /*2bd0*/  IMAD.HI.U32 R24, R2, R199, RZ ;  /* 0x000000c702187227 */ /* 0x000fe200078e00ff */
[----:B------:R-:W-:Y:S03]  /*2be0*/  STL [R1+0x23b4], R98 ;  /* 0x0023b46201007387 */ /* 0x000fe60000100800 */
[----:B------:R-:W-:Y:S01]  /*2bf0*/  IMAD.MOV R26, RZ, RZ, -R26 ;  /* 0x000000ffff1a7224 */ /* 0x000fe200078e0a1a */
[----:B------:R-:W-:Y:S01]  /*2c00*/  STL [R1+0x23a8], R96 ;  /* 0x0023a86001007387 */ /* 0x000fe20000100800 */
[----:B------:R-:W-:Y:S01]  /*2c10*/  IMAD R195, R0, R32, R195 ;  /* 0x0000002000c37224 */ /* 0x000fe200078e02c3 */
[----:B------:R-:W-:Y:S01]  /*2c20*/  IADD3 R32, -R24, RZ, RZ ;  /* 0x000000ff18207210 */ /* 0x000fe20007ffe1ff */
[----:B------:R-:W-:Y:S01]  /*2c30*/  IMAD R204, R0, R26, R197 ;  /* 0x0000001a00cc7224 */ /* 0x000fe200078e02c5 */
[----:B------:R-:W-:Y:S01]  /*2c40*/  IABS R197, R58 ;  /* 0x0000003a00c57213 */ /* 0x000fe20000000000 */
[C---:B------:R-:W-:Y:S01]  /*2c50*/  IMAD.HI.U32 R24, R2.reuse, R201, RZ ;  /* 0x000000c902187227 */ /* 0x040fe200078e00ff */
[----:B------:R-:W-:Y:S03]  /*2c60*/  STL [R1+0x23a4], R94 ;  /* 0x0023a45e01007387 */ /* 0x000fe60000100800 */
[----:B------:R-:W-:Y:S01]  /*2c70*/  IMAD.HI.U32 R26, R2, R207, RZ ;  /* 0x000000cf021a7227 */ /* 0x000fe200078e00ff */
[----:B------:R-:W-:Y:S01]  /*2c80*/  IADD3 R24, -R24, RZ, RZ ;  /* 0x000000ff18187210 */ /* 0x000fe20007ffe1ff */
[----:B------:R-:W-:Y:S02]  /*2c90*/  STL [R1+0x23a0], R92 ;  /* 0x0023a05c01007387 */ /* 0x000fe40000100800 */
[----:B------:R-:W-:-:S02]  /*2ca0*/  IMAD.MOV R26, RZ, RZ, -R26 ;  /* 0x000000ffff1a7224 */ /* 0x000fc400078e0a1a */
[C---:B------:R-:W-:Y:S01]  /*2cb0*/  IMAD R208, R0.reuse, R24, R201 ;  /* 0x0000001800d07224 */ /* 0x040fe200078e02c9 */
[----:B------:R-:W-:Y:S01]  /*2cc0*/  IABS R201, R64 ;  /* 0x0000004000c97213 */ /* 0x000fe20000000000 */
[----:B------:R-:W-:Y:S01]  /*2cd0*/  IMAD R207, R0, R26, R207 ;  /* 0x0000001a00cf7224 */ /* 0x000fe200078e02cf */
[----:B------:R-:W-:Y:S01]  /*2ce0*/  STL [R1+0x239c], R90 ;  /* 0x00239c5a01007387 */ /* 0x000fe20000100800 */
[----:B------:R-:W-:-:S03]  /*2cf0*/  IMAD.HI.U32 R26, R2, R211, RZ ;  /* 0x000000d3021a7227 */ /* 0x000fc600078e00ff */
[----:B------:R-:W-:Y:S01]  /*2d00*/  STL [R1+0x2394], R88 ;  /* 0x0023945801007387 */ /* 0x000fe20000100800 */
[----:B------:R-:W-:Y:S01]  /*2d10*/  IMAD.HI.U32 R24, R2, R201, RZ ;  /* 0x000000c902187227 */ /* 0x000fe200078e00ff */
[----:B------:R-:W-:Y:S02]  /*2d20*/  IADD3 R26, -R26, RZ, RZ ;  /* 0x000000ff1a1a7210 */ /* 0x000fe40007ffe1ff */
[----:B------:R-:W-:Y:S01]  /*2d30*/  STL [R1+0x238c], R86 ;  /* 0x00238c5601007387 */ /* 0x000fe20000100800 */
[----:B------:R-:W-:Y:S02]  /*2d40*/  IMAD R16, R22, 0x200, R38 ;  /* 0x0000020016107824 */ /* 0x000fe400078e0226 */
[----:B------:R-:W-:Y:S01]  /*2d50*/  IMAD R211, R0, R26, R211 ;  /* 0x0000001a00d37224 */ /* 0x000fe200078e02d3 */
[----:B------:R-:W-:Y:S01]  /*2d60*/  STL [R1+0x2388], R84 ;  /* 0x0023885401007387 */ /* 0x000fe20000100800 */
[----:B------:R-:W-:Y:S01]  /*2d70*/  IMAD.MOV R212, RZ, RZ, -R24 ;  /* 0x000000ffffd47224 */ /* 0x000fe200078e0a18 */
[----:B------:R-:W-:Y:S01]  /*2d80*/  IADD3 R12, R16, 0x80, RZ ;  /* 0x00000080100c7810 */ /* 0x000fe20007ffe0ff */
[C---:B------:R-:W-:Y:S01]  /*2d90*/  IMAD.HI.U32 R26, R2.reuse, R197, RZ ;  /* 0x000000c5021a7227 */ /* 0x040fe200078e00ff */
[----:B------:R-:W-:Y:S01]  /*2da0*/  IABS R209, R16 ;  /* 0x0000001000d17213 */ /* 0x000fe20000000000 */
[----:B------:R-:W-:Y:S01]  /*2db0*/  STL [R1+0x2384], R82 ;  /* 0x0023845201007387 */ /* 0x000fe20000100800 */
[----:B------:R-:W-:Y:S01]  /*2dc0*/  IABS R205, R12 ;  /* 0x0000000c00cd7213 */ /* 0x000fe20000000000 */
[----:B------:R-:W-:Y:S01]  /*2dd0*/  IMAD.HI.U32 R24, R2, R215, RZ ;  /* 0x000000d702187227 */ /* 0x000fe200078e00ff */
[C---:B------:R-:W-:Y:S01]  /*2de0*/  IADD3 R14, R16.reuse, 0x100, RZ ;  /* 0x00000100100e7810 */ /* 0x040fe20007ffe0ff */
[----:B------:R-:W-:Y:S01]  /*2df0*/  STL [R1+0x2378], R80 ;  /* 0x0023785001007387 */ /* 0x000fe20000100800 */
[C---:B------:R-:W-:Y:S01]  /*2e00*/  IADD3 R42, R16.reuse, 0x180, RZ ;  /* 0x00000180102a7810 */ /* 0x040fe20007ffe0ff */
[----:B------:R-:W-:Y:S01]  /*2e10*/  IMAD.MOV R26, RZ, RZ, -R26 ;  /* 0x000000ffff1a7224 */ /* 0x000fe200078e0a1a */
[----:B------:R-:W-:Y:S01]  /*2e20*/  ISETP.GE.AND P5, PT, R16, RZ, PT ;  /* 0x000000ff1000720c */ /* 0x000fe20003fa6270 */
[----:B------:R-:W-:Y:S01]  /*2e30*/  IMAD.MOV R24, RZ, RZ, -R24 ;  /* 0x000000ffff187224 */ /* 0x000fe200078e0a18 */
[----:B------:R-:W-:Y:S01]  /*2e40*/  STL [R1+0x2374], R78 ;  /* 0x0023744e01007387 */ /* 0x000fe20000100800 */
        /* <DEDUP_REMOVED lines=9> */
[----:B------:R-:W-:Y:S02]  /*2ee0*/  IMAD.MOV R24, RZ, RZ, -R24 ;  /* 0x000000ffff187224 */ /* 0x000fe400078e0a18 */
[----:B------:R-:W-:Y:S01]  /*2ef0*/  IMAD R212, R0, R212, R201 ;  /* 0x000000d400d47224 */ /* 0x000fe200078e02c9 */
[----:B------:R-:W-:Y:S01]  /*2f00*/  IABS R201, R14 ;  /* 0x0000000e00c97213 */ /* 0x000fe20000000000 */
[C---:B------:R-:W-:Y:S01]  /*2f10*/  IMAD R24, R20.reuse, R24, R205 ;  /* 0x0000001814187224 */ /* 0x040fe200078e02cd */
[----:B------:R-:W-:Y:S01]  /*2f20*/  STL [R1+0x235c], R70 ;  /* 0x00235c4601007387 */ /* 0x000fe20000100800 */
[----:B------:R-:W-:-:S02]  /*2f30*/  IMAD R26, R20, R26, R209 ;  /* 0x0000001a141a7224 */ /* 0x000fc400078e02d1 */
[----:B------:R-:W-:Y:S01]  /*2f40*/  IMAD.HI.U32 R222, R2, R213, RZ ;  /* 0x000000d502de7227 */ /* 0x000fe200078e00ff */
[C---:B------:R-:W-:Y:S01]  /*2f50*/  ISETP.GT.U32.AND P1, PT, R20.reuse, R24, PT ;  /* 0x000000181400720c */ /* 0x040fe20003f24070 */
[----:B------:R-:W-:Y:S01]  /*2f60*/  STL [R1+0x2358], R68 ;  /* 0x0023584401007387 */ /* 0x000fe20000100800 */
[----:B------:R-:W-:Y:S01]  /*2f70*/  ISETP.GT.U32.AND P0, PT, R20, R26, PT ;  /* 0x0000001a1400720c */ /* 0x000fe20003f04070 */
[----:B------:R-:W-:-:S04]  /*2f80*/  IMAD.HI.U32 R22, R30, R201, RZ ;  /* 0x000000c91e167227 */ /* 0x000fc800078e00ff */
[----:B------:R-:W-:Y:S01]  /*2f90*/  IMAD.HI.U32 R36, R2, R223, RZ ;  /* 0x000000df02247227 */ /* 0x000fe200078e00ff */
[----:B------:R-:W-:Y:S03]  /*2fa0*/  STL [R1+0x2354], R66 ;  /* 0x0023544201007387 */ /* 0x000fe60000100800 */
[----:B------:R-:W-:Y:S01]  /*2fb0*/  @!P4 IMAD.IADD R18, R18, 0x1, -R0 ;  /* 0x000000011212c824 */ /* 0x000fe200078e0a00 */
[----:B------:R-:W-:Y:S01]  /*2fc0*/  STL [R1+0x2348], R64 ;  /* 0x0023484001007387 */ /* 0x000fe20000100800 */
[----:B------:R-:W-:Y:S01]  /*2fd0*/  IMAD.HI.U32 R30, R30, R197, RZ ;  /* 0x000000c51e1e7227 */ /* 0x000fe200078e00ff */
[----:B------:R-:W-:Y:S02]  /*2fe0*/  @!P6 IADD3 R3, R3, -R0, RZ ;  /* 0x800000000303e210 */ /* 0x000fe40007ffe0ff */
[----:B------:R-:W-:Y:S01]  /*2ff0*/  STL [R1+0x2344], R62 ;  /* 0x0023443e01007387 */ /* 0x000fe20000100800 */
[--C-:B------:R-:W-:Y:S01]  /*3000*/  @!P1 IMAD.IADD R24, R24, 0x1, -R20.reuse ;  /* 0x0000000118189824 */ /* 0x100fe200078e0a14 */
[----:B------:R-:W-:Y:S01]  /*3010*/  IADD3 R30, -R30, RZ, RZ ;  /* 0x000000ff1e1e7210 */ /* 0x000fe20007ffe1ff */
[----:B------:R-:W-:Y:S01]  /*3020*/  @!P0 IMAD.IADD R26, R26, 0x1, -R20 ;  /* 0x000000011a1a8824 */ /* 0x000fe200078e0a14 */
[----:B------:R-:W-:Y:S01]  /*3030*/  STL [R1+0x2340], R60 ;  /* 0x0023403c01007387 */ /* 0x000fe20000100800 */
[----:B------:R-:W-:Y:S01]  /*3040*/  IMAD.MOV R22, RZ, RZ, -R22 ;  /* 0x000000ffff167224 */ /* 0x000fe200078e0a16 */
[C---:B------:R-:W-:Y:S01]  /*3050*/  ISETP.GT.U32.AND P1, PT, R20.reuse, R24, PT ;  /* 0x000000181400720c */ /* 0x040fe20003f24070 */
[C---:B------:R-:W-:Y:S01]  /*3060*/  IMAD R30, R20.reuse, R30, R197 ;  /* 0x0000001e141e7224 */ /* 0x040fe200078e02c5 */
[----:B------:R-:W-:Y:S01]  /*3070*/  STL [R1+0x233c], R58 ;  /* 0x00233c3a01007387 */ /* 0x000fe20000100800 */
[C---:B------:R-:W-:Y:S01]  /*3080*/  ISETP.GT.U32.AND P0, PT, R20.reuse, R26, PT ;  /* 0x0000001a1400720c */ /* 0x040fe20003f04070 */
[C---:B------:R-:W-:Y:S01]  /*3090*/  IMAD R22, R20.reuse, R22, R201 ;  /* 0x0000001614167224 */ /* 0x040fe200078e02c9 */
[----:B------:R-:W-:Y:S01]  /*30a0*/  IABS R201, R48 ;  /* 0x0000003000c97213 */ /* 0x000fe20000000000 */
[----:B------:R-:W-:Y:S01]  /*30b0*/  STL [R1+0x2334], R56 ;  /* 0x0023343801007387 */ /* 0x000fe20000100800 */
[C---:B------:R-:W-:Y:S01]  /*30c0*/  ISETP.GT.U32.AND P3, PT, R20.reuse, R30, PT ;  /* 0x0000001e1400720c */ /* 0x040fe20003f64070 */
[----:B------:R-:W-:Y:S01]  /*30d0*/  IMAD.MOV R222, RZ, RZ, -R222 ;  /* 0x000000ffffde7224 */ /* 0x000fe200078e0ade */
[----:B------:R-:W-:Y:S01]  /*30e0*/  ISETP.GT.U32.AND P2, PT, R20, R22, PT ;  /* 0x000000161400720c */ /* 0x000fe20003f44070 */
[----:B------:R-:W-:Y:S01]  /*30f0*/  STL [R1+0x232c], R54 ;  /* 0x00232c3601007387 */ /* 0x000fe20000100800 */
[----:B------:R-:W-:Y:S01]  /*3100*/  IMAD R199, R0, R32, R199 ;  /* 0x0000002000c77224 */ /* 0x000fe200078e02c7 */
[----:B------:R-:W-:Y:S01]  /*3110*/  IABS R197, R50 ;  /* 0x0000003200c57213 */ /* 0x000fe20000000000 */
[----:B------:R-:W-:Y:S01]  /*3120*/  @!P1 IMAD.IADD R24, R24, 0x1, -R20 ;  /* 0x0000000118189824 */ /* 0x000fe200078e0a14 */
[----:B------:R1:W-:Y:S01]  /*3130*/  STL [R1+0xee8], R16 ;  /* 0x000ee81001007387 */ /* 0x0003e20000100800 */
[----:B------:R-:W-:Y:S01]  /*3140*/  IMAD.HI.U32 R32, R2, R201, RZ ;  /* 0x000000c902207227 */ /* 0x000fe200078e00ff */
[----:B------:R-:W-:-:S02]  /*3150*/  @!P0 IADD3 R26, R26, -R20, RZ ;  /* 0x800000141a1a8210 */ /* 0x000fc40007ffe0ff */
[----:B------:R2:W-:Y:S01]  /*3160*/  STL [R1+0xef0], R12 ;  /* 0x000ef00c01007387 */ /* 0x0005e20000100800 */
[----:B------:R-:W-:Y:S01]  /*3170*/  IMAD R189, R0, R34, R189 ;  /* 0x0000002200bd7224 */ /* 0x000fe200078e02bd */
[----:B------:R-:W-:Y:S01]  /*3180*/  IABS R205, R46 ;  /* 0x0000002e00cd7213 */ /* 0x000fe20000000000 */
[----:B------:R-:W-:Y:S01]  /*3190*/  @!P3 IMAD.IADD R30, R30, 0x1, -R20 ;  /* 0x000000011e1eb824 */ /* 0x000fe200078e0a14 */
[----:B------:R3:W-:Y:S01]  /*31a0*/  STL [R1+0xef4], R14 ;  /* 0x000ef40e01007387 */ /* 0x0007e20000100800 */
[----:B------:R-:W-:Y:S01]  /*31b0*/  ISETP.GE.AND P1, PT, R12, RZ, PT ;  /* 0x000000ff0c00720c */ /* 0x000fe20003f26270 */
[----:B------:R-:W-:Y:S01]  /*31c0*/  IMAD R222, R0, R222, R213 ;  /* 0x000000de00de7224 */ /* 0x000fe200078e02d5 */
[----:B------:R-:W-:Y:S01]  /*31d0*/  @!P2 IADD3 R22, R22, -R20, RZ ;  /* 0x800000141616a210 */ /* 0x000fe20007ffe0ff */
[----:B------:R4:W-:Y:S01]  /*31e0*/  STL [R1+0xef8], R42 ;  /* 0x000ef82a01007387 */ /* 0x0009e20000100800 */
[----:B------:R-:W-:Y:S01]  /*31f0*/  ISETP.GT.U32.AND P3, PT, R20, R30, PT ;  /* 0x0000001e1400720c */ /* 0x000fe20003f64070 */
[----:B------:R-:W-:Y:S01]  /*3200*/  IMAD.HI.U32 R34, R2, R197, RZ ;  /* 0x000000c502227227 */ /* 0x000fe200078e00ff */
[----:B------:R-:W-:Y:S01]  /*3210*/  ISETP.GE.AND P0, PT, R14, RZ, PT ;  /* 0x000000ff0e00720c */ /* 0x000fe20003f06270 */
[----:B------:R-:W-:Y:S01]  /*3220*/  STL [R1+0x2328], R52 ;  /* 0x0023283401007387 */ /* 0x000fe20000100800 */
[----:B------:R-:W-:Y:S01]  /*3230*/  ISETP.GT.U32.AND P2, PT, R20, R22, PT ;  /* 0x000000161400720c */ /* 0x000fe20003f44070 */
[----:B------:R-:W-:Y:S01]  /*3240*/  IMAD.MOV R36, RZ, RZ, -R36 ;  /* 0x000000ffff247224 */ /* 0x000fe200078e0a24 */
[----:B------:R-:W-:Y:S01]  /*3250*/  IADD3 R32, -R32, RZ, RZ ;  /* 0x000000ff20207210 */ /* 0x000fe20007ffe1ff */
[----:B------:R-:W-:Y:S01]  /*3260*/  STL [R1+0x2324], R50 ;  /* 0x0023243201007387 */ /* 0x000fe20000100800 */
[----:B------:R-:W-:Y:S01]  /*3270*/  @!P5 IMAD.MOV R26, RZ, RZ, -R26 ;  /* 0x000000ffff1ad224 */ /* 0x000fe200078e0a1a */
[----:B------:R-:W-:Y:S01]  /*3280*/  IABS R209, R44 ;  /* 0x0000002c00d17213 */ /* 0x000fe20000000000 */
[----:B------:R-:W-:Y:S01]  /*3290*/  @!P1 IMAD.MOV R24, RZ, RZ, -R24 ;  /* 0x000000ffff189224 */ /* 0x000fe200078e0a18 */
[----:B------:R-:W-:Y:S01]  /*32a0*/  STL [R1+0x2318], R48 ;  /* 0x0023183001007387 */ /* 0x000fe20000100800 */
[----:B------:R-:W-:Y:S01]  /*32b0*/  IMAD R201, R0, R32, R201 ;  /* 0x0000002000c97224 */ /* 0x000fe200078e02c9 */
[----:B------:R-:W-:Y:S01]  /*32c0*/  @!P3 IADD3 R30, R30, -R20, RZ ;  /* 0x800000141e1eb210 */ /* 0x000fe20007ffe0ff */
[----:B------:R-:W-:Y:S01]  /*32d0*/  IMAD.MOV R34, RZ, RZ, -R34 ;  /* 0x000000ffff227224 */ /* 0x000fe200078e0a22 */
[----:B------:R-:W-:Y:S01]  /*32e0*/  STL [R1+0x2314], R46 ;  /* 0x0023142e01007387 */ /* 0x000fe20000100800 */
[----:B------:R-:W-:Y:S01]  /*32f0*/  ISETP.GE.AND P3, PT, R42, RZ, PT ;  /* 0x000000ff2a00720c */ /* 0x000fe20003f66270 */
[----:B------:R-:W-:-:S02]  /*3300*/  @!P2 IMAD.IADD R22, R22, 0x1, -R20 ;  /* 0x000000011616a824 */ /* 0x000fc400078e0a14 */
[----:B------:R-:W-:Y:S01]  /*3310*/  STL [R1+0x2310], R44 ;  /* 0x0023102c01007387 */ /* 0x000fe20000100800 */
[C---:B------:R-:W-:Y:S02]  /*3320*/  IMAD R223, R0.reuse, R36, R223 ;  /* 0x0000002400df7224 */ /* 0x040fe400078e02df */
[----:B------:R-:W-:Y:S01]  /*3330*/  IMAD R197, R0, R34, R197 ;  /* 0x0000002200c57224 */ /* 0x000fe200078e02c5 */
[----:B-1----:R-:W5:Y:S01]  /*3340*/  LDL.LU R16, [R1+0x2444] ;  /* 0x0024440001107983 */ /* 0x002f620000300800 */
[----:B------:R-:W-:-:S03]  /*3350*/  IMAD.HI.U32 R28, R2, R43, RZ ;  /* 0x0000002b021c7227 */ /* 0x000fc600078e00ff */
[----:B--2---:R-:W2:Y:S01]  /*3360*/  LDL.LU R12, [R1+0x2440] ;  /* 0x00244000010c7983 */ /* 0x004ea20000300800 */
[----:B------:R-:W-:Y:S01]  /*3370*/  ISETP.NE.AND P2, PT, RZ, c[0x0][0x178], PT ;  /* 0x00005e00ff007a0c */ /* 0x000fe20003f45270 */
[----:B------:R-:W-:Y:S01]  /*3380*/  @!P3 IMAD.MOV R30, RZ, RZ, -R30 ;  /* 0x000000ffff1eb224 */ /* 0x000fe200078e0a1e */
[----:B------:R-:W-:Y:S01]  /*3390*/  LOP3.LUT R20, RZ, c[0x0][0x178], RZ, 0x33, !PT ;  /* 0x00005e00ff147a12 */ /* 0x000fe200078e33ff */
[----:B---3--:R-:W3:Y:S01]  /*33a0*/  LDL.LU R14, [R1+0x243c] ;  /* 0x00243c00010e7983 */ /* 0x008ee20000300800 */
[----:B------:R-:W-:Y:S02]  /*33b0*/  @!P0 IADD3 R22, -R22, RZ, RZ ;  /* 0x000000ff16168210 */ /* 0x000fe40007ffe1ff */
[----:B------:R-:W-:Y:S01]  /*33c0*/  ISETP.GT.U32.AND P5, PT, R0, R8, PT ;  /* 0x000000080000720c */ /* 0x000fe20003fa4070 */
[----:B----4-:R-:W4:Y:S01]  /*33d0*/  LDL.LU R42, [R1+0x2438] ;  /* 0x00243800012a7983 */ /* 0x010f220000300800 */
[----:B------:R-:W-:-:S03]  /*33e0*/  IADD3 R28, -R28, RZ, RZ ;  /* 0x000000ff1c1c7210 */ /* 0x000fc60007ffe1ff */
[----:B------:R-:W4:Y:S01]  /*33f0*/  LDL R213, [R1+0x21cc] ;  /* 0x0021cc0001d57983 */ /* 0x000f220000100800 */
[----:B------:R-:W-:Y:S01]  /*3400*/  SEL R26, R20, R26, !P2 ;  /* 0x0000001a141a7207 */ /* 0x000fe20005000000 */
[----:B------:R-:W-:Y:S01]  /*3410*/  IMAD R43, R0, R28, R43 ;  /* 0x0000001c002b7224 */ /* 0x000fe200078e022b */
[C---:B------:R-:W-:Y:S01]  /*3420*/  SEL R24, R20.reuse, R24, !P2 ;  /* 0x0000001814187207 */ /* 0x040fe20005000000 */
[----:B------:R-:W4:Y:S01]  /*3430*/  LDL R32, [R1+0x21d4] ;  /* 0x0021d40001207983 */ /* 0x000f220000100800 */
[----:B------:R-:W-:Y:S01]  /*3440*/  SEL R22, R20, R22, !P2 ;  /* 0x0000001614167207 */ /* 0x000fe20005000000 */
[----:B------:R-:W-:Y:S01]  /*3450*/  IMAD.HI.U32 R28, R2, R53, RZ ;  /* 0x00000035021c7227 */ /* 0x000fe200078e00ff */
[----:B------:R-:W-:Y:S01]  /*3460*/  SEL R20, R20, R30, !P2 ;  /* 0x0000001e14147207 */ /* 0x000fe20005000000 */
[----:B------:R-:W4:Y:S01]  /*3470*/  LDL R36, [R1+0x21dc] ;  /* 0x0021dc0001247983 */ /* 0x000f220000100800 */
[----:B------:R-:W-:Y:S01]  /*3480*/  ISETP.GT.U32.AND P0, PT, R0, R10, PT ;  /* 0x0000000a0000720c */ /* 0x000fe20003f04070 */
[----:B------:R-:W-:-:S02]  /*3490*/  IMAD.MOV R28, RZ, RZ, -R28 ;  /* 0x000000ffff1c7224 */ /* 0x000fc400078e0a1c */
[----:B------:R-:W4:Y:S04]  /*34a0*/  LDL R30, [R1+0x21d0] ;  /* 0x0021d000011e7983 */ /* 0x000f280000100800 */
[----:B------:R-:W4:Y:S01]  /*34b0*/  LDL R34, [R1+0x21d8] ;  /* 0x0021d80001227983 */ /* 0x000f220000100800 */
[C---:B------:R-:W-:Y:S01]  /*34c0*/  ISETP.GT.U32.AND P2, PT, R0.reuse, R3, PT ;  /* 0x000000030000720c */ /* 0x040fe20003f44070 */
[C---:B------:R-:W-:Y:S01]  /*34d0*/  IMAD R53, R0.reuse, R28, R53 ;  /* 0x0000001c00357224 */ /* 0x040fe200078e0235 */
[----:B------:R-:W-:Y:S01]  /*34e0*/  ISETP.GT.U32.AND P3, PT, R0, R18, PT ;  /* 0x000000120000720c */ /* 0x000fe20003f64070 */
[----:B------:R-:W-:-:S04]  /*34f0*/  IMAD.HI.U32 R28, R2, R63, RZ ;  /* 0x0000003f021c7227 */ /* 0x000fc800078e00ff */
[----:B------:R-:W-:Y:S01]  /*3500*/  @!P0 IMAD.IADD R10, R10, 0x1, -R0 ;  /* 0x000000010a0a8824 */ /* 0x000fe200078e0a00 */
[----:B------:R-:W-:Y:S01]  /*3510*/  @!P5 IADD3 R8, R8, -R0, RZ ;  /* 0x800000000808d210 */ /* 0x000fe20007ffe0ff */
[----:B------:R-:W-:-:S04]  /*3520*/  IMAD.MOV R28, RZ, RZ, -R28 ;  /* 0x000000ffff1c7224 */ /* 0x000fc800078e0a1c */
[--C-:B------:R-:W-:Y:S02]  /*3530*/  @!P2 IMAD.IADD R3, R3, 0x1, -R0.reuse ;  /* 0x000000010303a824 */ /* 0x100fe400078e0a00 */
[----:B------:R-:W-:Y:S02]  /*3540*/  @!P3 IMAD.IADD R18, R18, 0x1, -R0 ;  /* 0x000000011212b824 */ /* 0x000fe400078e0a00 */
[----:B------:R-:W-:Y:S02]  /*3550*/  IMAD R63, R0, R28, R63 ;  /* 0x0000001c003f7224 */ /* 0x000fe400078e023f */
[----:B------:R-:W-:-:S05]  /*3560*/  IMAD.HI.U32 R28, R2, R73, RZ ;  /* 0x00000049021c7227 */ /* 0x000fca00078e00ff */
[----:B------:R-:W-:-:S05]  /*3570*/  IADD3 R28, -R28, RZ, RZ ;  /* 0x000000ff1c1c7210 */ /* 0x000fca0007ffe1ff */
[----:B------:R-:W-:Y:S02]  /*3580*/  IMAD R73, R0, R28, R73 ;  /* 0x0000001c00497224 */ /* 0x000fe400078e0249 */
[----:B------:R-:W-:-:S04]  /*3590*/  IMAD.HI.U32 R28, R2, R83, RZ ;  /* 0x00000053021c7227 */ /* 0x000fc800078e00ff */
[----:B------:R-:W-:-:S04]  /*35a0*/  IMAD.MOV R28, RZ, RZ, -R28 ;  /* 0x000000ffff1c7224 */ /* 0x000fc800078e0a1c */
[----:B------:R-:W-:Y:S02]  /*35b0*/  IMAD R83, R0, R28, R83 ;  /* 0x0000001c00537224 */ /* 0x000fe400078e0253 */
[----:B------:R-:W-:-:S04]  /*35c0*/  IMAD.HI.U32 R28, R2, R93, RZ ;  /* 0x0000005d021c7227 */ /* 0x000fc800078e00ff */
[----:B------:R-:W-:-:S04]  /*35d0*/  IMAD.MOV R28, RZ, RZ, -R28 ;  /* 0x000000ffff1c7224 */ /* 0x000fc800078e0a1c */
        /* <DEDUP_REMOVED lines=39> */
[C---:B------:R-:W-:Y:S01]  /*3850*/  IMAD R205, R0.reuse, R28, R205 ;  /* 0x0000001c00cd7224 */ /* 0x040fe200078e02cd */
[C---:B-----5:R-:W-:Y:S02]  /*3860*/  ISETP.GT.U32.AND P4, PT, R0.reuse, R16, PT ;  /* 0x000000100000720c */ /* 0x060fe40003f84070 */
[C---:B--2---:R-:W-:Y:S02]  /*3870*/  ISETP.GT.U32.AND P1, PT, R0.reuse, R12, PT ;  /* 0x0000000c0000720c */ /* 0x044fe40003f24070 */
[----:B---3--:R-:W-:-:S09]  /*3880*/  ISETP.GT.U32.AND P6, PT, R0, R14, PT ;  /* 0x0000000e0000720c */ /* 0x008fd20003fc4070 */
[--C-:B------:R-:W-:Y:S01]  /*3890*/  @!P4 IMAD.IADD R16, R16, 0x1, -R0.reuse ;  /* 0x000000011010c824 */ /* 0x100fe200078e0a00 */
[----:B------:R-:W-:Y:S01]  /*38a0*/  ISETP.GT.U32.AND P4, PT, R0, R4, PT ;  /* 0x000000040000720c */ /* 0x000fe20003f84070 */
[----:B------:R-:W-:Y:S01]  /*38b0*/  @!P1 IMAD.IADD R12, R12, 0x1, -R0 ;  /* 0x000000010c0c9824 */ /* 0x000fe200078e0a00 */
[----:B----4-:R-:W-:Y:S02]  /*38c0*/  ISETP.GE.AND P1, PT, R42, RZ, PT ;  /* 0x000000ff2a00720c */ /* 0x010fe40003f26270 */
[----:B------:R-:W-:-:S04]  /*38d0*/  @!P6 IADD3 R14, R14, -R0, RZ ;  /* 0x800000000e0ee210 */ /* 0x000fc80007ffe0ff */
[----:B------:R-:W-:Y:S02]  /*38e0*/  ISETP.GT.U32.AND P2, PT, R0, R14, PT ;  /* 0x0000000e0000720c */ /* 0x000fe40003f44070 */
[----:B------:R-:W-:-:S03]  /*38f0*/  ISETP.GE.AND P6, PT, R116, RZ, PT ;  /* 0x000000ff7400720c */ /* 0x000fc60003fc6270 */
[----:B------:R-:W-:Y:S02]  /*3900*/  @!P4 IADD3 R4, R4, -R0, RZ ;  /* 0x800000000404c210 */ /* 0x000fe40007ffe0ff */
[C---:B------:R-:W-:Y:S02]  /*3910*/  ISETP.GT.U32.AND P4, PT, R0.reuse, R10, PT ;  /* 0x0000000a0000720c */ /* 0x040fe40003f84070 */
[C---:B------:R-:W-:Y:S02]  /*3920*/  ISETP.GT.U32.AND P0, PT, R0.reuse, R16, PT ;  /* 0x000000100000720c */ /* 0x040fe40003f04070 */
[C---:B------:R-:W-:Y:S01]  /*3930*/  ISETP.GT.U32.AND P3, PT, R0.reuse, R12, PT ;  /* 0x0000000c0000720c */ /* 0x040fe20003f64070 */
[----:B------:R-:W-:Y:S01]  /*3940*/  @!P1 IMAD.MOV R3, RZ, RZ, -R3 ;  /* 0x000000ffff039224 */ /* 0x000fe200078e0a03 */
[----:B------:R-:W-:Y:S01]  /*3950*/  ISETP.GT.U32.AND P1, PT, R0, R8, PT ;  /* 0x000000080000720c */ /* 0x000fe20003f24070 */
[----:B------:R-:W-:Y:S01]  /*3960*/  @!P2 IMAD.IADD R14, R14, 0x1, -R0 ;  /* 0x000000010e0ea824 */ /* 0x000fe200078e0a00 */
[C---:B------:R-:W-:Y:S01]  /*3970*/  ISETP.GT.U32.AND P2, PT, R0.reuse, R5, PT ;  /* 0x000000050000720c */ /* 0x040fe20003f44070 */
[----:B------:R-:W-:Y:S01]  /*3980*/  @!P6 IMAD.MOV R18, RZ, RZ, -R18 ;  /* 0x000000ffff12e224 */ /* 0x000fe200078e0a12 */
[----:B------:R-:W-:-:S02]  /*3990*/  ISETP.GT.U32.AND P5, PT, R0, R4, PT ;  /* 0x000000040000720c */ /* 0x000fc40003fa4070 */
[----:B------:R-:W-:Y:S02]  /*39a0*/  ISETP.GT.U32.AND P6, PT, R0, R6, PT ;  /* 0x000000060000720c */ /* 0x000fe40003fc4070 */
[-C--:B------:R-:W-:Y:S02]  /*39b0*/  @!P4 IADD3 R10, R10, -R0.reuse, RZ ;  /* 0x800000000a0ac210 */ /* 0x080fe40007ffe0ff */
[----:B------:R-:W-:Y:S01]  /*39c0*/  ISETP.GT.U32.AND P4, PT, R0, R9, PT ;  /* 0x000000090000720c */ /* 0x000fe20003f84070 */
[--C-:B------:R-:W-:Y:S01]  /*39d0*/  @!P3 IMAD.IADD R12, R12, 0x1, -R0.reuse ;  /* 0x000000010c0cb824 */ /* 0x100fe200078e0a00 */
[-C--:B------:R-:W-:Y:S02]  /*39e0*/  @!P0 IADD3 R16, R16, -R0.reuse, RZ ;  /* 0x8000000010108210 */ /* 0x080fe40007ffe0ff */
[----:B------:R-:W-:Y:S02]  /*39f0*/  ISETP.GE.AND P0, PT, R213, RZ, PT ;  /* 0x000000ffd500720c */ /* 0x000fe40003f06270 */
[----:B------:R-:W-:Y:S01]  /*3a00*/  ISETP.GT.U32.AND P3, PT, R0, R7, PT ;  /* 0x000000070000720c */ /* 0x000fe20003f64070 */
[--C-:B------:R-:W-:Y:S01]  /*3a10*/  @!P1 IMAD.IADD R8, R8, 0x1, -R0.reuse ;  /* 0x0000000108089824 */ /* 0x100fe200078e0a00 */
[----:B------:R-:W-:Y:S01]  /*3a20*/  ISETP.GT.U32.AND P1, PT, R0, R11, PT ;  /* 0x0000000b0000720c */ /* 0x000fe20003f24070 */
[--C-:B------:R-:W-:Y:S01]  /*3a30*/  @!P2 IMAD.IADD R5, R5, 0x1, -R0.reuse ;  /* 0x000000010505a824 */ /* 0x100fe200078e0a00 */
[----:B------:R-:W-:Y:S01]  /*3a40*/  ISETP.GE.AND P2, PT, R32, RZ, PT ;  /* 0x000000ff2000720c */ /* 0x000fe20003f46270 */
[----:B------:R-:W-:Y:S01]  /*3a50*/  @!P5 IMAD.IADD R4, R4, 0x1, -R0 ;  /* 0x000000010404d824 */ /* 0x000fe200078e0a00 */
[----:B------:R-:W-:-:S02]  /*3a60*/  @!P6 IADD3 R6, R6, -R0, RZ ;  /* 0x800000000606e210 */ /* 0x000fc40007ffe0ff */
[----:B------:R-:W-:Y:S02]  /*3a70*/  ISETP.GE.AND P5, PT, R30, RZ, PT ;  /* 0x000000ff1e00720c */ /* 0x000fe40003fa6270 */
[----:B------:R-:W-:Y:S01]  /*3a80*/  @!P4 IADD3 R9, R9, -R0, RZ ;  /* 0x800000000909c210 */ /* 0x000fe20007ffe0ff */
[----:B------:R-:W-:Y:S01]  /*3a90*/  @!P0 IMAD.MOV R16, RZ, RZ, -R16 ;  /* 0x000000ffff108224 */ /* 0x000fe200078e0a10 */
[----:B------:R-:W-:Y:S01]  /*3aa0*/  ISETP.GE.AND P4, PT, R36, RZ, PT ;  /* 0x000000ff2400720c */ /* 0x000fe20003f86270 */
[--C-:B------:R-:W-:Y:S01]  /*3ab0*/  @!P3 IMAD.IADD R7, R7, 0x1, -R0.reuse ;  /* 0x000000010707b824 */ /* 0x100fe200078e0a00 */
[----:B------:R-:W-:Y:S02]  /*3ac0*/  ISETP.GE.AND P3, PT, R34, RZ, PT ;  /* 0x000000ff2200720c */ /* 0x000fe40003f66270 */
[C---:B------:R-:W-:Y:S02]  /*3ad0*/  ISETP.GT.U32.AND P0, PT, R0.reuse, R6, PT ;  /* 0x000000060000720c */ /* 0x040fe40003f04070 */
[----:B------:R-:W-:Y:S01]  /*3ae0*/  ISETP.GT.U32.AND P6, PT, R0, R13, PT ;  /* 0x0000000d0000720c */ /* 0x000fe20003fc4070 */
[----:B------:R-:W-:Y:S01]  /*3af0*/  @!P1 IMAD.IADD R11, R11, 0x1, -R0 ;  /* 0x000000010b0b9824 */ /* 0x000fe200078e0a00 */
[----:B------:R-:W-:-:S02]  /*3b00*/  ISETP.GE.AND P1, PT, R252, RZ, PT ;  /* 0x000000fffc00720c */ /* 0x000fc40003f26270 */
[----:B------:R-:W-:Y:S02]  /*3b10*/  @!P2 IADD3 R12, -R12, RZ, RZ ;  /* 0x000000ff0c0ca210 */ /* 0x000fe40007ffe1ff */
[C---:B------:R-:W-:Y:S01]  /*3b20*/  ISETP.GT.U32.AND P2, PT, R0.reuse, R7, PT ;  /* 0x000000070000720c */ /* 0x040fe20003f44070 */
[----:B------:R-:W-:Y:S01]  /*3b30*/  @!P5 IMAD.MOV R14, RZ, RZ, -R14 ;  /* 0x000000ffff0ed224 */ /* 0x000fe200078e0a0e */
[C---:B------:R-:W-:Y:S01]  /*3b40*/  ISETP.GT.U32.AND P5, PT, R0.reuse, R5, PT ;  /* 0x000000050000720c */ /* 0x040fe20003fa4070 */
[----:B------:R-:W-:Y:S01]  /*3b50*/  @!P4 IMAD.MOV R8, RZ, RZ, -R8 ;  /* 0x000000ffff08c224 */ /* 0x000fe200078e0a08 */
[C---:B------:R-:W-:Y:S01]  /*3b60*/  ISETP.GT.U32.AND P4, PT, R0.reuse, R11, PT ;  /* 0x0000000b0000720c */ /* 0x040fe20003f84070 */
[----:B------:R-:W-:Y:S01]  /*3b70*/  @!P3 IMAD.MOV R10, RZ, RZ, -R10 ;  /* 0x000000ffff0ab224 */ /* 0x000fe200078e0a0a */
[----:B------:R-:W-:Y:S01]  /*3b80*/  ISETP.GT.U32.AND P3, PT, R0, R9, PT ;  /* 0x000000090000720c */ /* 0x000fe20003f64070 */
[----:B------:R-:W-:Y:S01]  /*3b90*/  @!P0 IMAD.IADD R6, R6, 0x1, -R0 ;  /* 0x0000000106068824 */ /* 0x000fe200078e0a00 */
[----:B------:R-:W-:-:S02]  /*3ba0*/  @!P6 IADD3 R13, R13, -R0, RZ ;  /* 0x800000000d0de210 */ /* 0x000fc40007ffe0ff */
[----:B------:R-:W-:Y:S02]  /*3bb0*/  ISETP.GT.U32.AND P0, PT, R0, R17, PT ;  /* 0x000000110000720c */ /* 0x000fe40003f04070 */
[----:B------:R-:W-:Y:S02]  /*3bc0*/  @!P1 IADD3 R4, -R4, RZ, RZ ;  /* 0x000000ff04049210 */ /* 0x000fe40007ffe1ff */
[C---:B------:R-:W-:Y:S02]  /*3bd0*/  ISETP.GT.U32.AND P6, PT, R0.reuse, R13, PT ;  /* 0x0000000d0000720c */ /* 0x040fe40003fc4070 */
[C---:B------:R-:W-:Y:S02]  /*3be0*/  ISETP.GT.U32.AND P1, PT, R0.reuse, R15, PT ;  /* 0x0000000f0000720c */ /* 0x040fe40003f24070 */
[-C--:B------:R-:W-:Y:S02]  /*3bf0*/  @!P2 IADD3 R7, R7, -R0.reuse, RZ ;  /* 0x800000000707a210 */ /* 0x080fe40007ffe0ff */
[C---:B------:R-:W-:Y:S01]  /*3c00*/  ISETP.GT.U32.AND P2, PT, R0.reuse, R21, PT ;  /* 0x000000150000720c */ /* 0x040fe20003f44070 */
[--C-:B------:R-:W-:Y:S01]  /*3c10*/  @!P5 IMAD.IADD R5, R5, 0x1, -R0.reuse ;  /* 0x000000010505d824 */ /* 0x100fe200078e0a00 */
[C---:B------:R-:W-:Y:S01]  /*3c20*/  ISETP.GT.U32.AND P5, PT, R0.reuse, R19, PT ;  /* 0x000000130000720c */ /* 0x040fe20003fa4070 */
[--C-:B------:R-:W-:Y:S01]  /*3c30*/  @!P4 IMAD.IADD R11, R11, 0x1, -R0.reuse ;  /* 0x000000010b0bc824 */ /* 0x100fe200078e0a00 */
[C---:B------:R-:W-:Y:S01]  /*3c40*/  ISETP.GT.U32.AND P4, PT, R0.reuse, R25, PT ;  /* 0x000000190000720c */ /* 0x040fe20003f84070 */
[--C-:B------:R-:W-:Y:S01]  /*3c50*/  @!P3 IMAD.IADD R9, R9, 0x1, -R0.reuse ;  /* 0x000000010909b824 */ /* 0x100fe200078e0a00 */
[----:B------:R-:W-:Y:S01]  /*3c60*/  ISETP.GT.U32.AND P3, PT, R0, R23, PT ;  /* 0x000000170000720c */ /* 0x000fe20003f64070 */
[--C-:B------:R-:W-:Y:S01]  /*3c70*/  @!P0 IMAD.IADD R17, R17, 0x1, -R0.reuse ;  /* 0x0000000111118824 */ /* 0x100fe200078e0a00 */
[----:B------:R-:W-:Y:S01]  /*3c80*/  ISETP.GE.AND P0, PT, R249, RZ, PT ;  /* 0x000000fff900720c */ /* 0x000fe20003f06270 */
[----:B------:R-:W-:Y:S01]  /*3c90*/  @!P1 IMAD.IADD R15, R15, 0x1, -R0 ;  /* 0x000000010f0f9824 */ /* 0x000fe200078e0a00 */
[----:B------:R-:W-:-:S02]  /*3ca0*/  @!P6 IADD3 R13, R13, -R0, RZ ;  /* 0x800000000d0de210 */ /* 0x000fc40007ffe0ff */
[----:B------:R-:W-:Y:S02]  /*3cb0*/  ISETP.GE.AND P6, PT, R251, RZ, PT ;  /* 0x000000fffb00720c */ /* 0x000fe40003fc6270 */
[----:B------:R-:W-:Y:S01]  /*3cc0*/  ISETP.GE.AND P1, PT, R250, RZ, PT ;  /* 0x000000fffa00720c */ /* 0x000fe20003f26270 */
[--C-:B------:R-:W-:Y:S01]  /*3cd0*/  @!P2 IMAD.IADD R21, R21, 0x1, -R0.reuse ;  /* 0x000000011515a824 */ /* 0x100fe200078e0a00 */
[----:B------:R-:W-:Y:S02]  /*3ce0*/  ISETP.GE.AND P2, PT, R247, RZ, PT ;  /* 0x000000fff700720c */ /* 0x000fe40003f46270 */
[-C--:B------:R-:W-:Y:S02]  /*3cf0*/  @!P5 IADD3 R19, R19, -R0.reuse, RZ ;  /* 0x800000001313d210 */ /* 0x080fe40007ffe0ff */
[----:B------:R-:W-:Y:S01]  /*3d00*/  @!P4 IADD3 R25, R25, -R0, RZ ;  /* 0x800000001919c210 */ /* 0x000fe20007ffe0ff */
[----:B------:R-:W-:Y:S01]  /*3d10*/  @!P3 IMAD.IADD R23, R23, 0x1, -R0 ;  /* 0x000000011717b824 */ /* 0x000fe200078e0a00 */
[----:B------:R-:W-:-:S02]  /*3d20*/  ISETP.GT.U32.AND P4, PT, R0, R15, PT ;  /* 0x0000000f0000720c */ /* 0x000fc40003f84070 */
[----:B------:R-:W-:Y:S02]  /*3d30*/  @!P0 IADD3 R7, -R7, RZ, RZ ;  /* 0x000000ff07078210 */ /* 0x000fe40007ffe1ff */
[----:B------:R-:W-:Y:S02]  /*3d40*/  ISETP.GE.AND P3, PT, R40, RZ, PT ;  /* 0x000000ff2800720c */ /* 0x000fe40003f66270 */
[----:B------:R-:W-:Y:S01]  /*3d50*/  ISETP.GT.U32.AND P0, PT, R0, R19, PT ;  /* 0x000000130000720c */ /* 0x000fe20003f04070 */
[----:B------:R-:W-:Y:S01]  /*3d60*/  @!P6 IMAD.MOV R6, RZ, RZ, -R6 ;  /* 0x000000ffff06e224 */ /* 0x000fe200078e0a06 */
[----:B------:R-:W-:Y:S01]  /*3d70*/  ISETP.GE.AND P5, PT, R248, RZ, PT ;  /* 0x000000fff800720c */ /* 0x000fe20003fa6270 */
[----:B------:R-:W-:Y:S01]  /*3d80*/  @!P1 IMAD.MOV R5, RZ, RZ, -R5 ;  /* 0x000000ffff059224 */ /* 0x000fe200078e0a05 */
[C---:B------:R-:W-:Y:S02]  /*3d90*/  ISETP.GT.U32.AND P1, PT, R0.reuse, R17, PT ;  /* 0x000000110000720c */ /* 0x040fe40003f24070 */
[C---:B------:R-:W-:Y:S01]  /*3da0*/  ISETP.GT.U32.AND P6, PT, R0.reuse, R21, PT ;  /* 0x000000150000720c */ /* 0x040fe20003fc4070 */
[----:B------:R-:W-:Y:S01]  /*3db0*/  @!P2 IMAD.MOV R11, RZ, RZ, -R11 ;  /* 0x000000ffff0ba224 */ /* 0x000fe200078e0a0b */
[C---:B------:R-:W-:Y:S01]  /*3dc0*/  ISETP.GT.U32.AND P2, PT, R0.reuse, R23, PT ;  /* 0x000000170000720c */ /* 0x040fe20003f44070 */
[----:B------:R-:W-:Y:S01]  /*3dd0*/  @!P4 IMAD.IADD R15, R15, 0x1, -R0 ;  /* 0x000000010f0fc824 */ /* 0x000fe200078e0a00 */
[----:B------:R-:W-:-:S02]  /*3de0*/  ISETP.GT.U32.AND P4, PT, R0, R29, PT ;  /* 0x0000001d0000720c */ /* 0x000fc40003f84070 */
[----:B------:R-:W-:Y:S02]  /*3df0*/  @!P3 IADD3 R13, -R13, RZ, RZ ;  /* 0x000000ff0d0db210 */ /* 0x000fe40007ffe1ff */
[----:B------:R-:W-:Y:S02]  /*3e00*/  @!P0 IADD3 R19, R19, -R0, RZ ;  /* 0x8000000013138210 */ /* 0x000fe40007ffe0ff */
[C---:B------:R-:W-:Y:S02]  /*3e10*/  ISETP.GT.U32.AND P3, PT, R0.reuse, R27, PT ;  /* 0x0000001b0000720c */ /* 0x040fe40003f64070 */
[C---:B------:R-:W-:Y:S01]  /*3e20*/  ISETP.GT.U32.AND P0, PT, R0.reuse, R33, PT ;  /* 0x000000210000720c */ /* 0x040fe20003f04070 */
[----:B------:R-:W-:Y:S01]  /*3e30*/  @!P5 IMAD.MOV R9, RZ, RZ, -R9 ;  /* 0x000000ffff09d224 */ /* 0x000fe200078e0a09 */
        /* <DEDUP_REMOVED lines=9> */
[--C-:B------:R-:W-:Y:S01]  /*3ed0*/  @!P3 IMAD.IADD R27, R27, 0x1, -R0.reuse ;  /* 0x000000011b1bb824 */ /* 0x100fe200078e0a00 */
[----:B------:R-:W-:Y:S01]  /*3ee0*/  ISETP.GE.AND P3, PT, R245, RZ, PT ;  /* 0x000000fff500720c */ /* 0x000fe20003f66270 */
[----:B------:R-:W-:Y:S01]  /*3ef0*/  @!P0 IMAD.IADD R33, R33, 0x1, -R0 ;  /* 0x0000000121218824 */ /* 0x000fe200078e0a00 */
[----:B------:R-:W-:-:S02]  /*3f00*/  ISETP.GE.AND P0, PT, R242, RZ, PT ;  /* 0x000000fff200720c */ /* 0x000fc40003f06270 */
[-C--:B------:R-:W-:Y:S02]  /*3f10*/  @!P5 IADD3 R25, R25, -R0.reuse, RZ ;  /* 0x800000001919d210 */ /* 0x080fe40007ffe0ff */
[-C--:B------:R-:W-:Y:S01]  /*3f20*/  @!P1 IADD3 R31, R31, -R0.reuse, RZ ;  /* 0x800000001f1f9210 */ /* 0x080fe20007ffe0ff */
[----:B------:R-:W-:Y:S01]  /*3f30*/  @!P6 IMAD.IADD R35, R35, 0x1, -R0 ;  /* 0x000000012323e824 */ /* 0x000fe200078e0a00 */
[----:B------:R-:W-:Y:S02]  /*3f40*/  ISETP.GE.AND P5, PT, R246, RZ, PT ;  /* 0x000000fff600720c */ /* 0x000fe40003fa6270 */
[----:B------:R-:W-:Y:S02]  /*3f50*/  ISETP.GE.AND P1, PT, R243, RZ, PT ;  /* 0x000000fff300720c */ /* 0x000fe40003f26270 */
[----:B------:R-:W-:Y:S02]  /*3f60*/  ISETP.GE.AND P6, PT, R241, RZ, PT ;  /* 0x000000fff100720c */ /* 0x000fe40003fc6270 */
[----:B------:R-:W-:-:S02]  /*3f70*/  @!P2 IADD3 R37, R37, -R0, RZ ;  /* 0x800000002525a210 */ /* 0x000fc40007ffe0ff */
[C---:B------:R-:W-:Y:S02]  /*3f80*/  ISETP.GT.U32.AND P2, PT, R0.reuse, R27, PT ;  /* 0x0000001b0000720c */ /* 0x040fe40003f44070 */
[----:B------:R-:W-:Y:S01]  /*3f90*/  @!P4 IADD3 R19, -R19, RZ, RZ ;  /* 0x000000ff1313c210 */ /* 0x000fe20007ffe1ff */
[----:B------:R-:W-:Y:S01]  /*3fa0*/  @!P3 IMAD.MOV R17, RZ, RZ, -R17 ;  /* 0x000000ffff11b224 */ /* 0x000fe200078e0a11 */
[C---:B------:R-:W-:Y:S01]  /*3fb0*/  ISETP.GT.U32.AND P4, PT, R0.reuse, R31, PT ;  /* 0x0000001f0000720c */ /* 0x040fe20003f84070 */
[----:B------:R-:W-:Y:S01]  /*3fc0*/  @!P0 IMAD.MOV R23, RZ, RZ, -R23 ;  /* 0x000000ffff178224 */ /* 0x000fe200078e0a17 */
[C---:B------:R-:W-:Y:S02]  /*3fd0*/  ISETP.GT.U32.AND P3, PT, R0.reuse, R29, PT ;  /* 0x0000001d0000720c */ /* 0x040fe40003f64070 */
[C---:B------:R-:W-:Y:S01]  /*3fe0*/  ISETP.GT.U32.AND P0, PT, R0.reuse, R35, PT ;  /* 0x000000230000720c */ /* 0x040fe20003f04070 */
[----:B------:R-:W-:Y:S01]  /*3ff0*/  @!P5 IMAD.MOV R15, RZ, RZ, -R15 ;  /* 0x000000ffff0fd224 */ /* 0x000fe200078e0a0f */
[----:B------:R-:W-:Y:S01]  /*4000*/  @!P6 IADD3 R25, -R25, RZ, RZ ;  /* 0x000000ff1919e210 */ /* 0x000fe20007ffe1ff */
[----:B------:R-:W-:Y:S01]  /*4010*/  @!P1 IMAD.MOV R21, RZ, RZ, -R21 ;  /* 0x000000ffff159224 */ /* 0x000fe200078e0a15 */
[----:B------:R-:W-:-:S02]  /*4020*/  ISETP.GT.U32.AND P1, PT, R0, R33, PT ;  /* 0x000000210000720c */ /* 0x000fc40003f24070 */
[C---:B------:R-:W-:Y:S02]  /*4030*/  ISETP.GT.U32.AND P5, PT, R0.reuse, R37, PT ;  /* 0x000000250000720c */ /* 0x040fe40003fa4070 */
[C---:B------:R-:W-:Y:S01]  /*4040*/  ISETP.GT.U32.AND P6, PT, R0.reuse, R39, PT ;  /* 0x000000270000720c */ /* 0x040fe20003fc4070 */
[--C-:B------:R-:W-:Y:S01]  /*4050*/  @!P2 IMAD.IADD R27, R27, 0x1, -R0.reuse ;  /* 0x000000011b1ba824 */ /* 0x100fe200078e0a00 */
[----:B------:R-:W-:Y:S02]  /*4060*/  ISETP.GE.AND P2, PT, R217, RZ, PT ;  /* 0x000000ffd900720c */ /* 0x000fe40003f46270 */
[----:B------:R-:W-:Y:S01]  /*4070*/  @!P4 IADD3 R31, R31, -R0, RZ ;  /* 0x800000001f1fc210 */ /* 0x000fe20007ffe0ff */
[--C-:B------:R-:W-:Y:S01]  /*4080*/  @!P3 IMAD.IADD R29, R29, 0x1, -R0.reuse ;  /* 0x000000011d1db824 */ /* 0x100fe200078e0a00 */
[C---:B------:R-:W-:Y:S01]  /*4090*/  ISETP.GT.U32.AND P4, PT, R0.reuse, R43, PT ;  /* 0x0000002b0000720c */ /* 0x040fe20003f84070 */
[----:B------:R-:W-:Y:S01]  /*40a0*/  @!P0 IMAD.IADD R35, R35, 0x1, -R0 ;  /* 0x0000000123238824 */ /* 0x000fe200078e0a00 */
[----:B------:R-:W-:-:S02]  /*40b0*/  ISETP.GT.U32.AND P3, PT, R0, R41, PT ;  /* 0x000000290000720c */ /* 0x000fc40003f64070 */
[C---:B------:R-:W-:Y:S01]  /*40c0*/  ISETP.GT.U32.AND P0, PT, R0.reuse, R47, PT ;  /* 0x0000002f0000720c */ /* 0x040fe20003f04070 */
[--C-:B------:R-:W-:Y:S01]  /*40d0*/  @!P1 IMAD.IADD R33, R33, 0x1, -R0.reuse ;  /* 0x0000000121219824 */ /* 0x100fe200078e0a00 */
[-C--:B------:R-:W-:Y:S01]  /*40e0*/  @!P5 IADD3 R37, R37, -R0.reuse, RZ ;  /* 0x800000002525d210 */ /* 0x080fe20007ffe0ff */
[--C-:B------:R-:W-:Y:S01]  /*40f0*/  @!P6 IMAD.IADD R39, R39, 0x1, -R0.reuse ;  /* 0x000000012727e824 */ /* 0x100fe200078e0a00 */
[----:B------:R-:W-:Y:S02]  /*4100*/  ISETP.GT.U32.AND P1, PT, R0, R45, PT ;  /* 0x0000002d0000720c */ /* 0x000fe40003f24070 */
[----:B------:R-:W-:Y:S01]  /*4110*/  ISETP.GE.AND P5, PT, R240, RZ, PT ;  /* 0x000000fff000720c */ /* 0x000fe20003fa6270 */
[----:B------:R-:W-:Y:S01]  /*4120*/  @!P2 IMAD.MOV R27, RZ, RZ, -R27 ;  /* 0x000000ffff1ba224 */ /* 0x000fe200078e0a1b */
[----:B------:R-:W-:Y:S02]  /*4130*/  ISETP.GT.U32.AND P2, PT, R0, R39, PT ;  /* 0x000000270000720c */ /* 0x000fe40003f44070 */
[----:B------:R-:W-:Y:S01]  /*4140*/  @!P4 IADD3 R43, R43, -R0, RZ ;  /* 0x800000002b2bc210 */ /* 0x000fe20007ffe0ff */
[--C-:B------:R-:W-:Y:S01]  /*4150*/  @!P3 IMAD.IADD R41, R41, 0x1, -R0.reuse ;  /* 0x000000012929b824 */ /* 0x100fe200078e0a00 */
[----:B------:R-:W-:Y:S01]  /*4160*/  ISETP.GE.AND P4, PT, R238, RZ, PT ;  /* 0x000000ffee00720c */ /* 0x000fe20003f86270 */
[----:B------:R-:W-:Y:S01]  /*4170*/  @!P0 IMAD.IADD R47, R47, 0x1, -R0 ;  /* 0x000000012f2f8824 */ /* 0x000fe200078e0a00 */
[----:B------:R-:W-:-:S02]  /*4180*/  ISETP.GE.AND P0, PT, R236, RZ, PT ;  /* 0x000000ffec00720c */ /* 0x000fc40003f06270 */
[C---:B------:R-:W-:Y:S02]  /*4190*/  ISETP.GT.U32.AND P6, PT, R0.reuse, R49, PT ;  /* 0x000000310000720c */ /* 0x040fe40003fc4070 */
[----:B------:R-:W-:Y:S01]  /*41a0*/  ISETP.GE.AND P3, PT, R239, RZ, PT ;  /* 0x000000ffef00720c */ /* 0x000fe20003f66270 */
[--C-:B------:R-:W-:Y:S01]  /*41b0*/  @!P1 IMAD.IADD R45, R45, 0x1, -R0.reuse ;  /* 0x000000012d2d9824 */ /* 0x100fe200078e0a00 */
[----:B------:R-:W-:Y:S02]  /*41c0*/  @!P5 IADD3 R29, -R29, RZ, RZ ;  /* 0x000000ff1d1dd210 */ /* 0x000fe40007ffe1ff */
[----:B------:R-:W-:Y:S02]  /*41d0*/  ISETP.GE.AND P1, PT, R237, RZ, PT ;  /* 0x000000ffed00720c */ /* 0x000fe40003f26270 */
[C---:B------:R-:W-:Y:S01]  /*41e0*/  ISETP.GT.U32.AND P5, PT, R0.reuse, R41, PT ;  /* 0x000000290000720c */ /* 0x040fe20003fa4070 */
[--C-:B------:R-:W-:Y:S01]  /*41f0*/  @!P2 IMAD.IADD R39, R39, 0x1, -R0.reuse ;  /* 0x000000012727a824 */ /* 0x100fe200078e0a00 */
[C---:B------:R-:W-:Y:S01]  /*4200*/  ISETP.GT.U32.AND P2, PT, R0.reuse, R53, PT ;  /* 0x000000350000720c */ /* 0x040fe20003f44070 */
[----:B------:R-:W-:Y:S01]  /*4210*/  @!P4 IMAD.MOV R33, RZ, RZ, -R33 ;  /* 0x000000ffff21c224 */ /* 0x000fe200078e0a21 */
[C---:B------:R-:W-:Y:S01]  /*4220*/  ISETP.GT.U32.AND P4, PT, R0.reuse, R45, PT ;  /* 0x0000002d0000720c */ /* 0x040fe20003f84070 */
[----:B------:R-:W-:Y:S01]  /*4230*/  @!P0 IMAD.MOV R37, RZ, RZ, -R37 ;  /* 0x000000ffff258224 */ /* 0x000fe200078e0a25 */
[----:B------:R-:W-:Y:S01]  /*4240*/  ISETP.GT.U32.AND P0, PT, R0, R51, PT ;  /* 0x000000330000720c */ /* 0x000fe20003f04070 */
[----:B------:R-:W-:-:S02]  /*4250*/  @!P6 IMAD.IADD R49, R49, 0x1, -R0 ;  /* 0x000000013131e824 */ /* 0x000fc400078e0a00 */
[----:B------:R-:W-:Y:S01]  /*4260*/  @!P3 IMAD.MOV R31, RZ, RZ, -R31 ;  /* 0x000000ffff1fb224 */ /* 0x000fe200078e0a1f */
[C---:B------:R-:W-:Y:S02]  /*4270*/  ISETP.GT.U32.AND P3, PT, R0.reuse, R43, PT ;  /* 0x0000002b0000720c */ /* 0x040fe40003f64070 */
[----:B------:R-:W-:Y:S02]  /*4280*/  @!P1 IADD3 R35, -R35, RZ, RZ ;  /* 0x000000ff23239210 */ /* 0x000fe40007ffe1ff */
[----:B------:R-:W-:Y:S02]  /*4290*/  @!P5 IADD3 R41, R41, -R0, RZ ;  /* 0x800000002929d210 */ /* 0x000fe40007ffe0ff */
[C---:B------:R-:W-:Y:S02]  /*42a0*/  ISETP.GT.U32.AND P1, PT, R0.reuse, R47, PT ;  /* 0x0000002f0000720c */ /* 0x040fe40003f24070 */
[C---:B------:R-:W-:Y:S02]  /*42b0*/  ISETP.GT.U32.AND P5, PT, R0.reuse, R55, PT ;  /* 0x000000370000720c */ /* 0x040fe40003fa4070 */
[----:B------:R-:W-:-:S02]  /*42c0*/  ISETP.GT.U32.AND P6, PT, R0, R49, PT ;  /* 0x000000310000720c */ /* 0x000fc40003fc4070 */
[-C--:B------:R-:W-:Y:S02]  /*42d0*/  @!P2 IADD3 R53, R53, -R0.reuse, RZ ;  /* 0x800000003535a210 */ /* 0x080fe40007ffe0ff */
[----:B------:R-:W-:Y:S01]  /*42e0*/  ISETP.GE.AND P2, PT, R233, RZ, PT ;  /* 0x000000ffe900720c */ /* 0x000fe20003f46270 */
[--C-:B------:R-:W-:Y:S01]  /*42f0*/  @!P4 IMAD.IADD R45, R45, 0x1, -R0.reuse ;  /* 0x000000012d2dc824 */ /* 0x100fe200078e0a00 */
[----:B------:R-:W-:Y:S01]  /*4300*/  ISETP.GT.U32.AND P4, PT, R0, R59, PT ;  /* 0x0000003b0000720c */ /* 0x000fe20003f84070 */
[--C-:B------:R-:W-:Y:S01]  /*4310*/  @!P0 IMAD.IADD R51, R51, 0x1, -R0.reuse ;  /* 0x0000000133338824 */ /* 0x100fe200078e0a00 */
[----:B------:R-:W-:Y:S01]  /*4320*/  ISETP.GE.AND P0, PT, R234, RZ, PT ;  /* 0x000000ffea00720c */ /* 0x000fe20003f06270 */
[--C-:B------:R-:W-:Y:S01]  /*4330*/  @!P3 IMAD.IADD R43, R43, 0x1, -R0.reuse ;  /* 0x000000012b2bb824 */ /* 0x100fe200078e0a00 */
[C---:B------:R-:W-:Y:S01]  /*4340*/  ISETP.GT.U32.AND P3, PT, R0.reuse, R57, PT ;  /* 0x000000390000720c */ /* 0x040fe20003f64070 */
[--C-:B------:R-:W-:Y:S01]  /*4350*/  @!P5 IMAD.IADD R55, R55, 0x1, -R0.reuse ;  /* 0x000000013737d824 */ /* 0x100fe200078e0a00 */
[----:B------:R-:W-:Y:S01]  /*4360*/  @!P1 IADD3 R47, R47, -R0, RZ ;  /* 0x800000002f2f9210 */ /* 0x000fe20007ffe0ff */
[----:B------:R-:W-:Y:S01]  /*4370*/  @!P6 IMAD.IADD R49, R49, 0x1, -R0 ;  /* 0x000000013131e824 */ /* 0x000fe200078e0a00 */
[----:B------:R-:W-:-:S02]  /*4380*/  ISETP.GT.U32.AND P1, PT, R0, R61, PT ;  /* 0x0000003d0000720c */ /* 0x000fc40003f24070 */
[----:B------:R-:W-:Y:S01]  /*4390*/  ISETP.GE.AND P6, PT, R235, RZ, PT ;  /* 0x000000ffeb00720c */ /* 0x000fe20003fc6270 */
[----:B------:R-:W-:Y:S01]  /*43a0*/  @!P2 IMAD.MOV R43, RZ, RZ, -R43 ;  /* 0x000000ffff2ba224 */ /* 0x000fe200078e0a2b */
[----:B------:R-:W-:Y:S02]  /*43b0*/  ISETP.GT.U32.AND P2, PT, R0, R55, PT ;  /* 0x000000370000720c */ /* 0x000fe40003f44070 */
[----:B------:R-:W-:Y:S02]  /*43c0*/  @!P4 IADD3 R59, R59, -R0, RZ ;  /* 0x800000003b3bc210 */ /* 0x000fe40007ffe0ff */
[----:B------:R-:W-:Y:S01]  /*43d0*/  ISETP.GE.AND P4, PT, R230, RZ, PT ;  /* 0x000000ffe600720c */ /* 0x000fe20003f86270 */
[--C-:B------:R-:W-:Y:S01]  /*43e0*/  @!P3 IMAD.IADD R57, R57, 0x1, -R0.reuse ;  /* 0x000000013939b824 */ /* 0x100fe200078e0a00 */
[----:B------:R-:W-:Y:S02]  /*43f0*/  @!P0 IADD3 R41, -R41, RZ, RZ ;  /* 0x000000ff29298210 */ /* 0x000fe40007ffe1ff */
[C---:B------:R-:W-:Y:S01]  /*4400*/  ISETP.GT.U32.AND P0, PT, R0.reuse, R53, PT ;  /* 0x000000350000720c */ /* 0x040fe20003f04070 */
[----:B------:R-:W-:Y:S01]  /*4410*/  @!P1 IMAD.IADD R61, R61, 0x1, -R0 ;  /* 0x000000013d3d9824 */ /* 0x000fe200078e0a00 */
[----:B------:R-:W-:Y:S01]  /*4420*/  ISETP.GE.AND P3, PT, R231, RZ, PT ;  /* 0x000000ffe700720c */ /* 0x000fe20003f66270 */
[----:B------:R-:W-:Y:S01]  /*4430*/  @!P6 IMAD.MOV R39, RZ, RZ, -R39 ;  /* 0x000000ffff27e224 */ /* 0x000fe200078e0a27 */
[----:B------:R-:W-:-:S02]  /*4440*/  ISETP.GT.U32.AND P1, PT, R0, R51, PT ;  /* 0x000000330000720c */ /* 0x000fc40003f24070 */
[C---:B------:R-:W-:Y:S01]  /*4450*/  ISETP.GT.U32.AND P6, PT, R0.reuse, R57, PT ;  /* 0x000000390000720c */ /* 0x040fe20003fc4070 */
[--C-:B------:R-:W-:Y:S01]  /*4460*/  @!P2 IMAD.IADD R55, R55, 0x1, -R0.reuse ;  /* 0x000000013737a824 */ /* 0x100fe200078e0a00 */
[C---:B------:R-:W-:Y:S01]  /*4470*/  ISETP.GT.U32.AND P2, PT, R0.reuse, R69, PT ;  /* 0x000000450000720c */ /* 0x040fe20003f44070 */
[----:B------:R-:W-:Y:S01]  /*4480*/  @!P4 IMAD.MOV R49, RZ, RZ, -R49 ;  /* 0x000000ffff31c224 */ /* 0x000fe200078e0a31 */
[----:B------:R-:W-:Y:S02]  /*4490*/  ISETP.GT.U32.AND P4, PT, R0, R63, PT ;  /* 0x0000003f0000720c */ /* 0x000fe40003f84070 */
[----:B------:R-:W-:Y:S02]  /*44a0*/  ISETP.GE.AND P5, PT, R232, RZ, PT ;  /* 0x000000ffe800720c */ /* 0x000fe40003fa6270 */
[----:B------:R-:W-:Y:S02]  /*44b0*/  @!P0 IADD3 R53, R53, -R0, RZ ;  /* 0x8000000035358210 */ /* 0x000fe40007ffe0ff */
[C---:B------:R-:W-:Y:S01]  /*44c0*/  ISETP.GT.U32.AND P0, PT, R0.reuse, R67, PT ;  /* 0x000000430000720c */ /* 0x040fe20003f04070 */
[--C-:B------:R-:W-:Y:S01]  /*44d0*/  @!P1 IMAD.IADD R51, R51, 0x1, -R0.reuse ;  /* 0x0000000133339824 */ /* 0x100fe200078e0a00 */
[----:B------:R-:W-:Y:S01]  /*44e0*/  @!P3 IADD3 R47, -R47, RZ, RZ ;  /* 0x000000ff2f2fb210 */ /* 0x000fe20007ffe1ff */
[----:B------:R-:W-:Y:S01]  /*44f0*/  @!P6 IMAD.IADD R57, R57, 0x1, -R0 ;  /* 0x000000013939e824 */ /* 0x000fe200078e0a00 */
[----:B------:R-:W-:-:S02]  /*4500*/  ISETP.GT.U32.AND P3, PT, R0, R59, PT ;  /* 0x0000003b0000720c */ /* 0x000fc40003f64070 */
[C---:B------:R-:W-:Y:S02]  /*4510*/  ISETP.GT.U32.AND P1, PT, R0.reuse, R65, PT ;  /* 0x000000410000720c */ /* 0x040fe40003f24070 */
[----:B------:R-:W-:Y:S01]  /*4520*/  ISETP.GT.U32.AND P6, PT, R0, R71, PT ;  /* 0x000000470000720c */ /* 0x000fe20003fc4070 */
[--C-:B------:R-:W-:Y:S01]  /*4530*/  @!P2 IMAD.IADD R69, R69, 0x1, -R0.reuse ;  /* 0x000000014545a824 */ /* 0x100fe200078e0a00 */
[----:B------:R-:W-:Y:S01]  /*4540*/  ISETP.GE.AND P2, PT, R225, RZ, PT ;  /* 0x000000ffe100720c */ /* 0x000fe20003f46270 */
[--C-:B------:R-:W-:Y:S01]  /*4550*/  @!P4 IMAD.IADD R63, R63, 0x1, -R0.reuse ;  /* 0x000000013f3fc824 */ /* 0x100fe200078e0a00 */
[----:B------:R-:W-:Y:S01]  /*4560*/  ISETP.GE.AND P4, PT, R228, RZ, PT ;  /* 0x000000ffe400720c */ /* 0x000fe20003f86270 */
[----:B------:R-:W-:Y:S01]  /*4570*/  @!P5 IMAD.MOV R45, RZ, RZ, -R45 ;  /* 0x000000ffff2dd224 */ /* 0x000fe200078e0a2d */
[----:B------:R-:W-:Y:S01]  /*4580*/  ISETP.GT.U32.AND P5, PT, R0, R61, PT ;  /* 0x0000003d0000720c */ /* 0x000fe20003fa4070 */
[----:B------:R-:W-:Y:S01]  /*4590*/  @!P0 IMAD.IADD R67, R67, 0x1, -R0 ;  /* 0x0000000143438824 */ /* 0x000fe200078e0a00 */
[----:B------:R-:W-:-:S02]  /*45a0*/  ISETP.GE.AND P0, PT, R226, RZ, PT ;  /* 0x000000ffe200720c */ /* 0x000fc40003f06270 */
[-C--:B------:R-:W-:Y:S02]  /*45b0*/  @!P3 IADD3 R59, R59, -R0.reuse, RZ ;  /* 0x800000003b3bb210 */ /* 0x080fe40007ffe0ff */
[-C--:B------:R-:W-:Y:S02]  /*45c0*/  @!P1 IADD3 R65, R65, -R0.reuse, RZ ;  /* 0x8000000041419210 */ /* 0x080fe40007ffe0ff */
[----:B------:R-:W-:Y:S02]  /*45d0*/  ISETP.GT.U32.AND P3, PT, R0, R73, PT ;  /* 0x000000490000720c */ /* 0x000fe40003f64070 */
[----:B------:R-:W-:Y:S02]  /*45e0*/  ISETP.GE.AND P1, PT, R227, RZ, PT ;  /* 0x000000ffe300720c */ /* 0x000fe40003f26270 */
[----:B------:R-:W-:Y:S02]  /*45f0*/  @!P6 IADD3 R71, R71, -R0, RZ ;  /* 0x800000004747e210 */ /* 0x000fe40007ffe0ff */
[----:B------:R-:W-:-:S02]  /*4600*/  @!P2 IADD3 R59, -R59, RZ, RZ ;  /* 0x000000ff3b3ba210 */ /* 0x000fc40007ffe1ff */
[C---:B------:R-:W-:Y:S02]  /*4610*/  ISETP.GT.U32.AND P2, PT, R0.reuse, R71, PT ;  /* 0x000000470000720c */ /* 0x040fe40003f44070 */
[----:B------:R-:W-:Y:S01]  /*4620*/  @!P4 IADD3 R53, -R53, RZ, RZ ;  /* 0x000000ff3535c210 */ /* 0x000fe20007ffe1ff */
[--C-:B------:R-:W-:Y:S01]  /*4630*/  @!P5 IMAD.IADD R61, R61, 0x1, -R0.reuse ;  /* 0x000000013d3dd824 */ /* 0x100fe200078e0a00 */
[----:B------:R-:W-:Y:S01]  /*4640*/  ISETP.GT.U32.AND P4, PT, R0, R65, PT ;  /* 0x000000410000720c */ /* 0x000fe20003f84070 */
[----:B------:R-:W-:Y:S01]  /*4650*/  @!P0 IMAD.MOV R57, RZ, RZ, -R57 ;  /* 0x000000ffff398224 */ /* 0x000fe200078e0a39 */
[----:B------:R-:W-:Y:S02]  /*4660*/  ISETP.GE.AND P5, PT, R229, RZ, PT ;  /* 0x000000ffe500720c */ /* 0x000fe40003fa6270 */
[----:B------:R-:W-:Y:S02]  /*4670*/  ISETP.GE.AND P6, PT, R224, RZ, PT ;  /* 0x000000ffe000720c */ /* 0x000fe40003fc6270 */
[C---:B------:R-:W-:Y:S01]  /*4680*/  ISETP.GT.U32.AND P0, PT, R0.reuse, R69, PT ;  /* 0x000000450000720c */ /* 0x040fe20003f04070 */
[----:B------:R-:W-:Y:S01]  /*4690*/  @!P3 IMAD.IADD R73, R73, 0x1, -R0 ;  /* 0x000000014949b824 */ /* 0x000fe200078e0a00 */
[C---:B------:R-:W-:Y:S01]  /*46a0*/  ISETP.GT.U32.AND P3, PT, R0.reuse, R63, PT ;  /* 0x0000003f0000720c */ /* 0x040fe20003f64070 */
[----:B------:R-:W-:Y:S01]  /*46b0*/  @!P1 IMAD.MOV R55, RZ, RZ, -R55 ;  /* 0x000000ffff379224 */ /* 0x000fe200078e0a37 */
[----:B------:R-:W-:-:S02]  /*46c0*/  ISETP.GT.U32.AND P1, PT, R0, R67, PT ;  /* 0x000000430000720c */ /* 0x000fc40003f24070 */
[-C--:B------:R-:W-:Y:S02]  /*46d0*/  @!P2 IADD3 R71, R71, -R0.reuse, RZ ;  /* 0x800000004747a210 */ /* 0x080fe40007ffe0ff */
[C---:B------:R-:W-:Y:S02]  /*46e0*/  ISETP.GT.U32.AND P2, PT, R0.reuse, R83, PT ;  /* 0x000000530000720c */ /* 0x040fe40003f44070 */
[----:B------:R-:W-:Y:S01]  /*46f0*/  @!P4 IADD3 R65, R65, -R0, RZ ;  /* 0x800000004141c210 */ /* 0x000fe20007ffe0ff */
[----:B------:R-:W-:Y:S01]  /*4700*/  @!P5 IMAD.MOV R51, RZ, RZ, -R51 ;  /* 0x000000ffff33d224 */ /* 0x000fe200078e0a33 */
[C---:B------:R-:W-:Y:S01]  /*4710*/  ISETP.GT.U32.AND P4, PT, R0.reuse, R77, PT ;  /* 0x0000004d0000720c */ /* 0x040fe20003f84070 */
[----:B------:R-:W-:Y:S01]  /*4720*/  @!P6 IMAD.MOV R61, RZ, RZ, -R61 ;  /* 0x000000ffff3de224 */ /* 0x000fe200078e0a3d */
[C---:B------:R-:W-:Y:S01]  /*4730*/  ISETP.GT.U32.AND P5, PT, R0.reuse, R73, PT ;  /* 0x000000490000720c */ /* 0x040fe20003fa4070 */
[----:B------:R-:W-:Y:S01]  /*4740*/  @!P0 IMAD.IADD R69, R69, 0x1, -R0 ;  /* 0x0000000145458824 */ /* 0x000fe200078e0a00 */
[----:B------:R-:W-:-:S02]  /*4750*/  ISETP.GT.U32.AND P6, PT, R0, R75, PT ;  /* 0x0000004b0000720c */ /* 0x000fc40003fc4070 */
[C---:B------:R-:W-:Y:S01]  /*4760*/  ISETP.GT.U32.AND P0, PT, R0.reuse, R81, PT ;  /* 0x000000510000720c */ /* 0x040fe20003f04070 */
[--C-:B------:R-:W-:Y:S01]  /*4770*/  @!P3 IMAD.IADD R63, R63, 0x1, -R0.reuse ;  /* 0x000000013f3fb824 */ /* 0x100fe200078e0a00 */
[----:B------:R-:W-:Y:S01]  /*4780*/  ISETP.GE.AND P3, PT, R221, RZ, PT ;  /* 0x000000ffdd00720c */ /* 0x000fe20003f66270 */
[--C-:B------:R-:W-:Y:S01]  /*4790*/  @!P1 IMAD.IADD R67, R67, 0x1, -R0.reuse ;  /* 0x0000000143439824 */ /* 0x100fe200078e0a00 */
[----:B------:R-:W-:Y:S02]  /*47a0*/  ISETP.GT.U32.AND P1, PT, R0, R79, PT ;  /* 0x0000004f0000720c */ /* 0x000fe40003f24070 */
[-C--:B------:R-:W-:Y:S02]  /*47b0*/  @!P2 IADD3 R83, R83, -R0.reuse, RZ ;  /* 0x800000005353a210 */ /* 0x080fe40007ffe0ff */
[----:B------:R-:W-:Y:S02]  /*47c0*/  ISETP.GE.AND P2, PT, R206, RZ, PT ;  /* 0x000000ffce00720c */ /* 0x000fe40003f46270 */
[----:B------:R-:W-:Y:S01]  /*47d0*/  @!P4 IADD3 R77, R77, -R0, RZ ;  /* 0x800000004d4dc210 */ /* 0x000fe20007ffe0ff */
[--C-:B------:R-:W-:Y:S01]  /*47e0*/  @!P5 IMAD.IADD R73, R73, 0x1, -R0.reuse ;  /* 0x000000014949d824 */ /* 0x100fe200078e0a00 */
[----:B------:R-:W-:Y:S01]  /*47f0*/  ISETP.GE.AND P4, PT, R216, RZ, PT ;  /* 0x000000ffd800720c */ /* 0x000fe20003f86270 */
[--C-:B------:R-:W-:Y:S01]  /*4800*/  @!P6 IMAD.IADD R75, R75, 0x1, -R0.reuse ;  /* 0x000000014b4be824 */ /* 0x100fe200078e0a00 */
[----:B------:R-:W-:Y:S01]  /*4810*/  ISETP.GE.AND P5, PT, R220, RZ, PT ;  /* 0x000000ffdc00720c */ /* 0x000fe20003fa6270 */
[--C-:B------:R-:W-:Y:S01]  /*4820*/  @!P0 IMAD.IADD R81, R81, 0x1, -R0.reuse ;  /* 0x0000000151518824 */ /* 0x100fe200078e0a00 */
[----:B------:R-:W-:Y:S01]  /*4830*/  ISETP.GE.AND P0, PT, R210, RZ, PT ;  /* 0x000000ffd200720c */ /* 0x000fe20003f06270 */
[----:B------:R-:W-:Y:S01]  /*4840*/  @!P1 IMAD.IADD R79, R79, 0x1, -R0 ;  /* 0x000000014f4f9824 */ /* 0x000fe200078e0a00 */
[----:B------:R-:W-:-:S02]  /*4850*/  @!P3 IADD3 R63, -R63, RZ, RZ ;  /* 0x000000ff3f3fb210 */ /* 0x000fc40007ffe1ff */
[----:B------:R-:W-:Y:S02]  /*4860*/  ISETP.GE.AND P1, PT, R214, RZ, PT ;  /* 0x000000ffd600720c */ /* 0x000fe40003f26270 */
[C---:B------:R-:W-:Y:S02]  /*4870*/  ISETP.GT.U32.AND P3, PT, R0.reuse, R75, PT ;  /* 0x0000004b0000720c */ /* 0x040fe40003f64070 */
[C---:B------:R-:W-:Y:S01]  /*4880*/  ISETP.GT.U32.AND P6, PT, R0.reuse, R85, PT ;  /* 0x000000550000720c */ /* 0x040fe20003fc4070 */
[----:B------:R-:W-:Y:S01]  /*4890*/  @!P2 IMAD.MOV R73, RZ, RZ, -R73 ;  /* 0x000000ffff49a224 */ /* 0x000fe200078e0a49 */
[C---:B------:R-:W-:Y:S01]  /*48a0*/  ISETP.GT.U32.AND P2, PT, R0.reuse, R87, PT ;  /* 0x000000570000720c */ /* 0x040fe20003f44070 */
[----:B------:R-:W-:Y:S01]  /*48b0*/  @!P4 IMAD.MOV R67, RZ, RZ, -R67 ;  /* 0x000000ffff43c224 */ /* 0x000fe200078e0a43 */
[C---:B------:R-:W-:Y:S01]  /*48c0*/  ISETP.GT.U32.AND P4, PT, R0.reuse, R79, PT ;  /* 0x0000004f0000720c */ /* 0x040fe20003f84070 */
[----:B------:R-:W-:Y:S01]  /*48d0*/  @!P5 IMAD.MOV R65, RZ, RZ, -R65 ;  /* 0x000000ffff41d224 */ /* 0x000fe200078e0a41 */
[C---:B------:R-:W-:Y:S01]  /*48e0*/  ISETP.GT.U32.AND P5, PT, R0.reuse, R77, PT ;  /* 0x0000004d0000720c */ /* 0x040fe20003fa4070 */
[----:B------:R-:W-:Y:S01]  /*48f0*/  @!P0 IMAD.MOV R71, RZ, RZ, -R71 ;  /* 0x000000ffff478224 */ /* 0x000fe200078e0a47 */
[----:B------:R-:W-:-:S02]  /*4900*/  ISETP.GT.U32.AND P0, PT, R0, R83, PT ;  /* 0x000000530000720c */ /* 0x000fc40003f04070 */
[----:B------:R-:W-:Y:S02]  /*4910*/  @!P1 IADD3 R69, -R69, RZ, RZ ;  /* 0x000000ff45459210 */ /* 0x000fe40007ffe1ff */
[-C--:B------:R-:W-:Y:S01]  /*4920*/  @!P3 IADD3 R75, R75, -R0.reuse, RZ ;  /* 0x800000004b4bb210 */ /* 0x080fe20007ffe0ff */
[----:B------:R-:W-:Y:S01]  /*4930*/  @!P6 IMAD.IADD R85, R85, 0x1, -R0 ;  /* 0x000000015555e824 */ /* 0x000fe200078e0a00 */
[C---:B------:R-:W-:Y:S02]  /*4940*/  ISETP.GT.U32.AND P1, PT, R0.reuse, R81, PT ;  /* 0x000000510000720c */ /* 0x040fe40003f24070 */
[----:B------:R-:W-:Y:S02]  /*4950*/  ISETP.GT.U32.AND P3, PT, R0, R89, PT ;  /* 0x000000590000720c */ /* 0x000fe40003f64070 */
[----:B------:R-:W-:Y:S02]  /*4960*/  @!P2 IADD3 R87, R87, -R0, RZ ;  /* 0x800000005757a210 */ /* 0x000fe40007ffe0ff */
[----:B------:R-:W-:-:S02]  /*4970*/  ISETP.GE.AND P2, PT, R198, RZ, PT ;  /* 0x000000ffc600720c */ /* 0x000fc40003f46270 */
[C---:B------:R-:W-:Y:S01]  /*4980*/  ISETP.GT.U32.AND P6, PT, R0.reuse, R85, PT ;  /* 0x000000550000720c */ /* 0x040fe20003fc4070 */
[--C-:B------:R-:W-:Y:S01]  /*4990*/  @!P4 IMAD.IADD R79, R79, 0x1, -R0.reuse ;  /* 0x000000014f4fc824 */ /* 0x100fe200078e0a00 */
[C---:B------:R-:W-:Y:S01]  /*49a0*/  ISETP.GT.U32.AND P4, PT, R0.reuse, R93, PT ;  /* 0x0000005d0000720c */ /* 0x040fe20003f84070 */
[--C-:B------:R-:W-:Y:S01]  /*49b0*/  @!P5 IMAD.IADD R77, R77, 0x1, -R0.reuse ;  /* 0x000000014d4dd824 */ /* 0x100fe200078e0a00 */
[C---:B------:R-:W-:Y:S01]  /*49c0*/  ISETP.GT.U32.AND P5, PT, R0.reuse, R91, PT ;  /* 0x0000005b0000720c */ /* 0x040fe20003fa4070 */
[--C-:B------:R-:W-:Y:S01]  /*49d0*/  @!P0 IMAD.IADD R83, R83, 0x1, -R0.reuse ;  /* 0x0000000153538824 */ /* 0x100fe200078e0a00 */
[C---:B------:R-:W-:Y:S01]  /*49e0*/  ISETP.GT.U32.AND P0, PT, R0.reuse, R97, PT ;  /* 0x000000610000720c */ /* 0x040fe20003f04070 */
[----:B------:R-:W-:Y:S01]  /*49f0*/  @!P3 IMAD.IADD R89, R89, 0x1, -R0 ;  /* 0x000000015959b824 */ /* 0x000fe200078e0a00 */
[----:B------:R-:W-:Y:S02]  /*4a00*/  @!P1 IADD3 R81, R81, -R0, RZ ;  /* 0x8000000051519210 */ /* 0x000fe40007ffe0ff */
[----:B------:R-:W-:-:S02]  /*4a10*/  ISETP.GT.U32.AND P1, PT, R0, R95, PT ;  /* 0x0000005f0000720c */ /* 0x000fc40003f24070 */
[----:B------:R-:W-:Y:S01]  /*4a20*/  ISETP.GE.AND P3, PT, R196, RZ, PT ;  /* 0x000000ffc400720c */ /* 0x000fe20003f66270 */
[----:B------:R-:W-:Y:S01]  /*4a30*/  @!P2 IMAD.MOV R77, RZ, RZ, -R77 ;  /* 0x000000ffff4da224 */ /* 0x000fe200078e0a4d */
[----:B------:R-:W-:Y:S01]  /*4a40*/  ISETP.GT.U32.AND P2, PT, R0, R89, PT ;  /* 0x000000590000720c */ /* 0x000fe20003f44070 */
[--C-:B------:R-:W-:Y:S01]  /*4a50*/  @!P6 IMAD.IADD R85, R85, 0x1, -R0.reuse ;  /* 0x000000015555e824 */ /* 0x100fe200078e0a00 */
[----:B------:R-:W-:Y:S02]  /*4a60*/  ISETP.GE.AND P6, PT, R202, RZ, PT ;  /* 0x000000ffca00720c */ /* 0x000fe40003fc6270 */
[----:B------:R-:W-:Y:S01]  /*4a70*/  @!P4 IADD3 R93, R93, -R0, RZ ;  /* 0x800000005d5dc210 */ /* 0x000fe20007ffe0ff */
[--C-:B------:R-:W-:Y:S01]  /*4a80*/  @!P5 IMAD.IADD R91, R91, 0x1, -R0.reuse ;  /* 0x000000015b5bd824 */ /* 0x100fe200078e0a00 */
[----:B------:R-:W-:Y:S01]  /*4a90*/  ISETP.GE.AND P4, PT, R192, RZ, PT ;  /* 0x000000ffc000720c */ /* 0x000fe20003f86270 */
[--C-:B------:R-:W-:Y:S01]  /*4aa0*/  @!P0 IMAD.IADD R97, R97, 0x1, -R0.reuse ;  /* 0x0000000161618824 */ /* 0x100fe200078e0a00 */
[----:B------:R-:W-:Y:S01]  /*4ab0*/  ISETP.GT.U32.AND P0, PT, R0, R87, PT ;  /* 0x000000570000720c */ /* 0x000fe20003f04070 */
[--C-:B------:R-:W-:Y:S01]  /*4ac0*/  @!P1 IMAD.IADD R95, R95, 0x1, -R0.reuse ;  /* 0x000000015f5f9824 */ /* 0x100fe200078e0a00 */
[----:B------:R-:W-:Y:S01]  /*4ad0*/  ISETP.GE.AND P1, PT, R190, RZ, PT ;  /* 0x000000ffbe00720c */ /* 0x000fe20003f26270 */
[----:B------:R-:W-:Y:S01]  /*4ae0*/  @!P3 IMAD.MOV R79, RZ, RZ, -R79 ;  /* 0x000000ffff4fb224 */ /* 0x000fe200078e0a4f */
[C---:B------:R-:W-:Y:S01]  /*4af0*/  ISETP.GT.U32.AND P3, PT, R0.reuse, R91, PT ;  /* 0x0000005b0000720c */ /* 0x040fe20003f64070 */
[----:B------:R-:W-:Y:S01]  /*4b00*/  @!P2 IMAD.IADD R89, R89, 0x1, -R0 ;  /* 0x000000015959a824 */ /* 0x000fe200078e0a00 */
[----:B------:R-:W-:-:S02]  /*4b10*/  ISETP.GT.U32.AND P2, PT, R0, R103, PT ;  /* 0x000000670000720c */ /* 0x000fc40003f44070 */
[----:B------:R-:W-:Y:S02]  /*4b20*/  @!P6 IADD3 R75, -R75, RZ, RZ ;  /* 0x000000ff4b4be210 */ /* 0x000fe40007ffe1ff */
[----:B------:R-:W-:Y:S02]  /*4b30*/  ISETP.GE.AND P5, PT, R194, RZ, PT ;  /* 0x000000ffc200720c */ /* 0x000fe40003fa6270 */
[C---:B------:R-:W-:Y:S01]  /*4b40*/  ISETP.GT.U32.AND P6, PT, R0.reuse, R93, PT ;  /* 0x0000005d0000720c */ /* 0x040fe20003fc4070 */
[----:B------:R-:W-:Y:S01]  /*4b50*/  @!P4 IMAD.MOV R83, RZ, RZ, -R83 ;  /* 0x000000ffff53c224 */ /* 0x000fe200078e0a53 */
[C---:B------:R-:W-:Y:S02]  /*4b60*/  ISETP.GT.U32.AND P4, PT, R0.reuse, R95, PT ;  /* 0x0000005f0000720c */ /* 0x040fe40003f84070 */
[----:B------:R-:W-:Y:S02]  /*4b70*/  @!P0 IADD3 R87, R87, -R0, RZ ;  /* 0x8000000057578210 */ /* 0x000fe40007ffe0ff */
[C---:B------:R-:W-:Y:S01]  /*4b80*/  ISETP.GT.U32.AND P0, PT, R0.reuse, R101, PT ;  /* 0x000000650000720c */ /* 0x040fe20003f04070 */
[----:B------:R-:W-:Y:S01]  /*4b90*/  @!P1 IMAD.MOV R85, RZ, RZ, -R85 ;  /* 0x000000ffff559224 */ /* 0x000fe200078e0a55 */
[C---:B------:R-:W-:Y:S01]  /*4ba0*/  ISETP.GT.U32.AND P1, PT, R0.reuse, R99, PT ;  /* 0x000000630000720c */ /* 0x040fe20003f24070 */
[--C-:B------:R-:W-:Y:S01]  /*4bb0*/  @!P3 IMAD.IADD R91, R91, 0x1, -R0.reuse ;  /* 0x000000015b5bb824 */ /* 0x100fe200078e0a00 */
[----:B------:R-:W-:Y:S01]  /*4bc0*/  ISETP.GT.U32.AND P3, PT, R0, R105, PT ;  /* 0x000000690000720c */ /* 0x000fe20003f64070 */
[----:B------:R-:W-:Y:S01]  /*4bd0*/  @!P2 IMAD.IADD R103, R103, 0x1, -R0 ;  /* 0x000000016767a824 */ /* 0x000fe200078e0a00 */
[----:B------:R-:W-:-:S02]  /*4be0*/  @!P5 IADD3 R81, -R81, RZ, RZ ;  /* 0x000000ff5151d210 */ /* 0x000fc40007ffe1ff */
[----:B------:R-:W-:Y:S02]  /*4bf0*/  @!P6 IADD3 R93, R93, -R0, RZ ;  /* 0x800000005d5de210 */ /* 0x000fe40007ffe0ff */
[----:B------:R-:W-:Y:S02]  /*4c00*/  ISETP.GE.AND P2, PT, R182, RZ, PT ;  /* 0x000000ffb600720c */ /* 0x000fe40003f46270 */
[C---:B------:R-:W-:Y:S02]  /*4c10*/  ISETP.GT.U32.AND P5, PT, R0.reuse, R97, PT ;  /* 0x000000610000720c */ /* 0x040fe40003fa4070 */
[C---:B------:R-:W-:Y:S01]  /*4c20*/  ISETP.GT.U32.AND P6, PT, R0.reuse, R107, PT ;  /* 0x0000006b0000720c */ /* 0x040fe20003fc4070 */
[--C-:B------:R-:W-:Y:S01]  /*4c30*/  @!P4 IMAD.IADD R95, R95, 0x1, -R0.reuse ;  /* 0x000000015f5fc824 */ /* 0x100fe200078e0a00 */
[----:B------:R-:W-:Y:S01]  /*4c40*/  ISETP.GT.U32.AND P4, PT, R0, R109, PT ;  /* 0x0000006d0000720c */ /* 0x000fe20003f84070 */
[----:B------:R-:W-:Y:S01]  /*4c50*/  @!P0 IMAD.IADD R101, R101, 0x1, -R0 ;  /* 0x0000000165658824 */ /* 0x000fe200078e0a00 */
[----:B------:R-:W-:-:S02]  /*4c60*/  ISETP.GE.AND P0, PT, R184, RZ, PT ;  /* 0x000000ffb800720c */ /* 0x000fc40003f06270 */
[-C--:B------:R-:W-:Y:S02]  /*4c70*/  @!P1 IADD3 R99, R99, -R0.reuse, RZ ;  /* 0x8000000063639210 */ /* 0x080fe40007ffe0ff */
[----:B------:R-:W-:Y:S02]  /*4c80*/  @!P3 IADD3 R105, R105, -R0, RZ ;  /* 0x800000006969b210 */ /* 0x000fe40007ffe0ff */
[----:B------:R-:W-:Y:S02]  /*4c90*/  ISETP.GE.AND P1, PT, R186, RZ, PT ;  /* 0x000000ffba00720c */ /* 0x000fe40003f26270 */
[----:B------:R-:W-:Y:S01]  /*4ca0*/  ISETP.GE.AND P3, PT, R180, RZ, PT ;  /* 0x000000ffb400720c */ /* 0x000fe20003f66270 */
[--C-:B------:R-:W-:Y:S01]  /*4cb0*/  @!P5 IMAD.IADD R97, R97, 0x1, -R0.reuse ;  /* 0x000000016161d824 */ /* 0x100fe200078e0a00 */
[----:B------:R-:W-:Y:S01]  /*4cc0*/  @!P2 IADD3 R93, -R93, RZ, RZ ;  /* 0x000000ff5d5da210 */ /* 0x000fe20007ffe1ff */
[----:B------:R-:W-:Y:S01]  /*4cd0*/  @!P6 IMAD.IADD R107, R107, 0x1, -R0 ;  /* 0x000000016b6be824 */ /* 0x000fe200078e0a00 */
[----:B------:R-:W-:-:S02]  /*4ce0*/  ISETP.GT.U32.AND P2, PT, R0, R105, PT ;  /* 0x000000690000720c */ /* 0x000fc40003f44070 */
[----:B------:R-:W-:Y:S02]  /*4cf0*/  ISETP.GE.AND P5, PT, R188, RZ, PT ;  /* 0x000000ffbc00720c */ /* 0x000fe40003fa6270 */
[----:B------:R-:W-:Y:S01]  /*4d00*/  ISETP.GE.AND P6, PT, R178, RZ, PT ;  /* 0x000000ffb200720c */ /* 0x000fe20003fc6270 */
[----:B------:R-:W-:Y:S01]  /*4d10*/  @!P4 IMAD.IADD R109, R109, 0x1, -R0 ;  /* 0x000000016d6dc824 */ /* 0x000fe200078e0a00 */
[C---:B------:R-:W-:Y:S01]  /*4d20*/  ISETP.GT.U32.AND P4, PT, R0.reuse, R99, PT ;  /* 0x000000630000720c */ /* 0x040fe20003f84070 */
[----:B------:R-:W-:Y:S01]  /*4d30*/  @!P0 IMAD.MOV R91, RZ, RZ, -R91 ;  /* 0x000000ffff5b8224 */ /* 0x000fe200078e0a5b */
[C---:B------:R-:W-:Y:S01]  /*4d40*/  ISETP.GT.U32.AND P0, PT, R0.reuse, R103, PT ;  /* 0x000000670000720c */ /* 0x040fe20003f04070 */
[----:B------:R-:W-:Y:S01]  /*4d50*/  @!P1 IMAD.MOV R89, RZ, RZ, -R89 ;  /* 0x000000ffff599224 */ /* 0x000fe200078e0a59 */
[C---:B------:R-:W-:Y:S01]  /*4d60*/  ISETP.GT.U32.AND P1, PT, R0.reuse, R101, PT ;  /* 0x000000650000720c */ /* 0x040fe20003f24070 */
[----:B------:R-:W-:Y:S01]  /*4d70*/  @!P3 IMAD.MOV R95, RZ, RZ, -R95 ;  /* 0x000000ffff5fb224 */ /* 0x000fe200078e0a5f */
[----:B------:R-:W-:-:S02]  /*4d80*/  ISETP.GT.U32.AND P3, PT, R0, R107, PT ;  /* 0x0000006b0000720c */ /* 0x000fc40003f64070 */
[-C--:B------:R-:W-:Y:S02]  /*4d90*/  @!P2 IADD3 R105, R105, -R0.reuse, RZ ;  /* 0x800000006969a210 */ /* 0x080fe40007ffe0ff */
[----:B------:R-:W-:Y:S01]  /*4da0*/  @!P5 IADD3 R87, -R87, RZ, RZ ;  /* 0x000000ff5757d210 */ /* 0x000fe20007ffe1ff */
[----:B------:R-:W-:Y:S01]  /*4db0*/  @!P6 IMAD.MOV R97, RZ, RZ, -R97 ;  /* 0x000000ffff61e224 */ /* 0x000fe200078e0a61 */
[C---:B------:R-:W-:Y:S02]  /*4dc0*/  ISETP.GT.U32.AND P2, PT, R0.reuse, R117, PT ;  /* 0x000000750000720c */ /* 0x040fe40003f44070 */
[C---:B------:R-:W-:Y:S02]  /*4dd0*/  ISETP.GT.U32.AND P5, PT, R0.reuse, R109, PT ;  /* 0x0000006d0000720c */ /* 0x040fe40003fa4070 */
[----:B------:R-:W-:Y:S02]  /*4de0*/  ISETP.GT.U32.AND P6, PT, R0, R111, PT ;  /* 0x0000006f0000720c */ /* 0x000fe40003fc4070 */
[----:B------:R-:W-:Y:S01]  /*4df0*/  @!P4 IADD3 R99, R99, -R0, RZ ;  /* 0x800000006363c210 */ /* 0x000fe20007ffe0ff */
[----:B------:R-:W-:Y:S01]  /*4e00*/  @!P0 IMAD.IADD R103, R103, 0x1, -R0 ;  /* 0x0000000167678824 */ /* 0x000fe200078e0a00 */
[----:B------:R-:W-:-:S02]  /*4e10*/  ISETP.GE.AND P4, PT, R176, RZ, PT ;  /* 0x000000ffb000720c */ /* 0x000fc40003f86270 */
[C---:B------:R-:W-:Y:S01]  /*4e20*/  ISETP.GT.U32.AND P0, PT, R0.reuse, R115, PT ;  /* 0x000000730000720c */ /* 0x040fe20003f04070 */
[--C-:B------:R-:W-:Y:S01]  /*4e30*/  @!P1 IMAD.IADD R101, R101, 0x1, -R0.reuse ;  /* 0x0000000165659824 */ /* 0x100fe200078e0a00 */
[C---:B------:R-:W-:Y:S01]  /*4e40*/  ISETP.GT.U32.AND P1, PT, R0.reuse, R113, PT ;  /* 0x000000710000720c */ /* 0x040fe20003f24070 */
[--C-:B------:R-:W-:Y:S01]  /*4e50*/  @!P3 IMAD.IADD R107, R107, 0x1, -R0.reuse ;  /* 0x000000016b6bb824 */ /* 0x100fe200078e0a00 */
[----:B------:R-:W-:Y:S01]  /*4e60*/  ISETP.GT.U32.AND P3, PT, R0, R119, PT ;  /* 0x000000770000720c */ /* 0x000fe20003f64070 */
[----:B------:R-:W-:Y:S01]  /*4e70*/  @!P5 IMAD.IADD R109, R109, 0x1, -R0 ;  /* 0x000000016d6dd824 */ /* 0x000fe200078e0a00 */
[-C--:B------:R-:W-:Y:S02]  /*4e80*/  @!P2 IADD3 R117, R117, -R0.reuse, RZ ;  /* 0x800000007575a210 */ /* 0x080fe40007ffe0ff */
[----:B------:R-:W-:Y:S02]  /*4e90*/  @!P6 IADD3 R111, R111, -R0, RZ ;  /* 0x800000006f6fe210 */ /* 0x000fe40007ffe0ff */
[----:B------:R-:W-:-:S02]  /*4ea0*/  ISETP.GE.AND P2, PT, R168, RZ, PT ;  /* 0x000000ffa800720c */ /* 0x000fc40003f46270 */
[----:B------:R-:W-:Y:S01]  /*4eb0*/  ISETP.GE.AND P5, PT, R174, RZ, PT ;  /* 0x000000ffae00720c */ /* 0x000fe20003fa6270 */
[----:B------:R-:W-:Y:S01]  /*4ec0*/  @!P4 IMAD.MOV R99, RZ, RZ, -R99 ;  /* 0x000000ffff63c224 */ /* 0x000fe200078e0a63 */
[----:B------:R-:W-:Y:S01]  /*4ed0*/  ISETP.GT.U32.AND P4, PT, R0, R111, PT ;  /* 0x0000006f0000720c */ /* 0x000fe20003f84070 */
[--C-:B------:R-:W-:Y:S01]  /*4ee0*/  @!P0 IMAD.IADD R115, R115, 0x1, -R0.reuse ;  /* 0x0000000173738824 */ /* 0x100fe200078e0a00 */
[----:B------:R-:W-:Y:S01]  /*4ef0*/  ISETP.GE.AND P0, PT, R170, RZ, PT ;  /* 0x000000ffaa00720c */ /* 0x000fe20003f06270 */
[--C-:B------:R-:W-:Y:S01]  /*4f00*/  @!P1 IMAD.IADD R113, R113, 0x1, -R0.reuse ;  /* 0x0000000171719824 */ /* 0x100fe200078e0a00 */
[----:B------:R-:W-:Y:S01]  /*4f10*/  ISETP.GE.AND P1, PT, R172, RZ, PT ;  /* 0x000000ffac00720c */ /* 0x000fe20003f26270 */
[--C-:B------:R-:W-:Y:S01]  /*4f20*/  @!P3 IMAD.IADD R119, R119, 0x1, -R0.reuse ;  /* 0x000000017777b824 */ /* 0x100fe200078e0a00 */
[----:B------:R-:W-:Y:S02]  /*4f30*/  ISETP.GE.AND P3, PT, R166, RZ, PT ;  /* 0x000000ffa600720c */ /* 0x000fe40003f66270 */
[C---:B------:R-:W-:Y:S01]  /*4f40*/  ISETP.GT.U32.AND P6, PT, R0.reuse, R121, PT ;  /* 0x000000790000720c */ /* 0x040fe20003fc4070 */
[----:B------:R-:W-:Y:S01]  /*4f50*/  @!P2 IMAD.MOV R107, RZ, RZ, -R107 ;  /* 0x000000ffff6ba224 */ /* 0x000fe200078e0a6b */
[C---:B------:R-:W-:Y:S01]  /*4f60*/  ISETP.GT.U32.AND P2, PT, R0.reuse, R119, PT ;  /* 0x000000770000720c */ /* 0x040fe20003f44070 */
[----:B------:R-:W-:Y:S01]  /*4f70*/  @!P5 IMAD.MOV R101, RZ, RZ, -R101 ;  /* 0x000000ffff65d224 */ /* 0x000fe200078e0a65 */
[C---:B------:R-:W-:Y:S01]  /*4f80*/  ISETP.GT.U32.AND P5, PT, R0.reuse, R113, PT ;  /* 0x000000710000720c */ /* 0x040fe20003fa4070 */
[----:B------:R-:W-:Y:S01]  /*4f90*/  @!P4 IMAD.IADD R111, R111, 0x1, -R0 ;  /* 0x000000016f6fc824 */ /* 0x000fe200078e0a00 */
[C---:B------:R-:W-:Y:S01]  /*4fa0*/  ISETP.GT.U32.AND P4, PT, R0.reuse, R125, PT ;  /* 0x0000007d0000720c */ /* 0x040fe20003f84070 */
[----:B------:R-:W-:Y:S01]  /*4fb0*/  @!P0 IMAD.MOV R105, RZ, RZ, -R105 ;  /* 0x000000ffff698224 */ /* 0x000fe200078e0a69 */
[----:B------:R-:W-:-:S02]  /*4fc0*/  ISETP.GT.U32.AND P0, PT, R0, R117, PT ;  /* 0x000000750000720c */ /* 0x000fc40003f04070 */
[----:B------:R-:W-:Y:S02]  /*4fd0*/  @!P1 IADD3 R103, -R103, RZ, RZ ;  /* 0x000000ff67679210 */ /* 0x000fe40007ffe1ff */
[----:B------:R-:W-:Y:S02]  /*4fe0*/  @!P3 IADD3 R109, -R109, RZ, RZ ;  /* 0x000000ff6d6db210 */ /* 0x000fe40007ffe1ff */
[----:B------:R-:W-:Y:S02]  /*4ff0*/  @!P6 IADD3 R121, R121, -R0, RZ ;  /* 0x800000007979e210 */ /* 0x000fe40007ffe0ff */
[C---:B------:R-:W-:Y:S02]  /*5000*/  ISETP.GT.U32.AND P1, PT, R0.reuse, R115, PT ;  /* 0x000000730000720c */ /* 0x040fe40003f24070 */
[C---:B------:R-:W-:Y:S01]  /*5010*/  ISETP.GT.U32.AND P3, PT, R0.reuse, R123, PT ;  /* 0x0000007b0000720c */ /* 0x040fe20003f64070 */
[--C-:B------:R-:W-:Y:S01]  /*5020*/  @!P2 IMAD.IADD R119, R119, 0x1, -R0.reuse ;  /* 0x000000017777a824 */ /* 0x100fe200078e0a00 */
[C---:B------:R-:W-:Y:S01]  /*5030*/  ISETP.GT.U32.AND P6, PT, R0.reuse, R121, PT ;  /* 0x000000790000720c */ /* 0x040fe20003fc4070 */
[----:B------:R-:W-:Y:S01]  /*5040*/  @!P5 IMAD.IADD R113, R113, 0x1, -R0 ;  /* 0x000000017171d824 */ /* 0x000fe200078e0a00 */
[----:B------:R-:W-:-:S02]  /*5050*/  ISETP.GT.U32.AND P2, PT, R0, R133, PT ;  /* 0x000000850000720c */ /* 0x000fc40003f44070 */
[----:B------:R-:W-:Y:S01]  /*5060*/  ISETP.GT.U32.AND P5, PT, R0, R127, PT ;  /* 0x0000007f0000720c */ /* 0x000fe20003fa4070 */
[--C-:B------:R-:W-:Y:S01]  /*5070*/  @!P4 IMAD.IADD R125, R125, 0x1, -R0.reuse ;  /* 0x000000017d7dc824 */ /* 0x100fe200078e0a00 */
[----:B------:R-:W-:Y:S01]  /*5080*/  ISETP.GE.AND P4, PT, R160, RZ, PT ;  /* 0x000000ffa000720c */ /* 0x000fe20003f86270 */
[--C-:B------:R-:W-:Y:S01]  /*5090*/  @!P0 IMAD.IADD R117, R117, 0x1, -R0.reuse ;  /* 0x0000000175758824 */ /* 0x100fe200078e0a00 */
[C---:B------:R-:W-:Y:S02]  /*50a0*/  ISETP.GT.U32.AND P0, PT, R0.reuse, R131, PT ;  /* 0x000000830000720c */ /* 0x040fe40003f04070 */
[----:B------:R-:W-:Y:S01]  /*50b0*/  @!P1 IADD3 R115, R115, -R0, RZ ;  /* 0x8000000073739210 */ /* 0x000fe20007ffe0ff */
[----:B------:R-:W-:Y:S01]  /*50c0*/  @!P3 IMAD.IADD R123, R123, 0x1, -R0 ;  /* 0x000000017b7bb824 */ /* 0x000fe200078e0a00 */
[----:B------:R-:W-:Y:S02]  /*50d0*/  ISETP.GT.U32.AND P1, PT, R0, R129, PT ;  /* 0x000000810000720c */ /* 0x000fe40003f24070 */
[----:B------:R-:W-:-:S02]  /*50e0*/  ISETP.GE.AND P3, PT, R162, RZ, PT ;  /* 0x000000ffa200720c */ /* 0x000fc40003f66270 */
[-C--:B------:R-:W-:Y:S02]  /*50f0*/  @!P6 IADD3 R121, R121, -R0.reuse, RZ ;  /* 0x800000007979e210 */ /* 0x080fe40007ffe0ff */
[-C--:B------:R-:W-:Y:S02]  /*5100*/  @!P2 IADD3 R133, R133, -R0.reuse, RZ ;  /* 0x800000008585a210 */ /* 0x080fe40007ffe0ff */
[----:B------:R-:W-:Y:S02]  /*5110*/  ISETP.GE.AND P6, PT, R164, RZ, PT ;  /* 0x000000ffa400720c */ /* 0x000fe40003fc6270 */
[----:B------:R-:W-:Y:S02]  /*5120*/  @!P5 IADD3 R127, R127, -R0, RZ ;  /* 0x800000007f7fd210 */ /* 0x000fe40007ffe0ff */
[C---:B------:R-:W-:Y:S02]  /*5130*/  ISETP.GT.U32.AND P2, PT, R0.reuse, R123, PT ;  /* 0x0000007b0000720c */ /* 0x040fe40003f44070 */
[----:B------:R-:W-:Y:S01]  /*5140*/  @!P4 IADD3 R115, -R115, RZ, RZ ;  /* 0x000000ff7373c210 */ /* 0x000fe20007ffe1ff */
[----:B------:R-:W-:Y:S01]  /*5150*/  @!P0 IMAD.IADD R131, R131, 0x1, -R0 ;  /* 0x0000000183838824 */ /* 0x000fe200078e0a00 */
[----:B------:R-:W-:-:S02]  /*5160*/  ISETP.GT.U32.AND P4, PT, R0, R127, PT ;  /* 0x0000007f0000720c */ /* 0x000fc40003f84070 */
[----:B------:R-:W-:Y:S01]  /*5170*/  ISETP.GE.AND P0, PT, R154, RZ, PT ;  /* 0x000000ff9a00720c */ /* 0x000fe20003f06270 */
[--C-:B------:R-:W-:Y:S02]  /*5180*/  @!P1 IMAD.IADD R129, R129, 0x1, -R0.reuse ;  /* 0x0000000181819824 */ /* 0x100fe400078e0a00 */
[----:B------:R-:W-:Y:S01]  /*5190*/  @!P3 IMAD.MOV R113, RZ, RZ, -R113 ;  /* 0x000000ffff71b224 */ /* 0x000fe200078e0a71 */
[----:B------:R-:W-:Y:S01]  /*51a0*/  ISETP.GT.U32.AND P3, PT, R0, R125, PT ;  /* 0x0000007d0000720c */ /* 0x000fe20003f64070 */
[----:B------:R-:W-:Y:S01]  /*51b0*/  @!P6 IMAD.MOV R111, RZ, RZ, -R111 ;  /* 0x000000ffff6fe224 */ /* 0x000fe200078e0a6f */
[----:B------:R-:W-:Y:S01]  /*51c0*/  ISETP.GE.AND P1, PT, R156, RZ, PT ;  /* 0x000000ff9c00720c */ /* 0x000fe20003f26270 */
[----:B------:R-:W-:Y:S01]  /*51d0*/  @!P2 IMAD.IADD R123, R123, 0x1, -R0 ;  /* 0x000000017b7ba824 */ /* 0x000fe200078e0a00 */
[C---:B------:R-:W-:Y:S02]  /*51e0*/  ISETP.GT.U32.AND P6, PT, R0.reuse, R129, PT ;  /* 0x000000810000720c */ /* 0x040fe40003fc4070 */
[----:B------:R-:W-:-:S02]  /*51f0*/  ISETP.GT.U32.AND P2, PT, R0, R137, PT ;  /* 0x000000890000720c */ /* 0x000fc40003f44070 */
[----:B------:R-:W-:Y:S02]  /*5200*/  @!P4 IADD3 R127, R127, -R0, RZ ;  /* 0x800000007f7fc210 */ /* 0x000fe40007ffe0ff */
[C---:B------:R-:W-:Y:S02]  /*5210*/  ISETP.GT.U32.AND P4, PT, R0.reuse, R141, PT ;  /* 0x0000008d0000720c */ /* 0x040fe40003f84070 */
[----:B------:R-:W-:Y:S02]  /*5220*/  @!P0 IADD3 R121, -R121, RZ, RZ ;  /* 0x000000ff79798210 */ /* 0x000fe40007ffe1ff */
[----:B------:R-:W-:Y:S01]  /*5230*/  ISETP.GT.U32.AND P0, PT, R0, R135, PT ;  /* 0x000000870000720c */ /* 0x000fe20003f04070 */
[--C-:B------:R-:W-:Y:S01]  /*5240*/  @!P3 IMAD.IADD R125, R125, 0x1, -R0.reuse ;  /* 0x000000017d7db824 */ /* 0x100fe200078e0a00 */
[----:B------:R-:W-:Y:S02]  /*5250*/  ISETP.GE.AND P5, PT, R158, RZ, PT ;  /* 0x000000ff9e00720c */ /* 0x000fe40003fa6270 */
[C---:B------:R-:W-:Y:S01]  /*5260*/  ISETP.GT.U32.AND P3, PT, R0.reuse, R139, PT ;  /* 0x0000008b0000720c */ /* 0x040fe20003f64070 */
[----:B------:R-:W-:Y:S01]  /*5270*/  @!P1 IMAD.MOV R119, RZ, RZ, -R119 ;  /* 0x000000ffff779224 */ /* 0x000fe200078e0a77 */
        /* <DEDUP_REMOVED lines=8> */
[----:B------:R-:W-:Y:S01]  /*5300*/  ISETP.GE.AND P0, PT, R150, RZ, PT ;  /* 0x000000ff9600720c */ /* 0x000fe20003f06270 */
[----:B------:R-:W-:Y:S01]  /*5310*/  @!P5 IMAD.MOV R117, RZ, RZ, -R117 ;  /* 0x000000ffff75d224 */ /* 0x000fe200078e0a75 */
[----:B------:R-:W-:-:S02]  /*5320*/  ISETP.GT.U32.AND P5, PT, R0, R133, PT ;  /* 0x000000850000720c */ /* 0x000fc40003fa4070 */
[----:B------:R-:W-:Y:S02]  /*5330*/  @!P3 IADD3 R139, R139, -R0, RZ ;  /* 0x800000008b8bb210 */ /* 0x000fe40007ffe0ff */
[----:B------:R-:W-:Y:S01]  /*5340*/  ISETP.GE.AND P3, PT, R146, RZ, PT ;  /* 0x000000ff9200720c */ /* 0x000fe20003f66270 */
[--C-:B------:R-:W-:Y:S01]  /*5350*/  @!P1 IMAD.IADD R131, R131, 0x1, -R0.reuse ;  /* 0x0000000183839824 */ /* 0x100fe200078e0a00 */
[C---:B------:R-:W-:Y:S01]  /*5360*/  ISETP.GT.U32.AND P1, PT, R0.reuse, R145, PT ;  /* 0x000000910000720c */ /* 0x040fe20003f24070 */
[----:B------:R-:W-:Y:S01]  /*5370*/  @!P6 IMAD.IADD R143, R143, 0x1, -R0 ;  /* 0x000000018f8fe824 */ /* 0x000fe200078e0a00 */
[----:B------:R-:W-:Y:S02]  /*5380*/  @!P2 IADD3 R127, -R127, RZ, RZ ;  /* 0x000000ff7f7fa210 */ /* 0x000fe40007ffe1ff */
[C---:B------:R-:W-:Y:S01]  /*5390*/  ISETP.GT.U32.AND P2, PT, R0.reuse, R139, PT ;  /* 0x0000008b0000720c */ /* 0x040fe20003f44070 */
[----:B------:R-:W-:Y:S01]  /*53a0*/  @!P4 IMAD.MOV R131, RZ, RZ, -R131 ;  /* 0x000000ffff83c224 */ /* 0x000fe200078e0a83 */
[C---:B------:R-:W-:Y:S01]  /*53b0*/  ISETP.GT.U32.AND P4, PT, R0.reuse, R143, PT ;  /* 0x0000008f0000720c */ /* 0x040fe20003f84070 */
[----:B------:R-:W-:Y:S01]  /*53c0*/  @!P0 IMAD.MOV R125, RZ, RZ, -R125 ;  /* 0x000000ffff7d8224 */ /* 0x000fe200078e0a7d */
[----:B------:R-:W-:-:S02]  /*53d0*/  ISETP.GT.U32.AND P0, PT, R0, R137, PT ;  /* 0x000000890000720c */ /* 0x000fc40003f04070 */
[-C--:B------:R-:W-:Y:S01]  /*53e0*/  @!P5 IADD3 R133, R133, -R0.reuse, RZ ;  /* 0x800000008585d210 */ /* 0x080fe20007ffe0ff */
[----:B------:R-:W-:Y:S01]  /*53f0*/  @!P3 IMAD.MOV R129, RZ, RZ, -R129 ;  /* 0x000000ffff81b224 */ /* 0x000fe200078e0a81 */
[----:B------:R-:W-:Y:S02]  /*5400*/  ISETP.GE.AND P5, PT, R152, RZ, PT ;  /* 0x000000ff9800720c */ /* 0x000fe40003fa6270 */
[----:B------:R-:W-:Y:S02]  /*5410*/  ISETP.GE.AND P6, PT, R142, RZ, PT ;  /* 0x000000ff8e00720c */ /* 0x000fe40003fc6270 */
[C---:B------:R-:W-:Y:S02]  /*5420*/  ISETP.GT.U32.AND P3, PT, R0.reuse, R141, PT ;  /* 0x0000008d0000720c */ /* 0x040fe40003f64070 */
[----:B------:R-:W-:Y:S02]  /*5430*/  @!P1 IADD3 R145, R145, -R0, RZ ;  /* 0x8000000091919210 */ /* 0x000fe40007ffe0ff */
[----:B------:R-:W-:-:S02]  /*5440*/  ISETP.GT.U32.AND P1, PT, R0, R135, PT ;  /* 0x000000870000720c */ /* 0x000fc40003f24070 */
[----:B------:R-:W-:Y:S02]  /*5450*/  @!P2 IADD3 R139, R139, -R0, RZ ;  /* 0x800000008b8ba210 */ /* 0x000fe40007ffe0ff */
[C---:B------:R-:W-:Y:S01]  /*5460*/  ISETP.GT.U32.AND P2, PT, R0.reuse, R151, PT ;  /* 0x000000970000720c */ /* 0x040fe20003f44070 */
[--C-:B------:R-:W-:Y:S01]  /*5470*/  @!P4 IMAD.IADD R143, R143, 0x1, -R0.reuse ;  /* 0x000000018f8fc824 */ /* 0x100fe200078e0a00 */
[C---:B------:R-:W-:Y:S01]  /*5480*/  ISETP.GT.U32.AND P4, PT, R0.reuse, R155, PT ;  /* 0x0000009b0000720c */ /* 0x040fe20003f84070 */
[--C-:B------:R-:W-:Y:S01]  /*5490*/  @!P0 IMAD.IADD R137, R137, 0x1, -R0.reuse ;  /* 0x0000000189898824 */ /* 0x100fe200078e0a00 */
[C---:B------:R-:W-:Y:S01]  /*54a0*/  ISETP.GT.U32.AND P0, PT, R0.reuse, R149, PT ;  /* 0x000000950000720c */ /* 0x040fe20003f04070 */
[----:B------:R-:W-:Y:S01]  /*54b0*/  @!P5 IMAD.MOV R123, RZ, RZ, -R123 ;  /* 0x000000ffff7bd224 */ /* 0x000fe200078e0a7b */
[----:B------:R-:W-:Y:S01]  /*54c0*/  @!P6 IADD3 R133, -R133, RZ, RZ ;  /* 0x000000ff8585e210 */ /* 0x000fe20007ffe1ff */
[----:B------:R-:W-:Y:S01]  /*54d0*/  @!P3 IMAD.IADD R141, R141, 0x1, -R0 ;  /* 0x000000018d8db824 */ /* 0x000fe200078e0a00 */
[----:B------:R-:W-:-:S02]  /*54e0*/  ISETP.GT.U32.AND P5, PT, R0, R145, PT ;  /* 0x000000910000720c */ /* 0x000fc40003fa4070 */
[C---:B------:R-:W-:Y:S02]  /*54f0*/  ISETP.GT.U32.AND P6, PT, R0.reuse, R147, PT ;  /* 0x000000930000720c */ /* 0x040fe40003fc4070 */
[----:B------:R-:W-:Y:S01]  /*5500*/  ISETP.GT.U32.AND P3, PT, R0, R153, PT ;  /* 0x000000990000720c */ /* 0x000fe20003f64070 */
[--C-:B------:R-:W-:Y:S01]  /*5510*/  @!P1 IMAD.IADD R135, R135, 0x1, -R0.reuse ;  /* 0x0000000187879824 */ /* 0x100fe200078e0a00 */
[----:B------:R-:W-:Y:S02]  /*5520*/  ISETP.GE.AND P1, PT, R140, RZ, PT ;  /* 0x000000ff8c00720c */ /* 0x000fe40003f26270 */
[-C--:B------:R-:W-:Y:S02]  /*5530*/  @!P2 IADD3 R151, R151, -R0.reuse, RZ ;  /* 0x800000009797a210 */ /* 0x080fe40007ffe0ff */
[----:B------:R-:W-:Y:S01]  /*5540*/  ISETP.GE.AND P2, PT, R134, RZ, PT ;  /* 0x000000ff8600720c */ /* 0x000fe20003f46270 */
[--C-:B------:R-:W-:Y:S01]  /*5550*/  @!P4 IMAD.IADD R155, R155, 0x1, -R0.reuse ;  /* 0x000000019b9bc824 */ /* 0x100fe200078e0a00 */
[----:B------:R-:W-:Y:S01]  /*5560*/  ISETP.GE.AND P4, PT, R130, RZ, PT ;  /* 0x000000ff8200720c */ /* 0x000fe20003f86270 */
[--C-:B------:R-:W-:Y:S01]  /*5570*/  @!P0 IMAD.IADD R149, R149, 0x1, -R0.reuse ;  /* 0x0000000195958824 */ /* 0x100fe200078e0a00 */
[----:B------:R-:W-:Y:S01]  /*5580*/  ISETP.GE.AND P0, PT, R136, RZ, PT ;  /* 0x000000ff8800720c */ /* 0x000fe20003f06270 */
[--C-:B------:R-:W-:Y:S01]  /*5590*/  @!P6 IMAD.IADD R147, R147, 0x1, -R0.reuse ;  /* 0x000000019393e824 */ /* 0x100fe200078e0a00 */
[----:B------:R-:W-:Y:S01]  /*55a0*/  @!P5 IADD3 R145, R145, -R0, RZ ;  /* 0x800000009191d210 */ /* 0x000fe20007ffe0ff */
[----:B------:R-:W-:Y:S01]  /*55b0*/  @!P3 IMAD.IADD R153, R153, 0x1, -R0 ;  /* 0x000000019999b824 */ /* 0x000fe200078e0a00 */
[----:B------:R-:W-:-:S02]  /*55c0*/  ISETP.GE.AND P5, PT, R138, RZ, PT ;  /* 0x000000ff8a00720c */ /* 0x000fc40003fa6270 */
[----:B------:R-:W-:Y:S01]  /*55d0*/  ISETP.GE.AND P3, PT, R132, RZ, PT ;  /* 0x000000ff8400720c */ /* 0x000fe20003f66270 */
[----:B------:R-:W-:Y:S01]  /*55e0*/  @!P1 IMAD.MOV R135, RZ, RZ, -R135 ;  /* 0x000000ffff879224 */ /* 0x000fe200078e0a87 */
[C---:B------:R-:W-:Y:S01]  /*55f0*/  ISETP.GT.U32.AND P6, PT, R0.reuse, R157, PT ;  /* 0x0000009d0000720c */ /* 0x040fe20003fc4070 */
[----:B------:R-:W-:Y:S01]  /*5600*/  @!P2 IMAD.MOV R141, RZ, RZ, -R141 ;  /* 0x000000ffff8da224 */ /* 0x000fe200078e0a8d */
[C---:B------:R-:W-:Y:S02]  /*5610*/  ISETP.GT.U32.AND P1, PT, R0.reuse, R147, PT ;  /* 0x000000930000720c */ /* 0x040fe40003f24070 */
[C---:B------:R-:W-:Y:S01]  /*5620*/  ISETP.GT.U32.AND P2, PT, R0.reuse, R153, PT ;  /* 0x000000990000720c */ /* 0x040fe20003f44070 */
[----:B------:R-:W-:Y:S01]  /*5630*/  @!P4 IMAD.MOV R145, RZ, RZ, -R145 ;  /* 0x000000ffff91c224 */ /* 0x000fe200078e0a91 */
[C---:B------:R-:W-:Y:S01]  /*5640*/  ISETP.GT.U32.AND P4, PT, R0.reuse, R159, PT ;  /* 0x0000009f0000720c */ /* 0x040fe20003f84070 */
[----:B------:R-:W-:Y:S01]  /*5650*/  @!P0 IMAD.MOV R139, RZ, RZ, -R139 ;  /* 0x000000ffff8b8224 */ /* 0x000fe200078e0a8b */
[----:B------:R-:W-:-:S02]  /*5660*/  ISETP.GT.U32.AND P0, PT, R0, R151, PT ;  /* 0x000000970000720c */ /* 0x000fc40003f04070 */
[----:B------:R-:W-:Y:S02]  /*5670*/  @!P5 IADD3 R137, -R137, RZ, RZ ;  /* 0x000000ff8989d210 */ /* 0x000fe40007ffe1ff */
[C---:B------:R-:W-:Y:S02]  /*5680*/  ISETP.GT.U32.AND P5, PT, R0.reuse, R149, PT ;  /* 0x000000950000720c */ /* 0x040fe40003fa4070 */
[----:B------:R-:W-:Y:S01]  /*5690*/  @!P3 IADD3 R143, -R143, RZ, RZ ;  /* 0x000000ff8f8fb210 */ /* 0x000fe20007ffe1ff */
[--C-:B------:R-:W-:Y:S01]  /*56a0*/  @!P6 IMAD.IADD R157, R157, 0x1, -R0.reuse ;  /* 0x000000019d9de824 */ /* 0x100fe200078e0a00 */
[C---:B------:R-:W-:Y:S01]  /*56b0*/  ISETP.GT.U32.AND P3, PT, R0.reuse, R155, PT ;  /* 0x0000009b0000720c */ /* 0x040fe20003f64070 */
[--C-:B------:R-:W-:Y:S01]  /*56c0*/  @!P1 IMAD.IADD R147, R147, 0x1, -R0.reuse ;  /* 0x0000000193939824 */ /* 0x100fe200078e0a00 */
[C---:B------:R-:W-:Y:S01]  /*56d0*/  ISETP.GT.U32.AND P1, PT, R0.reuse, R161, PT ;  /* 0x000000a10000720c */ /* 0x040fe20003f24070 */
[--C-:B------:R-:W-:Y:S01]  /*56e0*/  @!P2 IMAD.IADD R153, R153, 0x1, -R0.reuse ;  /* 0x000000019999a824 */ /* 0x100fe200078e0a00 */
[C---:B------:R-:W-:Y:S01]  /*56f0*/  ISETP.GT.U32.AND P2, PT, R0.reuse, R167, PT ;  /* 0x000000a70000720c */ /* 0x040fe20003f44070 */
[--C-:B------:R-:W-:Y:S01]  /*5700*/  @!P4 IMAD.IADD R159, R159, 0x1, -R0.reuse ;  /* 0x000000019f9fc824 */ /* 0x100fe200078e0a00 */
[----:B------:R-:W-:Y:S01]  /*5710*/  ISETP.GT.U32.AND P6, PT, R0, R157, PT ;  /* 0x0000009d0000720c */ /* 0x000fe20003fc4070 */
[----:B------:R-:W-:Y:S01]  /*5720*/  @!P0 IMAD.IADD R151, R151, 0x1, -R0 ;  /* 0x0000000197978824 */ /* 0x000fe200078e0a00 */
[----:B------:R-:W-:-:S02]  /*5730*/  ISETP.GE.AND P4, PT, R126, RZ, PT ;  /* 0x000000ff7e00720c */ /* 0x000fc40003f86270 */
[C---:B------:R-:W-:Y:S02]  /*5740*/  ISETP.GT.U32.AND P0, PT, R0.reuse, R165, PT ;  /* 0x000000a50000720c */ /* 0x040fe40003f04070 */
[-C--:B------:R-:W-:Y:S02]  /*5750*/  @!P5 IADD3 R149, R149, -R0.reuse, RZ ;  /* 0x800000009595d210 */ /* 0x080fe40007ffe0ff */
[C---:B------:R-:W-:Y:S02]  /*5760*/  ISETP.GT.U32.AND P5, PT, R0.reuse, R163, PT ;  /* 0x000000a30000720c */ /* 0x040fe40003fa4070 */
[-C--:B------:R-:W-:Y:S02]  /*5770*/  @!P3 IADD3 R155, R155, -R0.reuse, RZ ;  /* 0x800000009b9bb210 */ /* 0x080fe40007ffe0ff */
[----:B------:R-:W-:Y:S02]  /*5780*/  ISETP.GT.U32.AND P3, PT, R0, R169, PT ;  /* 0x000000a90000720c */ /* 0x000fe40003f64070 */
[----:B------:R-:W-:-:S02]  /*5790*/  @!P1 IADD3 R161, R161, -R0, RZ ;  /* 0x80000000a1a19210 */ /* 0x000fc40007ffe0ff */
[----:B------:R-:W-:Y:S02]  /*57a0*/  ISETP.GE.AND P1, PT, R124, RZ, PT ;  /* 0x000000ff7c00720c */ /* 0x000fe40003f26270 */
[----:B------:R-:W-:Y:S01]  /*57b0*/  @!P2 IADD3 R167, R167, -R0, RZ ;  /* 0x80000000a7a7a210 */ /* 0x000fe20007ffe0ff */
[--C-:B------:R-:W-:Y:S01]  /*57c0*/  @!P6 IMAD.IADD R157, R157, 0x1, -R0.reuse ;  /* 0x000000019d9de824 */ /* 0x100fe200078e0a00 */
[----:B------:R-:W-:Y:S02]  /*57d0*/  ISETP.GE.AND P2, PT, R118, RZ, PT ;  /* 0x000000ff7600720c */ /* 0x000fe40003f46270 */
[----:B------:R-:W-:Y:S02]  /*57e0*/  ISETP.GE.AND P6, PT, R128, RZ, PT ;  /* 0x000000ff8000720c */ /* 0x000fe40003fc6270 */
[----:B------:R-:W-:Y:S01]  /*57f0*/  @!P4 IADD3 R149, -R149, RZ, RZ ;  /* 0x000000ff9595c210 */ /* 0x000fe20007ffe1ff */
[----:B------:R-:W-:Y:S01]  /*5800*/  @!P0 IMAD.IADD R165, R165, 0x1, -R0 ;  /* 0x00000001a5a58824 */ /* 0x000fe200078e0a00 */
[----:B------:R-:W-:-:S02]  /*5810*/  ISETP.GT.U32.AND P4, PT, R0, R161, PT ;  /* 0x000000a10000720c */ /* 0x000fc40003f84070 */
[----:B------:R-:W-:Y:S01]  /*5820*/  ISETP.GE.AND P0, PT, R120, RZ, PT ;  /* 0x000000ff7800720c */ /* 0x000fe20003f06270 */
[--C-:B------:R-:W-:Y:S01]  /*5830*/  @!P5 IMAD.IADD R163, R163, 0x1, -R0.reuse ;  /* 0x00000001a3a3d824 */ /* 0x100fe200078e0a00 */
        /* <DEDUP_REMOVED lines=9> */
[----:B------:R-:W-:Y:S02]  /*58d0*/  @!P4 IADD3 R161, R161, -R0, RZ ;  /* 0x80000000a1a1c210 */ /* 0x000fe40007ffe0ff */
[C---:B------:R-:W-:Y:S02]  /*58e0*/  ISETP.GT.U32.AND P4, PT, R0.reuse, R175, PT ;  /* 0x000000af0000720c */ /* 0x040fe40003f84070 */
[----:B------:R-:W-:Y:S02]  /*58f0*/  @!P0 IADD3 R155, -R155, RZ, RZ ;  /* 0x000000ff9b9b8210 */ /* 0x000fe40007ffe1ff */
[C---:B------:R-:W-:Y:S01]  /*5900*/  ISETP.GT.U32.AND P0, PT, R0.reuse, R167, PT ;  /* 0x000000a70000720c */ /* 0x040fe20003f04070 */
[----:B------:R-:W-:Y:S01]  /*5910*/  @!P5 IMAD.MOV R153, RZ, RZ, -R153 ;  /* 0x000000ffff99d224 */ /* 0x000fe200078e0a99 */
        /* <DEDUP_REMOVED lines=8> */
[----:B------:R-:W-:Y:S01]  /*59a0*/  ISETP.GT.U32.AND P6, PT, R0, R179, PT ;  /* 0x000000b30000720c */ /* 0x000fe20003fc4070 */
[----:B------:R-:W-:Y:S01]  /*59b0*/  @!P4 IMAD.IADD R175, R175, 0x1, -R0 ;  /* 0x00000001afafc824 */ /* 0x000fe200078e0a00 */
[----:B------:R-:W-:-:S02]  /*59c0*/  ISETP.GE.AND P4, PT, R108, RZ, PT ;  /* 0x000000ff6c00720c */ /* 0x000fc40003f86270 */
[-C--:B------:R-:W-:Y:S02]  /*59d0*/  @!P0 IADD3 R167, R167, -R0.reuse, RZ ;  /* 0x80000000a7a78210 */ /* 0x080fe40007ffe0ff */
[----:B------:R-:W-:Y:S01]  /*59e0*/  ISETP.GT.U32.AND P0, PT, R0, R181, PT ;  /* 0x000000b50000720c */ /* 0x000fe20003f04070 */
[--C-:B------:R-:W-:Y:S01]  /*59f0*/  @!P5 IMAD.IADD R169, R169, 0x1, -R0.reuse ;  /* 0x00000001a9a9d824 */ /* 0x100fe200078e0a00 */
[----:B------:R-:W-:Y:S02]  /*5a00*/  ISETP.GE.AND P5, PT, R114, RZ, PT ;  /* 0x000000ff7200720c */ /* 0x000fe40003fa6270 */
[----:B------:R-:W-:Y:S02]  /*5a10*/  @!P3 IADD3 R173, R173, -R0, RZ ;  /* 0x80000000adadb210 */ /* 0x000fe40007ffe0ff */
[----:B------:R-:W-:Y:S01]  /*5a20*/  ISETP.GE.AND P3, PT, R110, RZ, PT ;  /* 0x000000ff6e00720c */ /* 0x000fe20003f66270 */
[----:B------:R-:W-:Y:S01]  /*5a30*/  @!P1 IMAD.IADD R177, R177, 0x1, -R0 ;  /* 0x00000001b1b19824 */ /* 0x000fe200078e0a00 */
[----:B------:R-:W-:-:S02]  /*5a40*/  ISETP.GE.AND P1, PT, R106, RZ, PT ;  /* 0x000000ff6a00720c */ /* 0x000fc40003f26270 */
[----:B------:R-:W-:Y:S02]  /*5a50*/  @!P2 IADD3 R161, -R161, RZ, RZ ;  /* 0x000000ffa1a1a210 */ /* 0x000fe40007ffe1ff */
[----:B------:R-:W-:Y:S02]  /*5a60*/  ISETP.GT.U32.AND P2, PT, R0, R173, PT ;  /* 0x000000ad0000720c */ /* 0x000fe40003f44070 */
[----:B------:R-:W-:Y:S01]  /*5a70*/  @!P6 IADD3 R179, R179, -R0, RZ ;  /* 0x80000000b3b3e210 */ /* 0x000fe20007ffe0ff */
[----:B------:R-:W-:Y:S01]  /*5a80*/  @!P4 IMAD.MOV R165, RZ, RZ, -R165 ;  /* 0x000000ffffa5c224 */ /* 0x000fe200078e0aa5 */
[----:B------:R-:W-:Y:S01]  /*5a90*/  ISETP.GE.AND P6, PT, R104, RZ, PT ;  /* 0x000000ff6800720c */ /* 0x000fe20003fc6270 */
[----:B------:R-:W-:Y:S01]  /*5aa0*/  @!P0 IMAD.IADD R181, R181, 0x1, -R0 ;  /* 0x00000001b5b58824 */ /* 0x000fe200078e0a00 */
        /* <DEDUP_REMOVED lines=8> */
[----:B------:R-:W-:Y:S01]  /*5b30*/  @!P2 IADD3 R173, R173, -R0, RZ ;  /* 0x80000000adada210 */ /* 0x000fe20007ffe0ff */
[----:B------:R-:W-:Y:S01]  /*5b40*/  @!P6 IMAD.MOV R169, RZ, RZ, -R169 ;  /* 0x000000ffffa9e224 */ /* 0x000fe200078e0aa9 */
[C---:B------:R-:W-:Y:S01]  /*5b50*/  ISETP.GT.U32.AND P2, PT, R0.reuse, R185, PT ;  /* 0x000000b90000720c */ /* 0x040fe20003f44070 */
[--C-:B------:R-:W-:Y:S01]  /*5b60*/  @!P4 IMAD.IADD R177, R177, 0x1, -R0.reuse ;  /* 0x00000001b1b1c824 */ /* 0x100fe200078e0a00 */
[C---:B------:R-:W-:Y:S01]  /*5b70*/  ISETP.GT.U32.AND P6, PT, R0.reuse, R183, PT ;  /* 0x000000b70000720c */ /* 0x040fe20003fc4070 */
[----:B------:R-:W-:Y:S01]  /*5b80*/  @!P0 IMAD.IADD R171, R171, 0x1, -R0 ;  /* 0x00000001abab8824 */ /* 0x000fe200078e0a00 */
[----:B------:R-:W-:-:S02]  /*5b90*/  ISETP.GT.U32.AND P4, PT, R0, R189, PT ;  /* 0x000000bd0000720c */ /* 0x000fc40003f84070 */
[----:B------:R-:W-:Y:S01]  /*5ba0*/  ISETP.GE.AND P0, PT, R102, RZ, PT ;  /* 0x000000ff6600720c */ /* 0x000fe20003f06270 */
[--C-:B------:R-:W-:Y:S01]  /*5bb0*/  @!P3 IMAD.IADD R175, R175, 0x1, -R0.reuse ;  /* 0x00000001afafb824 */ /* 0x100fe200078e0a00 */
[-C--:B------:R-:W-:Y:S02]  /*5bc0*/  @!P5 IADD3 R179, R179, -R0.reuse, RZ ;  /* 0x80000000b3b3d210 */ /* 0x080fe40007ffe0ff */
[C---:B------:R-:W-:Y:S02]  /*5bd0*/  ISETP.GT.U32.AND P5, PT, R0.reuse, R191, PT ;  /* 0x000000bf0000720c */ /* 0x040fe40003fa4070 */
[----:B------:R-:W-:Y:S01]  /*5be0*/  ISETP.GT.U32.AND P3, PT, R0, R187, PT ;  /* 0x000000bb0000720c */ /* 0x000fe20003f64070 */
[--C-:B------:R-:W-:Y:S01]  /*5bf0*/  @!P1 IMAD.IADD R181, R181, 0x1, -R0.reuse ;  /* 0x00000001b5b59824 */ /* 0x100fe200078e0a00 */
[----:B------:R-:W-:Y:S02]  /*5c00*/  ISETP.GE.AND P1, PT, R100, RZ, PT ;  /* 0x000000ff6400720c */ /* 0x000fe40003f26270 */
[----:B------:R-:W-:Y:S01]  /*5c10*/  @!P2 IADD3 R185, R185, -R0, RZ ;  /* 0x80000000b9b9a210 */ /* 0x000fe20007ffe0ff */
[--C-:B------:R-:W-:Y:S01]  /*5c20*/  @!P6 IMAD.IADD R183, R183, 0x1, -R0.reuse ;  /* 0x00000001b7b7e824 */ /* 0x100fe200078e0a00 */
[----:B------:R-:W-:Y:S01]  /*5c30*/  ISETP.GE.AND P2, PT, R98, RZ, PT ;  /* 0x000000ff6200720c */ /* 0x000fe20003f46270 */
[----:B------:R-:W-:Y:S01]  /*5c40*/  @!P4 IMAD.IADD R189, R189, 0x1, -R0 ;  /* 0x00000001bdbdc824 */ /* 0x000fe200078e0a00 */
[----:B------:R-:W-:-:S02]  /*5c50*/  ISETP.GE.AND P4, PT, R94, RZ, PT ;  /* 0x000000ff5e00720c */ /* 0x000fc40003f86270 */
[----:B------:R-:W-:Y:S02]  /*5c60*/  @!P0 IADD3 R171, -R171, RZ, RZ ;  /* 0x000000ffabab8210 */ /* 0x000fe40007ffe1ff */
[----:B------:R-:W-:Y:S01]  /*5c70*/  ISETP.GT.U32.AND P0, PT, R0, R183, PT ;  /* 0x000000b70000720c */ /* 0x000fe20003f04070 */
[----:B------:R-:W-:Y:S01]  /*5c80*/  @!P3 IMAD.IADD R187, R187, 0x1, -R0 ;  /* 0x00000001bbbbb824 */ /* 0x000fe200078e0a00 */
[----:B------:R-:W-:Y:S02]  /*5c90*/  @!P5 IADD3 R191, R191, -R0, RZ ;  /* 0x80000000bfbfd210 */ /* 0x000fe40007ffe0ff */
[----:B------:R-:W-:Y:S02]  /*5ca0*/  ISETP.GE.AND P5, PT, R92, RZ, PT ;  /* 0x000000ff5c00720c */ /* 0x000fe40003fa6270 */
[----:B------:R-:W-:Y:S01]  /*5cb0*/  ISETP.GE.AND P3, PT, R96, RZ, PT ;  /* 0x000000ff6000720c */ /* 0x000fe20003f66270 */
[----:B------:R-:W-:Y:S01]  /*5cc0*/  @!P1 IMAD.MOV R173, RZ, RZ, -R173 ;  /* 0x000000ffffad9224 */ /* 0x000fe200078e0aad */
[C---:B------:R-:W-:Y:S01]  /*5cd0*/  ISETP.GT.U32.AND P1, PT, R0.reuse, R185, PT ;  /* 0x000000b90000720c */ /* 0x040fe20003f24070 */
[----:B------:R-:W-:Y:S01]  /*5ce0*/  @!P2 IMAD.MOV R175, RZ, RZ, -R175 ;  /* 0x000000ffffafa224 */ /* 0x000fe200078e0aaf */
[C---:B------:R-:W-:Y:S01]  /*5cf0*/  ISETP.GT.U32.AND P2, PT, R0.reuse, R187, PT ;  /* 0x000000bb0000720c */ /* 0x040fe20003f44070 */
[----:B------:R-:W-:Y:S01]  /*5d00*/  @!P4 IMAD.MOV R179, RZ, RZ, -R179 ;  /* 0x000000ffffb3c224 */ /* 0x000fe200078e0ab3 */
[----:B------:R-:W-:-:S02]  /*5d10*/  ISETP.GT.U32.AND P4, PT, R0, R191, PT ;  /* 0x000000bf0000720c */ /* 0x000fc40003f84070 */
[----:B------:R-:W-:Y:S02]  /*5d20*/  @!P0 IADD3 R183, R183, -R0, RZ ;  /* 0x80000000b7b78210 */ /* 0x000fe40007ffe0ff */
[C---:B------:R-:W-:Y:S01]  /*5d30*/  ISETP.GT.U32.AND P0, PT, R0.reuse, R200, PT ;  /* 0x000000c80000720c */ /* 0x040fe20003f04070 */
[----:B------:R-:W-:Y:S01]  /*5d40*/  @!P5 IMAD.MOV R181, RZ, RZ, -R181 ;  /* 0x000000ffffb5d224 */ /* 0x000fe200078e0ab5 */
[C---:B------:R-:W-:Y:S02]  /*5d50*/  ISETP.GT.U32.AND P5, PT, R0.reuse, R195, PT ;  /* 0x000000c30000720c */ /* 0x040fe40003fa4070 */
[----:B------:R-:W-:Y:S02]  /*5d60*/  @!P3 IADD3 R177, -R177, RZ, RZ ;  /* 0x000000ffb1b1b210 */ /* 0x000fe40007ffe1ff */
[C---:B------:R-:W-:Y:S01]  /*5d70*/  ISETP.GT.U32.AND P3, PT, R0.reuse, R189, PT ;  /* 0x000000bd0000720c */ /* 0x040fe20003f64070 */
[--C-:B------:R-:W-:Y:S01]  /*5d80*/  @!P1 IMAD.IADD R185, R185, 0x1, -R0.reuse ;  /* 0x00000001b9b99824 */ /* 0x100fe200078e0a00 */
[C---:B------:R-:W-:Y:S01]  /*5d90*/  ISETP.GT.U32.AND P6, PT, R0.reuse, R193, PT ;  /* 0x000000c10000720c */ /* 0x040fe20003fc4070 */
[----:B------:R-:W-:Y:S01]  /*5da0*/  @!P2 IMAD.IADD R187, R187, 0x1, -R0 ;  /* 0x00000001bbbba824 */ /* 0x000fe200078e0a00 */
[----:B------:R-:W-:-:S02]  /*5db0*/  ISETP.GT.U32.AND P1, PT, R0, R199, PT ;  /* 0x000000c70000720c */ /* 0x000fc40003f24070 */
[C---:B------:R-:W-:Y:S01]  /*5dc0*/  ISETP.GT.U32.AND P2, PT, R0.reuse, R204, PT ;  /* 0x000000cc0000720c */ /* 0x040fe20003f44070 */
[--C-:B------:R-:W-:Y:S01]  /*5dd0*/  @!P4 IMAD.IADD R191, R191, 0x1, -R0.reuse ;  /* 0x00000001bfbfc824 */ /* 0x100fe200078e0a00 */
[----:B------:R-:W-:Y:S01]  /*5de0*/  ISETP.GT.U32.AND P4, PT, R0, R208, PT ;  /* 0x000000d00000720c */ /* 0x000fe20003f84070 */
[--C-:B------:R-:W-:Y:S01]  /*5df0*/  @!P0 IMAD.IADD R200, R200, 0x1, -R0.reuse ;  /* 0x00000001c8c88824 */ /* 0x100fe200078e0a00 */
[----:B------:R-:W-:Y:S02]  /*5e00*/  ISETP.GE.AND P0, PT, R86, RZ, PT ;  /* 0x000000ff5600720c */ /* 0x000fe40003f06270 */
[-C--:B------:R-:W-:Y:S02]  /*5e10*/  @!P5 IADD3 R195, R195, -R0.reuse, RZ ;  /* 0x80000000c3c3d210 */ /* 0x080fe40007ffe0ff */
[----:B------:R-:W-:Y:S01]  /*5e20*/  @!P3 IADD3 R189, R189, -R0, RZ ;  /* 0x80000000bdbdb210 */ /* 0x000fe20007ffe0ff */
[----:B------:R-:W-:Y:S01]  /*5e30*/  @!P6 IMAD.IADD R193, R193, 0x1, -R0 ;  /* 0x00000001c1c1e824 */ /* 0x000fe200078e0a00 */
[----:B------:R-:W-:-:S02]  /*5e40*/  ISETP.GE.AND P5, PT, R88, RZ, PT ;  /* 0x000000ff5800720c */ /* 0x000fc40003fa6270 */
[----:B------:R-:W-:Y:S01]  /*5e50*/  ISETP.GT.U32.AND P3, PT, R0, R203, PT ;  /* 0x000000cb0000720c */ /* 0x000fe20003f64070 */
[--C-:B------:R-:W-:Y:S01]  /*5e60*/  @!P1 IMAD.IADD R199, R199, 0x1, -R0.reuse ;  /* 0x00000001c7c79824 */ /* 0x100fe200078e0a00 */
[----:B------:R-:W-:Y:S02]  /*5e70*/  ISETP.GE.AND P1, PT, R84, RZ, PT ;  /* 0x000000ff5400720c */ /* 0x000fe40003f26270 */
[----:B------:R-:W-:Y:S02]  /*5e80*/  @!P2 IADD3 R204, R204, -R0, RZ ;  /* 0x80000000cccca210 */ /* 0x000fe40007ffe0ff */
[----:B------:R-:W-:Y:S02]  /*5e90*/  ISETP.GE.AND P2, PT, R82, RZ, PT ;  /* 0x000000ff5200720c */ /* 0x000fe40003f46270 */
[----:B------:R-:W-:Y:S01]  /*5ea0*/  ISETP.GT.U32.AND P6, PT, R0, R193, PT ;  /* 0x000000c10000720c */ /* 0x000fe20003fc4070 */
[--C-:B------:R-:W-:Y:S01]  /*5eb0*/  @!P4 IMAD.IADD R208, R208, 0x1, -R0.reuse ;  /* 0x00000001d0d0c824 */ /* 0x100fe200078e0a00 */
[C---:B------:R-:W-:Y:S01]  /*5ec0*/  ISETP.GT.U32.AND P4, PT, R0.reuse, R195, PT ;  /* 0x000000c30000720c */ /* 0x040fe20003f84070 */
[----:B------:R-:W-:Y:S01]  /*5ed0*/  @!P0 IMAD.MOV R187, RZ, RZ, -R187 ;  /* 0x000000ffffbb8224 */ /* 0x000fe200078e0abb */
[C---:B------:R-:W-:Y:S01]  /*5ee0*/  ISETP.GT.U32.AND P0, PT, R0.reuse, R199, PT ;  /* 0x000000c70000720c */ /* 0x040fe20003f04070 */
[----:B------:R-:W-:Y:S01]  /*5ef0*/  @!P5 IMAD.MOV R185, RZ, RZ, -R185 ;  /* 0x000000ffffb9d224 */ /* 0x000fe200078e0ab9 */
[----:B------:R-:W-:Y:S01]  /*5f00*/  ISETP.GT.U32.AND P5, PT, R0, R200, PT ;  /* 0x000000c80000720c */ /* 0x000fe20003fa4070 */
[----:B------:R-:W-:Y:S01]  /*5f10*/  @!P3 IMAD.IADD R203, R203, 0x1, -R0 ;  /* 0x00000001cbcbb824 */ /* 0x000fe200078e0a00 */
[----:B------:R-:W-:-:S02]  /*5f20*/  ISETP.GE.AND P3, PT, R80, RZ, PT ;  /* 0x000000ff5000720c */ /* 0x000fc40003f66270 */
[----:B------:R-:W-:Y:S01]  /*5f30*/  @!P1 IADD3 R189, -R189, RZ, RZ ;  /* 0x000000ffbdbd9210 */ /* 0x000fe20007ffe1ff */
[----:B------:R-:W-:Y:S01]  /*5f40*/  @!P2 IMAD.MOV R191, RZ, RZ, -R191 ;  /* 0x000000ffffbfa224 */ /* 0x000fe200078e0abf */
[C---:B------:R-:W-:Y:S01]  /*5f50*/  ISETP.GT.U32.AND P1, PT, R0.reuse, R204, PT ;  /* 0x000000cc0000720c */ /* 0x040fe20003f24070 */
[--C-:B------:R-:W-:Y:S01]  /*5f60*/  @!P6 IMAD.IADD R193, R193, 0x1, -R0.reuse ;  /* 0x00000001c1c1e824 */ /* 0x100fe200078e0a00 */
[----:B------:R-:W-:Y:S02]  /*5f70*/  ISETP.GT.U32.AND P2, PT, R0, R203, PT ;  /* 0x000000cb0000720c */ /* 0x000fe40003f44070 */
[----:B------:R-:W-:Y:S01]  /*5f80*/  ISETP.GE.AND P6, PT, R90, RZ, PT ;  /* 0x000000ff5a00720c */ /* 0x000fe20003fc6270 */
[----:B------:R-:W-:Y:S01]  /*5f90*/  @!P4 IMAD.IADD R195, R195, 0x1, -R0 ;  /* 0x00000001c3c3c824 */ /* 0x000fe200078e0a00 */
[----:B------:R-:W-:Y:S02]  /*5fa0*/  ISETP.GT.U32.AND P4, PT, R0, R212, PT ;  /* 0x000000d40000720c */ /* 0x000fe40003f84070 */
[----:B------:R-:W-:-:S02]  /*5fb0*/  @!P0 IADD3 R199, R199, -R0, RZ ;  /* 0x80000000c7c78210 */ /* 0x000fc40007ffe0ff */
[----:B------:R-:W-:Y:S01]  /*5fc0*/  ISETP.GT.U32.AND P0, PT, R0, R215, PT ;  /* 0x000000d70000720c */ /* 0x000fe20003f04070 */
[--C-:B------:R-:W-:Y:S01]  /*5fd0*/  @!P5 IMAD.IADD R200, R200, 0x1, -R0.reuse ;  /* 0x00000001c8c8d824 */ /* 0x100fe200078e0a00 */
[----:B------:R-:W-:Y:S02]  /*5fe0*/  @!P3 IADD3 R193, -R193, RZ, RZ ;  /* 0x000000ffc1c1b210 */ /* 0x000fe40007ffe1ff */
[C---:B------:R-:W-:Y:S02]  /*5ff0*/  ISETP.GT.U32.AND P5, PT, R0.reuse, R211, PT ;  /* 0x000000d30000720c */ /* 0x040fe40003fa4070 */
[----:B------:R-:W-:Y:S01]  /*6000*/  ISETP.GT.U32.AND P3, PT, R0, R207, PT ;  /* 0x000000cf0000720c */ /* 0x000fe20003f64070 */
[--C-:B------:R-:W-:Y:S01]  /*6010*/  @!P1 IMAD.IADD R204, R204, 0x1, -R0.reuse ;  /* 0x00000001cccc9824 */ /* 0x100fe200078e0a00 */
[----:B------:R-:W-:Y:S01]  /*6020*/  ISETP.GT.U32.AND P1, PT, R0, R218, PT ;  /* 0x000000da0000720c */ /* 0x000fe20003f24070 */
[----:B------:R-:W-:Y:S01]  /*6030*/  @!P2 IMAD.IADD R203, R203, 0x1, -R0 ;  /* 0x00000001cbcba824 */ /* 0x000fe200078e0a00 */
[----:B------:R-:W-:-:S02]  /*6040*/  @!P6 IADD3 R183, -R183, RZ, RZ ;  /* 0x000000ffb7b7e210 */ /* 0x000fc40007ffe1ff */
[C---:B------:R-:W-:Y:S02]  /*6050*/  ISETP.GT.U32.AND P2, PT, R0.reuse, R219, PT ;  /* 0x000000db0000720c */ /* 0x040fe40003f44070 */
[----:B------:R-:W-:Y:S01]  /*6060*/  ISETP.GT.U32.AND P6, PT, R0, R208, PT ;  /* 0x000000d00000720c */ /* 0x000fe20003fc4070 */
[--C-:B------:R-:W-:Y:S01]  /*6070*/  @!P4 IMAD.IADD R212, R212, 0x1, -R0.reuse ;  /* 0x00000001d4d4c824 */ /* 0x100fe200078e0a00 */
[----:B------:R-:W-:Y:S01]  /*6080*/  ISETP.GE.AND P4, PT, R74, RZ, PT ;  /* 0x000000ff4a00720c */ /* 0x000fe20003f86270 */
[--C-:B------:R-:W-:Y:S01]  /*6090*/  @!P0 IMAD.IADD R215, R215, 0x1, -R0.reuse ;  /* 0x00000001d7d78824 */ /* 0x100fe200078e0a00 */
[----:B------:R-:W-:Y:S01]  /*60a0*/  ISETP.GE.AND P0, PT, R70, RZ, PT ;  /* 0x000000ff4600720c */ /* 0x000fe20003f06270 */
[--C-:B------:R-:W-:Y:S01]  /*60b0*/  @!P3 IMAD.IADD R207, R207, 0x1, -R0.reuse ;  /* 0x00000001cfcfb824 */ /* 0x100fe200078e0a00 */
[----:B------:R-:W-:Y:S02]  /*60c0*/  @!P5 IADD3 R211, R211, -R0, RZ ;  /* 0x80000000d3d3d210 */ /* 0x000fe40007ffe0ff */
[----:B------:R-:W-:Y:S01]  /*60d0*/  ISETP.GE.AND P5, PT, R72, RZ, PT ;  /* 0x000000ff4800720c */ /* 0x000fe20003fa6270 */
[----:B------:R-:W-:Y:S01]  /*60e0*/  @!P1 IMAD.IADD R218, R218, 0x1, -R0 ;  /* 0x00000001dada9824 */ /* 0x000fe200078e0a00 */
[----:B------:R-:W-:-:S02]  /*60f0*/  ISETP.GE.AND P3, PT, R76, RZ, PT ;  /* 0x000000ff4c00720c */ /* 0x000fc40003f66270 */
[----:B------:R-:W-:Y:S02]  /*6100*/  ISETP.GE.AND P1, PT, R68, RZ, PT ;  /* 0x000000ff4400720c */ /* 0x000fe40003f26270 */
[-C--:B------:R-:W-:Y:S02]  /*6110*/  @!P2 IADD3 R219, R219, -R0.reuse, RZ ;  /* 0x80000000dbdba210 */ /* 0x080fe40007ffe0ff */
[----:B------:R-:W-:Y:S02]  /*6120*/  @!P6 IADD3 R208, R208, -R0, RZ ;  /* 0x80000000d0d0e210 */ /* 0x000fe40007ffe0ff */
[----:B------:R-:W-:Y:S02]  /*6130*/  ISETP.GT.U32.AND P2, PT, R0, R207, PT ;  /* 0x000000cf0000720c */ /* 0x000fe40003f44070 */
[----:B------:R-:W-:Y:S02]  /*6140*/  ISETP.GE.AND P6, PT, R78, RZ, PT ;  /* 0x000000ff4e00720c */ /* 0x000fe40003fc6270 */
[----:B------:R-:W-:Y:S01]  /*6150*/  @!P4 IADD3 R199, -R199, RZ, RZ ;  /* 0x000000ffc7c7c210 */ /* 0x000fe20007ffe1ff */
[----:B------:R-:W-:Y:S01]  /*6160*/  IMAD.HI.U32 R28, R2, R209, RZ ;  /* 0x000000d1021c7227 */ /* 0x000fe200078e00ff */
[----:B------:R-:W-:-:S02]  /*6170*/  ISETP.GT.U32.AND P4, PT, R0, R211, PT ;  /* 0x000000d30000720c */ /* 0x000fc40003f84070 */
[----:B------:R-:W-:Y:S01]  /*6180*/  IADD3 R42, R116, 0x79, RZ ;  /* 0x00000079742a7810 */ /* 0x000fe20007ffe0ff */
[----:B------:R-:W-:Y:S01]  /*6190*/  @!P0 IMAD.MOV R203, RZ, RZ, -R203 ;  /* 0x000000ffffcb8224 */ /* 0x000fe200078e0acb */
[C---:B------:R-:W-:Y:S01]  /*61a0*/  ISETP.GT.U32.AND P0, PT, R0.reuse, R219, PT ;  /* 0x000000db0000720c */ /* 0x040fe20003f04070 */
[----:B------:R-:W-:Y:S01]  /*61b0*/  @!P5 IMAD.MOV R204, RZ, RZ, -R204 ;  /* 0x000000ffffccd224 */ /* 0x000fe200078e0acc */
[----:B------:R-:W-:Y:S01]  /*61c0*/  IABS R213, R42 ;  /* 0x0000002a00d57213 */ /* 0x000fe20000000000 */
[----:B------:R-:W-:Y:S01]  /*61d0*/  IMAD.MOV R28, RZ, RZ, -R28 ;  /* 0x000000ffff1c7224 */ /* 0x000fe200078e0a1c */
[C---:B------:R-:W-:Y:S01]  /*61e0*/  ISETP.GT.U32.AND P5, PT, R0.reuse, R215, PT ;  /* 0x000000d70000720c */ /* 0x040fe20003fa4070 */
[----:B------:R-:W-:Y:S01]  /*61f0*/  @!P3 IMAD.MOV R200, RZ, RZ, -R200 ;  /* 0x000000ffffc8b224 */ /* 0x000fe200078e0ac8 */
[C---:B------:R-:W-:Y:S01]  /*6200*/  ISETP.GT.U32.AND P3, PT, R0.reuse, R212, PT ;  /* 0x000000d40000720c */ /* 0x040fe20003f64070 */
[----:B------:R-:W-:Y:S01]  /*6210*/  IMAD R209, R0, R28, R209 ;  /* 0x0000001c00d17224 */ /* 0x000fe200078e02d1 */
[----:B------:R-:W-:Y:S01]  /*6220*/  @!P1 IADD3 R208, -R208, RZ, RZ ;  /* 0x000000ffd0d09210 */ /* 0x000fe20007ffe1ff */
[----:B------:R-:W-:Y:S01]  /*6230*/  @!P2 IMAD.IADD R207, R207, 0x1, -R0 ;  /* 0x00000001cfcfa824 */ /* 0x000fe200078e0a00 */
[----:B------:R-:W-:Y:S01]  /*6240*/  ISETP.GT.U32.AND P1, PT, R0, R222, PT ;  /* 0x000000de0000720c */ /* 0x000fe20003f24070 */
[----:B------:R-:W-:Y:S01]  /*6250*/  IMAD.HI.U32 R28, R2, R213, RZ ;  /* 0x000000d5021c7227 */ /* 0x000fe200078e00ff */
[----:B------:R-:W-:-:S02]  /*6260*/  IADD3 R40, R116, 0x7a, RZ ;  /* 0x0000007a74287810 */ /* 0x000fc40007ffe0ff */
[C---:B------:R-:W-:Y:S01]  /*6270*/  ISETP.GT.U32.AND P2, PT, R0.reuse, R223, PT ;  /* 0x000000df0000720c */ /* 0x040fe20003f44070 */
[----:B------:R-:W-:Y:S01]  /*6280*/  @!P6 IMAD.MOV R195, RZ, RZ, -R195 ;  /* 0x000000ffffc3e224 */ /* 0x000fe200078e0ac3 */
[C---:B------:R-:W-:Y:S01]  /*6290*/  ISETP.GT.U32.AND P6, PT, R0.reuse, R218, PT ;  /* 0x000000da0000720c */ /* 0x040fe20003fc4070 */
[----:B------:R-:W-:Y:S01]  /*62a0*/  IMAD.MOV R28, RZ, RZ, -R28 ;  /* 0x000000ffff1c7224 */ /* 0x000fe200078e0a1c */
[----:B------:R-:W-:Y:S02]  /*62b0*/  @!P4 IADD3 R211, R211, -R0, RZ ;  /* 0x80000000d3d3c210 */ /* 0x000fe40007ffe0ff */
[----:B------:R-:W-:Y:S02]  /*62c0*/  IABS R217, R40 ;  /* 0x0000002800d97213 */ /* 0x000fe40000000000 */
[----:B------:R-:W-:Y:S02]  /*62d0*/  ISETP.GT.U32.AND P4, PT, R0, R201, PT ;  /* 0x000000c90000720c */ /* 0x000fe40003f84070 */
[----:B------:R-:W-:-:S02]  /*62e0*/  @!P0 IADD3 R219, R219, -R0, RZ ;  /* 0x80000000dbdb8210 */ /* 0x000fc40007ffe0ff */
[----:B------:R-:W-:Y:S01]  /*62f0*/  ISETP.GE.AND P0, PT, R66, RZ, PT ;  /* 0x000000ff4200720c */ /* 0x000fe20003f06270 */
[C---:B------:R-:W-:Y:S02]  /*6300*/  IMAD R213, R0.reuse, R28, R213 ;  /* 0x0000001c00d57224 */ /* 0x040fe400078e02d5 */
[----:B------:R-:W-:Y:S01]  /*6310*/  @!P5 IMAD.IADD R215, R215, 0x1, -R0 ;  /* 0x00000001d7d7d824 */ /* 0x000fe200078e0a00 */
[----:B------:R-:W-:Y:S01]  /*6320*/  ISETP.GT.U32.AND P5, PT, R0, R205, PT ;  /* 0x000000cd0000720c */ /* 0x000fe20003fa4070 */
[----:B------:R-:W-:Y:S01]  /*6330*/  IMAD.HI.U32 R28, R2, R217, RZ ;  /* 0x000000d9021c7227 */ /* 0x000fe200078e00ff */
[----:B------:R-:W-:-:S03]  /*6340*/  IADD3 R36, R116, 0x7b, RZ ;  /* 0x0000007b74247810 */ /* 0x000fc60007ffe0ff */
[--C-:B------:R-:W-:Y:S01]  /*6350*/  @!P3 IMAD.IADD R212, R212, 0x1, -R0.reuse ;  /* 0x00000001d4d4b824 */ /* 0x100fe200078e0a00 */
[----:B------:R-:W-:Y:S01]  /*6360*/  ISETP.GT.U32.AND P3, PT, R0, R197, PT ;  /* 0x000000c50000720c */ /* 0x000fe20003f64070 */
[--C-:B------:R-:W-:Y:S01]  /*6370*/  @!P1 IMAD.IADD R222, R222, 0x1, -R0.reuse ;  /* 0x00000001dede9824 */ /* 0x100fe200078e0a00 */
[----:B------:R-:W-:Y:S01]  /*6380*/  ISETP.GE.AND P1, PT, R64, RZ, PT ;  /* 0x000000ff4000720c */ /* 0x000fe20003f26270 */
[--C-:B------:R-:W-:Y:S01]  /*6390*/  @!P2 IMAD.IADD R223, R223, 0x1, -R0.reuse ;  /* 0x00000001dfdfa824 */ /* 0x100fe200078e0a00 */
[----:B------:R-:W-:Y:S01]  /*63a0*/  IADD3 R28, -R28, RZ, RZ ;  /* 0x000000ff1c1c7210 */ /* 0x000fe20007ffe1ff */
[--C-:B------:R-:W-:Y:S01]  /*63b0*/  @!P6 IMAD.IADD R218, R218, 0x1, -R0.reuse ;  /* 0x00000001dadae824 */ /* 0x100fe200078e0a00 */
[----:B------:R-:W-:Y:S02]  /*63c0*/  ISETP.GE.AND P2, PT, R62, RZ, PT ;  /* 0x000000ff3e00720c */ /* 0x000fe40003f46270 */
[----:B------:R-:W-:Y:S02]  /*63d0*/  IABS R221, R36 ;  /* 0x0000002400dd7213 */ /* 0x000fe40000000000 */
[----:B------:R-:W-:Y:S01]  /*63e0*/  ISETP.GT.U32.AND P6, PT, R0, R209, PT ;  /* 0x000000d10000720c */ /* 0x000fe20003fc4070 */
[----:B------:R-:W-:Y:S01]  /*63f0*/  @!P4 IMAD.IADD R201, R201, 0x1, -R0 ;  /* 0x00000001c9c9c824 */ /* 0x000fe200078e0a00 */
[----:B------:R-:W-:Y:S01]  /*6400*/  ISETP.GE.AND P4, PT, R58, RZ, PT ;  /* 0x000000ff3a00720c */ /* 0x000fe20003f86270 */
[----:B------:R-:W-:Y:S01]  /*6410*/  IMAD R217, R0, R28, R217 ;  /* 0x0000001c00d97224 */ /* 0x000fe200078e02d9 */
[----:B------:R-:W-:Y:S01]  /*6420*/  IADD3 R34, R116, 0x7c, RZ ;  /* 0x0000007c74227810 */ /* 0x000fe20007ffe0ff */
[----:B------:R-:W-:Y:S01]  /*6430*/  @!P0 IMAD.MOV R207, RZ, RZ, -R207 ;  /* 0x000000ffffcf8224 */ /* 0x000fe200078e0acf */
[----:B------:R-:W-:Y:S01]  /*6440*/  ISETP.GT.U32.AND P0, PT, R0, R222, PT ;  /* 0x000000de0000720c */ /* 0x000fe20003f04070 */
[----:B------:R-:W-:Y:S01]  /*6450*/  IMAD.HI.U32 R28, R2, R221, RZ ;  /* 0x000000dd021c7227 */ /* 0x000fe200078e00ff */
[----:B------:R-:W-:-:S03]  /*6460*/  IABS R225, R34 ;  /* 0x0000002200e17213 */ /* 0x000fc60000000000 */
[----:B------:R-:W-:Y:S01]  /*6470*/  @!P5 IMAD.IADD R205, R205, 0x1, -R0 ;  /* 0x00000001cdcdd824 */ /* 0x000fe200078e0a00 */
[----:B------:R-:W-:Y:S01]  /*6480*/  ISETP.GE.AND P5, PT, R56, RZ, PT ;  /* 0x000000ff3800720c */ /* 0x000fe20003fa6270 */
[----:B------:R-:W-:Y:S01]  /*6490*/  IMAD.MOV R28, RZ, RZ, -R28 ;  /* 0x000000ffff1c7224 */ /* 0x000fe200078e0a1c */
[----:B------:R-:W-:Y:S01]  /*64a0*/  @!P3 IADD3 R197, R197, -R0, RZ ;  /* 0x80000000c5c5b210 */ /* 0x000fe20007ffe0ff */
[----:B------:R-:W-:Y:S01]  /*64b0*/  @!P1 IMAD.MOV R212, RZ, RZ, -R212 ;  /* 0x000000ffffd49224 */ /* 0x000fe200078e0ad4 */
[C---:B------:R-:W-:Y:S01]  /*64c0*/  ISETP.GT.U32.AND P1, PT, R0.reuse, R223, PT ;  /* 0x000000df0000720c */ /* 0x040fe20003f24070 */
[----:B------:R-:W-:Y:S01]  /*64d0*/  IMAD R221, R0, R28, R221 ;  /* 0x0000001c00dd7224 */ /* 0x000fe200078e02dd */
[----:B------:R-:W-:Y:S01]  /*64e0*/  @!P2 IADD3 R211, -R211, RZ, RZ ;  /* 0x000000ffd3d3a210 */ /* 0x000fe20007ffe1ff */
[----:B------:R-:W-:Y:S01]  /*64f0*/  IMAD.HI.U32 R28, R2, R225, RZ ;  /* 0x000000e1021c7227 */ /* 0x000fe200078e00ff */
[----:B------:R-:W-:Y:S02]  /*6500*/  @!P6 IADD3 R209, R209, -R0, RZ ;  /* 0x80000000d1d1e210 */ /* 0x000fe40007ffe0ff */
[----:B------:R-:W-:-:S02]  /*6510*/  ISETP.GT.U32.AND P2, PT, R0, R197, PT ;  /* 0x000000c50000720c */ /* 0x000fc40003f44070 */
[----:B------:R-:W-:Y:S01]  /*6520*/  ISETP.GE.AND P3, PT, R60, RZ, PT ;  /* 0x000000ff3c00720c */ /* 0x000fe20003f66270 */
[----:B------:R-:W-:Y:S01]  /*6530*/  @!P4 IMAD.MOV R218, RZ, RZ, -R218 ;  /* 0x000000ffffdac224 */ /* 0x000fe200078e0ada */
[C---:B------:R-:W-:Y:S01]  /*6540*/  ISETP.GT.U32.AND P4, PT, R0.reuse, R209, PT ;  /* 0x000000d10000720c */ /* 0x040fe20003f84070 */
[----:B------:R-:W-:Y:S01]  /*6550*/  IMAD.MOV R28, RZ, RZ, -R28 ;  /* 0x000000ffff1c7224 */ /* 0x000fe200078e0a1c */
[----:B------:R-:W-:Y:S01]  /*6560*/  ISETP.GT.U32.AND P6, PT, R0, R205, PT ;  /* 0x000000cd0000720c */ /* 0x000fe20003fc4070 */
[--C-:B------:R-:W-:Y:S01]  /*6570*/  @!P0 IMAD.IADD R222, R222, 0x1, -R0.reuse ;  /* 0x00000001dede8824 */ /* 0x100fe200078e0a00 */
[C---:B------:R-:W-:Y:S01]  /*6580*/  ISETP.GT.U32.AND P0, PT, R0.reuse, R217, PT ;  /* 0x000000d90000720c */ /* 0x040fe20003f04070 */
[C---:B------:R-:W-:Y:S01]  /*6590*/  IMAD R225, R0.reuse, R28, R225 ;  /* 0x0000001c00e17224 */ /* 0x040fe200078e02e1 */
[----:B------:R-:W-:Y:S02]  /*65a0*/  @!P5 IADD3 R219, -R219, RZ, RZ ;  /* 0x000000ffdbdbd210 */ /* 0x000fe40007ffe1ff */
[----:B------:R-:W-:Y:S01]  /*65b0*/  ISETP.GT.U32.AND P5, PT, R0, R213, PT ;  /* 0x000000d50000720c */ /* 0x000fe20003fa4070 */
[----:B------:R-:W-:Y:S01]  /*65c0*/  @!P1 IMAD.IADD R223, R223, 0x1, -R0 ;  /* 0x00000001dfdf9824 */ /* 0x000fe200078e0a00 */
[----:B------:R-:W-:-:S02]  /*65d0*/  IADD3 R32, R116, 0x7d, RZ ;  /* 0x0000007d74207810 */ /* 0x000fc40007ffe0ff */
[----:B------:R-:W-:Y:S01]  /*65e0*/  IADD3 R30, R116, 0x7e, RZ ;  /* 0x0000007e741e7810 */ /* 0x000fe20007ffe0ff */
[----:B------:R-:W-:Y:S01]  /*65f0*/  @!P3 IMAD.MOV R215, RZ, RZ, -R215 ;  /* 0x000000ffffd7b224 */ /* 0x000fe200078e0ad7 */
[C---:B------:R-:W-:Y:S02]  /*6600*/  ISETP.GT.U32.AND P1, PT, R0.reuse, R221, PT ;  /* 0x000000dd0000720c */ /* 0x040fe40003f24070 */
[----:B------:R-:W-:Y:S02]  /*6610*/  @!P2 IADD3 R197, R197, -R0, RZ ;  /* 0x80000000c5c5a210 */ /* 0x000fe40007ffe0ff */
[C---:B------:R-:W-:Y:S02]  /*6620*/  ISETP.GT.U32.AND P2, PT, R0.reuse, R225, PT ;  /* 0x000000e10000720c */ /* 0x040fe40003f44070 */
[----:B------:R-:W-:Y:S02]  /*6630*/  IABS R229, R32 ;  /* 0x0000002000e57213 */ /* 0x000fe40000000000 */
[----:B------:R-:W-:-:S02]  /*6640*/  ISETP.GT.U32.AND P3, PT, R0, R201, PT ;  /* 0x000000c90000720c */ /* 0x000fc40003f64070 */
[----:B------:R-:W-:Y:S01]  /*6650*/  IABS R233, R30 ;  /* 0x0000001e00e97213 */ /* 0x000fe20000000000 */
[--C-:B------:R-:W-:Y:S01]  /*6660*/  @!P6 IMAD.IADD R205, R205, 0x1, -R0.reuse ;  /* 0x00000001cdcde824 */ /* 0x100fe200078e0a00 */
[----:B------:R-:W-:Y:S01]  /*6670*/  @!P4 IADD3 R209, R209, -R0, RZ ;  /* 0x80000000d1d1c210 */ /* 0x000fe20007ffe0ff */
[----:B------:R-:W-:Y:S01]  /*6680*/  @!P0 IMAD.IADD R217, R217, 0x1, -R0 ;  /* 0x00000001d9d98824 */ /* 0x000fe200078e0a00 */
[----:B------:R-:W-:Y:S01]  /*6690*/  ISETP.GE.AND P4, PT, R50, RZ, PT ;  /* 0x000000ff3200720c */ /* 0x000fe20003f86270 */
[----:B------:R-:W-:Y:S01]  /*66a0*/  IMAD.HI.U32 R28, R2, R229, RZ ;  /* 0x000000e5021c7227 */ /* 0x000fe200078e00ff */
[----:B------:R-:W-:Y:S02]  /*66b0*/  ISETP.GE.AND P6, PT, R52, RZ, PT ;  /* 0x000000ff3400720c */ /* 0x000fe40003fc6270 */
[----:B------:R-:W-:Y:S01]  /*66c0*/  ISETP.GE.AND P0, PT, R46, RZ, PT ;  /* 0x000000ff2e00720c */ /* 0x000fe20003f06270 */
[----:B------:R-:W-:-:S04]  /*66d0*/  IMAD.HI.U32 R2, R2, R233, RZ ;  /* 0x000000e902027227 */ /* 0x000fc800078e00ff */
[----:B------:R-:W-:Y:S01]  /*66e0*/  @!P5 IMAD.IADD R213, R213, 0x1, -R0 ;  /* 0x00000001d5d5d824 */ /* 0x000fe200078e0a00 */
[----:B------:R-:W-:Y:S01]  /*66f0*/  ISETP.GE.AND P5, PT, R48, RZ, PT ;  /* 0x000000ff3000720c */ /* 0x000fe20003fa6270 */
[----:B------:R-:W-:Y:S01]  /*6700*/  IMAD.MOV R2, RZ, RZ, -R2 ;  /* 0x000000ffff027224 */ /* 0x000fe200078e0a02 */
[----:B------:R-:W-:Y:S01]  /*6710*/  @!P1 IADD3 R221, R221, -R0, RZ ;  /* 0x80000000dddd9210 */ /* 0x000fe20007ffe0ff */
[--C-:B------:R-:W-:Y:S01]  /*6720*/  @!P2 IMAD.IADD R225, R225, 0x1, -R0.reuse ;  /* 0x00000001e1e1a824 */ /* 0x100fe200078e0a00 */
[----:B------:R-:W-:Y:S01]  /*6730*/  IADD3 R28, -R28, RZ, RZ ;  /* 0x000000ff1c1c7210 */ /* 0x000fe20007ffe1ff */
[----:B------:R-:W-:Y:S01]  /*6740*/  @!P3 IMAD.IADD R201, R201, 0x1, -R0 ;  /* 0x00000001c9c9b824 */ /* 0x000fe200078e0a00 */
[----:B------:R-:W-:Y:S01]  /*6750*/  ISETP.GE.AND P1, PT, R44, RZ, PT ;  /* 0x000000ff2c00720c */ /* 0x000fe20003f26270 */
[----:B------:R-:W-:Y:S01]  /*6760*/  IMAD R233, R0, R2, R233 ;  /* 0x0000000200e97224 */ /* 0x000fe200078e02e9 */
[----:B------:R-:W-:Y:S01]  /*6770*/  ISETP.GE.AND P3, PT, R54, RZ, PT ;  /* 0x000000ff3600720c */ /* 0x000fe20003f66270 */
[----:B------:R-:W-:Y:S01]  /*6780*/  @!P4 IMAD.MOV R197, RZ, RZ, -R197 ;  /* 0x000000ffffc5c224 */ /* 0x000fe200078e0ac5 */
[----:B------:R-:W-:Y:S01]  /*6790*/  @!P6 IADD3 R223, -R223, RZ, RZ ;  /* 0x000000ffdfdfe210 */ /* 0x000fe20007ffe1ff */
[C---:B------:R-:W-:Y:S01]  /*67a0*/  IMAD R229, R0.reuse, R28, R229 ;  /* 0x0000001c00e57224 */ /* 0x040fe200078e02e5 */
[----:B------:R-:W-:-:S02]  /*67b0*/  ISETP.GT.U32.AND P4, PT, R0, R225, PT ;  /* 0x000000e10000720c */ /* 0x000fc40003f84070 */
[C---:B------:R-:W-:Y:S02]  /*67c0*/  ISETP.GT.U32.AND P6, PT, R0.reuse, R221, PT ;  /* 0x000000dd0000720c */ /* 0x040fe40003fc4070 */
[----:B------:R-:W-:Y:S02]  /*67d0*/  @!P0 IADD3 R205, -R205, RZ, RZ ;  /* 0x000000ffcdcd8210 */ /* 0x000fe40007ffe1ff */
[C---:B------:R-:W-:Y:S01]  /*67e0*/  ISETP.GT.U32.AND P0, PT, R0.reuse, R233, PT ;  /* 0x000000e90000720c */ /* 0x040fe20003f04070 */
[----:B------:R-:W-:Y:S01]  /*67f0*/  @!P5 IMAD.MOV R201, RZ, RZ, -R201 ;  /* 0x000000ffffc9d224 */ /* 0x000fe200078e0ac9 */
[C---:B------:R-:W-:Y:S02]  /*6800*/  ISETP.GT.U32.AND P2, PT, R0.reuse, R213, PT ;  /* 0x000000d50000720c */ /* 0x040fe40003f44070 */
[----:B------:R-:W-:Y:S01]  /*6810*/  ISETP.GT.U32.AND P5, PT, R0, R229, PT ;  /* 0x000000e50000720c */ /* 0x000fe20003fa4070 */
[----:B------:R-:W-:Y:S01]  /*6820*/  @!P1 IMAD.MOV R209, RZ, RZ, -R209 ;  /* 0x000000ffffd19224 */ /* 0x000fe200078e0ad1 */
[----:B------:R-:W-:Y:S01]  /*6830*/  ISETP.GE.AND P1, PT, R42, RZ, PT ;  /* 0x000000ff2a00720c */ /* 0x000fe20003f26270 */
[----:B------:R-:W-:Y:S01]  /*6840*/  @!P3 IMAD.MOV R222, RZ, RZ, -R222 ;  /* 0x000000ffffdeb224 */ /* 0x000fe200078e0ade */
[----:B------:R-:W-:Y:S01]  /*6850*/  ISETP.GT.U32.AND P3, PT, R0, R217, PT ;  /* 0x000000d90000720c */ /* 0x000fe20003f64070 */
[--C-:B------:R-:W-:Y:S01]  /*6860*/  @!P4 IMAD.IADD R225, R225, 0x1, -R0.reuse ;  /* 0x00000001e1e1c824 */ /* 0x100fe200078e0a00 */
[----:B------:R-:W-:Y:S01]  /*6870*/  ISETP.GE.AND P4, PT, R36, RZ, PT ;  /* 0x000000ff2400720c */ /* 0x000fe20003f86270 */
[--C-:B------:R-:W-:Y:S01]  /*6880*/  @!P6 IMAD.IADD R221, R221, 0x1, -R0.reuse ;  /* 0x00000001dddde824 */ /* 0x100fe200078e0a00 */
[----:B------:R-:W-:Y:S01]  /*6890*/  ISETP.GE.AND P6, PT, R40, RZ, PT ;  /* 0x000000ff2800720c */ /* 0x000fe20003fc6270 */
[----:B------:R-:W-:-:S02]  /*68a0*/  @!P0 IMAD.IADD R233, R233, 0x1, -R0 ;  /* 0x00000001e9e98824 */ /* 0x000fc400078e0a00 */
[----:B------:R-:W-:Y:S02]  /*68b0*/  @!P2 IMAD.IADD R213, R213, 0x1, -R0 ;  /* 0x00000001d5d5a824 */ /* 0x000fe400078e0a00 */
[----:B------:R-:W-:Y:S01]  /*68c0*/  @!P5 IADD3 R229, R229, -R0, RZ ;  /* 0x80000000e5e5d210 */ /* 0x000fe20007ffe0ff */
[----:B------:R-:W-:Y:S01]  /*68d0*/  IMAD.MOV.U32 R250, RZ, RZ, c[0x0][0x180] ;  /* 0x00006000fffa7624 */ /* 0x000fe200078e00ff */
[----:B------:R-:W-:Y:S02]  /*68e0*/  ISETP.GE.AND P5, PT, R34, RZ, PT ;  /* 0x000000ff2200720c */ /* 0x000fe40003fa6270 */
[C---:B------:R-:W-:Y:S01]  /*68f0*/  ISETP.GT.U32.AND P0, PT, R0.reuse, R233, PT ;  /* 0x000000e90000720c */ /* 0x040fe20003f04070 */
[----:B------:R-:W-:Y:S01]  /*6900*/  @!P1 IMAD.MOV R213, RZ, RZ, -R213 ;  /* 0x000000ffffd59224 */ /* 0x000fe200078e0ad5 */
[----:B------:R-:W-:Y:S02]  /*6910*/  ISETP.GT.U32.AND P1, PT, R0, R229, PT ;  /* 0x000000e50000720c */ /* 0x000fe40003f24070 */
[----:B------:R-:W-:-:S02]  /*6920*/  IADD3 R2, R250, -0x1, RZ ;  /* 0xfffffffffa027810 */ /* 0x000fc40007ffe0ff */
[----:B------:R-:W-:Y:S01]  /*6930*/  @!P3 IADD3 R217, R217, -R0, RZ ;  /* 0x80000000d9d9b210 */ /* 0x000fe20007ffe0ff */
[----:B------:R-:W-:Y:S01]  /*6940*/  @!P4 IMAD.MOV R221, RZ, RZ, -R221 ;  /* 0x000000ffffddc224 */ /* 0x000fe200078e0add */
[----:B------:R-:W-:Y:S02]  /*6950*/  ISETP.GE.U32.AND P2, PT, R2, 0x7fffff80, PT ;  /* 0x7fffff800200780c */ /* 0x000fe40003f46070 */
[----:B------:R-:W-:Y:S02]  /*6960*/  @!P6 IADD3 R217, -R217, RZ, RZ ;  /* 0x000000ffd9d9e210 */ /* 0x000fe40007ffe1ff */
[----:B------:R-:W-:Y:S02]  /*6970*/  ISETP.GE.AND P4, PT, R30, RZ, PT ;  /* 0x000000ff1e00720c */ /* 0x000fe40003f86270 */
[----:B------:R-:W-:Y:S02]  /*6980*/  IADD3 R2, R250, -0x9, RZ ;  /* 0xfffffff7fa027810 */ /* 0x000fe40007ffe0ff */
[----:B------:R-:W-:Y:S01]  /*6990*/  ISETP.GE.AND P6, PT, R32, RZ, PT ;  /* 0x000000ff2000720c */ /* 0x000fe20003fc6270 */
[----:B------:R-:W-:Y:S01]  /*69a0*/  @!P5 IMAD.MOV R225, RZ, RZ, -R225 ;  /* 0x000000ffffe1d224 */ /* 0x000fe200078e0ae1 */
[----:B------:R-:W-:Y:S01]  /*69b0*/  ISETP.GE.U32.AND P5, PT, R2, 0x7fffff78, PT ;  /* 0x7fffff780200780c */ /* 0x000fe20003fa6070 */
[----:B------:R-:W-:Y:S01]  /*69c0*/  @!P0 IMAD.IADD R233, R233, 0x1, -R0 ;  /* 0x00000001e9e98824 */ /* 0x000fe200078e0a00 */
[----:B------:R-:W-:-:S02]  /*69d0*/  ISETP.NE.AND P0, PT, RZ, c[0x0][0x17c], PT ;  /* 0x00005f00ff007a0c */ /* 0x000fc40003f05270 */
[----:B------:R-:W-:Y:S02]  /*69e0*/  LOP3.LUT R2, RZ, c[0x0][0x17c], RZ, 0x33, !PT ;  /* 0x00005f00ff027a12 */ /* 0x000fe400078e33ff */
[----:B------:R-:W-:Y:S01]  /*69f0*/  @!P1 IADD3 R229, R229, -R0, RZ ;  /* 0x80000000e5e59210 */ /* 0x000fe20007ffe0ff */
[----:B------:R-:W-:Y:S01]  /*6a00*/  IMAD R0, R38, c[0x0][0x18c], RZ ;  /* 0x0000630026007a24 */ /* 0x000fe200078e02ff */
[----:B------:R-:W-:Y:S01]  /*6a10*/  SEL R3, R2, R3, !P0 ;  /* 0x0000000302037207 */ /* 0x000fe20004000000 */
[----:B------:R-:W-:Y:S01]  /*6a20*/  IMAD R26, R26, c[0x0][0x184], RZ ;  /* 0x000061001a1a7a24 */ /* 0x000fe200078e02ff */
[----:B------:R-:W-:Y:S01]  /*6a30*/  @!P4 IADD3 R233, -R233, RZ, RZ ;  /* 0x000000ffe9e9c210 */ /* 0x000fe20007ffe1ff */
[----:B------:R-:W-:Y:S01]  /*6a40*/  @!P6 IMAD.MOV R229, RZ, RZ, -R229 ;  /* 0x000000ffffe5e224 */ /* 0x000fe200078e0ae5 */
[----:B------:R-:W-:Y:S01]  /*6a50*/  LEA R240, P4, R0, c[0x0][0x168], 0x2 ;  /* 0x00005a0000f07a11 */ /* 0x000fe200078810ff */
[----:B------:R-:W-:Y:S01]  /*6a60*/  IMAD R3, R3, c[0x0][0x190], RZ ;  /* 0x0000640003037a24 */ /* 0x000fe200078e02ff */
[----:B------:R-:W-:Y:S01]  /*6a70*/  SEL R18, R2, R18, !P0 ;  /* 0x0000001202127207 */ /* 0x000fe20004000000 */
[----:B------:R-:W-:Y:S01]  /*6a80*/  IMAD R22, R22, c[0x0][0x184], RZ ;  /* 0x0000610016167a24 */ /* 0x000fe200078e02ff */
[----:B------:R-:W-:Y:S01]  /*6a90*/  LEA.HI.X.SX32 R0, R0, c[0x0][0x16c], 0x2, P4 ;  /* 0x00005b0000007a11 */ /* 0x000fe200020f16ff */
[----:B------:R-:W-:Y:S01]  /*6aa0*/  IMAD R24, R24, c[0x0][0x184], RZ ;  /* 0x0000610018187a24 */ /* 0x000fe200078e02ff */
[----:B------:R-:W-:-:S02]  /*6ab0*/  SEL R16, R2, R16, !P0 ;  /* 0x0000001002107207 */ /* 0x000fc40004000000 */
[C---:B------:R-:W-:Y:S02]  /*6ac0*/  SEL R14, R2.reuse, R14, !P0 ;  /* 0x0000000e020e7207 */ /* 0x040fe40004000000 */
[C---:B------:R-:W-:Y:S02]  /*6ad0*/  SEL R12, R2.reuse, R12, !P0 ;  /* 0x0000000c020c7207 */ /* 0x040fe40004000000 */
[C---:B------:R-:W-:Y:S02]  /*6ae0*/  SEL R10, R2.reuse, R10, !P0 ;  /* 0x0000000a020a7207 */ /* 0x040fe40004000000 */
[C---:B------:R-:W-:Y:S02]  /*6af0*/  SEL R8, R2.reuse, R8, !P0 ;  /* 0x0000000802087207 */ /* 0x040fe40004000000 */
[C---:B------:R-:W-:Y:S02]  /*6b00*/  SEL R4, R2.reuse, R4, !P0 ;  /* 0x0000000402047207 */ /* 0x040fe40004000000 */
        /* <DEDUP_REMOVED lines=119> */
[----:B------:R-:W-:Y:S02]  /*7280*/  SEL R233, R2, R233, !P0 ;  /* 0x000000e902e97207 */ /* 0x000fe40004000000 */
[----:B------:R-:W-:-:S02]  /*7290*/  LEA R242, P4, R26, c[0x0][0x160], 0x2 ;  /* 0x000058001af27a11 */ /* 0x000fc400078810ff */
[C---:B------:R-:W-:Y:S01]  /*72a0*/  LEA R2, P0, R3.reuse, R240, 0x2 ;  /* 0x000000f003027211 */ /* 0x040fe200078010ff */
[----:B------:R-:W-:Y:S01]  /*72b0*/  IMAD R18, R18, c[0x0][0x190], RZ ;  /* 0x0000640012127a24 */ /* 0x000fe200078e02ff */
[----:B------:R-:W-:Y:S01]  /*72c0*/  LEA.HI.X.SX32 R243, R26, c[0x0][0x164], 0x2, P4 ;  /* 0x000059001af37a11 */ /* 0x000fe200020f16ff */
[----:B------:R-:W-:Y:S01]  /*72d0*/  IMAD R20, R20, c[0x0][0x184], RZ ;  /* 0x0000610014147a24 */ /* 0x000fe200078e02ff */
[----:B------:R-:W-:Y:S02]  /*72e0*/  LEA.HI.X.SX32 R3, R3, R0, 0x2, P0 ;  /* 0x0000000003037211 */ /* 0x000fe400000f16ff */
[----:B------:R-:W-:Y:S02]  /*72f0*/  LEA R246, P4, R22, c[0x0][0x160], 0x2 ;  /* 0x0000580016f67a11 */ /* 0x000fe400078810ff */
[----:B------:R-:W-:Y:S02]  /*7300*/  LEA R244, P0, R24, c[0x0][0x160], 0x2 ;  /* 0x0000580018f47a11 */ /* 0x000fe400078010ff */
[----:B------:R-:W-:Y:S01]  /*7310*/  LEA.HI.X.SX32 R247, R22, c[0x0][0x164], 0x2, P4 ;  /* 0x0000590016f77a11 */ /* 0x000fe200020f16ff */
[----:B------:R-:W-:Y:S01]  /*7320*/  IMAD R16, R16, c[0x0][0x190], RZ ;  /* 0x0000640010107a24 */ /* 0x000fe200078e02ff */
[----:B------:R-:W-:-:S02]  /*7330*/  LEA.HI.X.SX32 R245, R24, c[0x0][0x164], 0x2, P0 ;  /* 0x0000590018f57a11 */ /* 0x000fc400000f16ff */
[----:B------:R-:W-:Y:S01]  /*7340*/  LEA R226, P4, R18, R240, 0x2 ;  /* 0x000000f012e27211 */ /* 0x000fe200078810ff */
[----:B------:R-:W-:Y:S01]  /*7350*/  STL [R1+0x230c], R42 ;  /* 0x00230c2a01007387 */ /* 0x000fe20000100800 */
[----:B------:R-:W-:Y:S01]  /*7360*/  LEA R248, P0, R20, c[0x0][0x160], 0x2 ;  /* 0x0000580014f87a11 */ /* 0x000fe200078010ff */
[----:B------:R-:W-:Y:S01]  /*7370*/  IMAD R14, R14, c[0x0][0x190], RZ ;  /* 0x000064000e0e7a24 */ /* 0x000fe200078e02ff */
[----:B------:R-:W-:Y:S01]  /*7380*/  LEA.HI.X.SX32 R227, R18, R0, 0x2, P4 ;  /* 0x0000000012e37211 */ /* 0x000fe200020f16ff */
[----:B------:R-:W-:Y:S01]  /*7390*/  STL [R1+0x2304], R40 ;  /* 0x0023042801007387 */ /* 0x000fe20000100800 */
[----:B------:R-:W-:Y:S01]  /*73a0*/  LEA.HI.X.SX32 R249, R20, c[0x0][0x164], 0x2, P0 ;  /* 0x0000590014f97a11 */ /* 0x000fe200000f16ff */
[----:B------:R-:W-:Y:S02]  /*73b0*/  IMAD R12, R12, c[0x0][0x190], RZ ;  /* 0x000064000c0c7a24 */ /* 0x000fe400078e02ff */
[----:B------:R-:W-:Y:S01]  /*73c0*/  STL [R1+0x2300], R36 ;  /* 0x0023002401007387 */ /* 0x000fe20000100800 */
[----:B------:R-:W-:-:S03]  /*73d0*/  LEA R230, P0, R16, R240, 0x2 ;  /* 0x000000f010e67211 */ /* 0x000fc600078010ff */
[----:B------:R-:W-:Y:S04]  /*73e0*/  STL [R1+0x22f8], R34 ;  /* 0x0022f82201007387 */ /* 0x000fe80000100800 */
[----:B------:R-:W-:Y:S01]  /*73f0*/  STL [R1+0x22f4], R32 ;  /* 0x0022f42001007387 */ /* 0x000fe20000100800 */
[----:B------:R-:W-:-:S03]  /*7400*/  LEA.HI.X.SX32 R231, R16, R0, 0x2, P0 ;  /* 0x0000000010e77211 */ /* 0x000fc600000f16ff */
[----:B------:R-:W-:Y:S04]  /*7410*/  STL [R1+0x22e8], R30 ;  /* 0x0022e81e01007387 */ /* 0x000fe80000100800 */
[----:B------:R1:W-:Y:S04]  /*7420*/  STL.64 [R1+0x23c8], R2 ;  /* 0x0023c80201007387 */ /* 0x0003e80000100a00 */
[----:B------:R2:W-:Y:S01]  /*7430*/  STL.64 [R1+0x38], R226 ;  /* 0x000038e201007387 */ /* 0x0005e20000100a00 */
[----:B------:R-:W-:Y:S02]  /*7440*/  IMAD R10, R10, c[0x0][0x190], RZ ;  /* 0x000064000a0a7a24 */ /* 0x000fe400078e02ff */
[----:B------:R-:W-:Y:S01]  /*7450*/  IMAD R8, R8, c[0x0][0x190], RZ ;  /* 0x0000640008087a24 */ /* 0x000fe200078e02ff */
[----:B-1----:R-:W-:-:S02]  /*7460*/  LEA R2, P0, R12, R240, 0x2 ;  /* 0x000000f00c027211 */ /* 0x002fc400078010ff */
[----:B--2---:R-:W-:Y:S02]  /*7470*/  LEA R226, P4, R14, R240, 0x2 ;  /* 0x000000f00ee27211 */ /* 0x004fe400078810ff */
[-C--:B------:R-:W-:Y:S02]  /*7480*/  LEA.HI.X.SX32 R3, R12, R0.reuse, 0x2, P0 ;  /* 0x000000000c037211 */ /* 0x080fe400000f16ff */
[----:B------:R-:W-:Y:S01]  /*7490*/  LEA.HI.X.SX32 R227, R14, R0, 0x2, P4 ;  /* 0x000000000ee37211 */ /* 0x000fe200020f16ff */
[----:B------:R-:W-:Y:S04]  /*74a0*/  STL.64 [R1+0x30], R230 ;  /* 0x000030e601007387 */ /* 0x000fe80000100a00 */
[----:B------:R1:W-:Y:S04]  /*74b0*/  STL.64 [R1+0x28], R226 ;  /* 0x000028e201007387 */ /* 0x0003e80000100a00 */
[----:B------:R2:W-:Y:S01]  /*74c0*/  STL.64 [R1+0x20], R2 ;  /* 0x0000200201007387 */ /* 0x0005e20000100a00 */
[----:B------:R-:W-:Y:S01]  /*74d0*/  IMAD R4, R4, c[0x0][0x190], RZ ;  /* 0x0000640004047a24 */ /* 0x000fe200078e02ff */
[----:B-1----:R-:W-:-:S02]  /*74e0*/  LEA R226, P4, R10, R240, 0x2 ;  /* 0x000000f00ae27211 */ /* 0x002fc400078810ff */
[----:B--2---:R-:W-:Y:S02]  /*74f0*/  LEA R2, P0, R8, R240, 0x2 ;  /* 0x000000f008027211 */ /* 0x004fe400078010ff */
[-C--:B------:R-:W-:Y:S01]  /*7500*/  LEA.HI.X.SX32 R227, R10, R0.reuse, 0x2, P4 ;  /* 0x000000000ae37211 */ /* 0x080fe200020f16ff */
[----:B------:R-:W-:Y:S01]  /*7510*/  IMAD R6, R6, c[0x0][0x190], RZ ;  /* 0x0000640006067a24 */ /* 0x000fe200078e02ff */
[----:B------:R-:W-:Y:S01]  /*7520*/  LEA.HI.X.SX32 R3, R8, R0, 0x2, P0 ;  /* 0x0000000008037211 */ /* 0x000fe200000f16ff */
[----:B------:R-:W-:Y:S02]  /*7530*/  IMAD R5, R5, c[0x0][0x190], RZ ;  /* 0x0000640005057a24 */ /* 0x000fe400078e02ff */
[----:B------:R1:W-:Y:S01]  /*7540*/  STL.64 [R1+0x18], R226 ;  /* 0x000018e201007387 */ /* 0x0003e20000100a00 */
[----:B------:R-:W-:-:S03]  /*7550*/  IMAD R7, R7, c[0x0][0x190], RZ ;  /* 0x0000640007077a24 */ /* 0x000fc600078e02ff */
[----:B------:R2:W-:Y:S01]  /*7560*/  STL.64 [R1+0x10], R2 ;  /* 0x0000100201007387 */ /* 0x0005e20000100a00 */
[----:B------:R-:W-:Y:S01]  /*7570*/  IMAD R9, R9, c[0x0][0x190], RZ ;  /* 0x0000640009097a24 */ /* 0x000fe200078e02ff */
[-C--:B-1----:R-:W-:Y:S02]  /*7580*/  LEA R226, P4, R4, R240.reuse, 0x2 ;  /* 0x000000f004e27211 */ /* 0x082fe400078810ff */
[----:B--2---:R-:W-:Y:S02]  /*7590*/  LEA R2, P0, R6, R240, 0x2 ;  /* 0x000000f006027211 */ /* 0x004fe400078010ff */
[----:B------:R-:W-:Y:S01]  /*75a0*/  LEA.HI.X.SX32 R227, R4, R0, 0x2, P4 ;  /* 0x0000000004e37211 */ /* 0x000fe200020f16ff */
[----:B------:R-:W-:Y:S01]  /*75b0*/  IMAD R11, R11, c[0x0][0x190], RZ ;  /* 0x000064000b0b7a24 */ /* 0x000fe200078e02ff */
[----:B------:R-:W-:Y:S02]  /*75c0*/  LEA R4, P4, R5, R240, 0x2 ;  /* 0x000000f005047211 */ /* 0x000fe400078810ff */
[----:B------:R-:W-:-:S02]  /*75d0*/  LEA.HI.X.SX32 R3, R6, R0, 0x2, P0 ;  /* 0x0000000006037211 */ /* 0x000fc400000f16ff */
[----:B------:R-:W-:Y:S01]  /*75e0*/  LEA R6, P0, R7, R240, 0x2 ;  /* 0x000000f007067211 */ /* 0x000fe200078010ff */
[----:B------:R-:W-:Y:S01]  /*75f0*/  IMAD R13, R13, c[0x0][0x190], RZ ;  /* 0x000064000d0d7a24 */ /* 0x000fe200078e02ff */
[----:B------:R-:W-:Y:S01]  /*7600*/  LEA.HI.X.SX32 R5, R5, R0, 0x2, P4 ;  /* 0x0000000005057211 */ /* 0x000fe200020f16ff */
[----:B------:R-:W-:Y:S01]  /*7610*/  IMAD R15, R15, c[0x0][0x190], RZ ;  /* 0x000064000f0f7a24 */ /* 0x000fe200078e02ff */
[----:B------:R-:W-:Y:S02]  /*7620*/  LEA R8, P4, R9, R240, 0x2 ;  /* 0x000000f009087211 */ /* 0x000fe400078810ff */
[----:B------:R-:W-:Y:S02]  /*7630*/  LEA.HI.X.SX32 R7, R7, R0, 0x2, P0 ;  /* 0x0000000007077211 */ /* 0x000fe400000f16ff */
[----:B------:R-:W-:Y:S01]  /*7640*/  LEA R10, P0, R11, R240, 0x2 ;  /* 0x000000f00b0a7211 */ /* 0x000fe200078010ff */
[----:B------:R-:W-:Y:S01]  /*7650*/  IMAD R17, R17, c[0x0][0x190], RZ ;  /* 0x0000640011117a24 */ /* 0x000fe200078e02ff */
[----:B------:R-:W-:Y:S01]  /*7660*/  LEA.HI.X.SX32 R9, R9, R0, 0x2, P4 ;  /* 0x0000000009097211 */ /* 0x000fe200020f16ff */
[----:B------:R-:W-:Y:S01]  /*7670*/  IMAD R19, R19, c[0x0][0x190], RZ ;  /* 0x0000640013137a24 */ /* 0x000fe200078e02ff */
[----:B------:R-:W-:-:S02]  /*7680*/  LEA R12, P4, R13, R240, 0x2 ;  /* 0x000000f00d0c7211 */ /* 0x000fc400078810ff */
[----:B------:R-:W-:Y:S02]  /*7690*/  LEA.HI.X.SX32 R11, R11, R0, 0x2, P0 ;  /* 0x000000000b0b7211 */ /* 0x000fe400000f16ff */
[----:B------:R-:W-:Y:S01]  /*76a0*/  LEA R14, P0, R15, R240, 0x2 ;  /* 0x000000f00f0e7211 */ /* 0x000fe200078010ff */
[----:B------:R-:W-:Y:S01]  /*76b0*/  IMAD R21, R21, c[0x0][0x190], RZ ;  /* 0x0000640015157a24 */ /* 0x000fe200078e02ff */
[----:B------:R-:W-:Y:S01]  /*76c0*/  LEA.HI.X.SX32 R13, R13, R0, 0x2, P4 ;  /* 0x000000000d0d7211 */ /* 0x000fe200020f16ff */
[----:B------:R-:W-:Y:S01]  /*76d0*/  IMAD R23, R23, c[0x0][0x190], RZ ;  /* 0x0000640017177a24 */ /* 0x000fe200078e02ff */
[----:B------:R-:W-:Y:S02]  /*76e0*/  IADD3 R28, R250, -0x5, RZ ;  /* 0xfffffffbfa1c7810 */ /* 0x000fe40007ffe0ff */
[----:B------:R-:W-:Y:S02]  /*76f0*/  LEA R16, P4, R17, R240, 0x2 ;  /* 0x000000f011107211 */ /* 0x000fe400078810ff */
[----:B------:R-:W-:-:S02]  /*7700*/  LEA.HI.X.SX32 R15, R15, R0, 0x2, P0 ;  /* 0x000000000f0f7211 */ /* 0x000fc400000f16ff */
[----:B------:R-:W-:Y:S01]  /*7710*/  LEA R18, P0, R19, R240, 0x2 ;  /* 0x000000f013127211 */ /* 0x000fe200078010ff */
[----:B------:R-:W-:Y:S01]  /*7720*/  IMAD R25, R25, c[0x0][0x190], RZ ;  /* 0x0000640019197a24 */ /* 0x000fe200078e02ff */
[----:B------:R-:W-:Y:S02]  /*7730*/  ISETP.GE.U32.AND P3, PT, R28, 0x7fffff7c, PT ;  /* 0x7fffff7c1c00780c */ /* 0x000fe40003f66070 */
        /* <DEDUP_REMOVED lines=271> */
[----:B------:R-:W-:Y:S01]  /*8830*/  LEA.HI.X.SX32 R195, R195, R0, 0x2, P0 ;  /* 0x00000000c3c37211 */ /* 0x000fe200000f16ff */
[----:B------:R1:W-:Y:S01]  /*8840*/  STL.64 [R1+0x8], R226 ;  /* 0x000008e201007387 */ /* 0x0003e20000100a00 */
[----:B------:R-:W-:Y:S01]  /*8850*/  LEA R198, P0, R199, R240, 0x2 ;  /* 0x000000f0c7c67211 */ /* 0x000fe200078010ff */
[----:B------:R-:W-:-:S02]  /*8860*/  IMAD R208, R208, c[0x0][0x190], RZ ;  /* 0x00006400d0d07a24 */ /* 0x000fc400078e02ff */
[----:B------:R-:W-:Y:S01]  /*8870*/  IMAD R207, R207, c[0x0][0x190], RZ ;  /* 0x00006400cfcf7a24 */ /* 0x000fe200078e02ff */
[----:B------:R-:W-:Y:S02]  /*8880*/  LEA.HI.X.SX32 R199, R199, R0, 0x2, P0 ;  /* 0x00000000c7c77211 */ /* 0x000fe400000f16ff */
[----:B------:R-:W-:Y:S01]  /*8890*/  LEA R202, P0, R203, R240, 0x2 ;  /* 0x000000f0cbca7211 */ /* 0x000fe200078010ff */
[----:B-1----:R-:W-:Y:S01]  /*88a0*/  IMAD R226, R197, c[0x0][0x190], RZ ;  /* 0x00006400c5e27a24 */ /* 0x002fe200078e02ff */
[----:B------:R-:W-:Y:S02]  /*88b0*/  LEA.HI.X.SX32 R197, R200, R0, 0x2, P4 ;  /* 0x00000000c8c57211 */ /* 0x000fe400020f16ff */
[----:B------:R-:W-:Y:S01]  /*88c0*/  LEA R200, P4, R204, R240, 0x2 ;  /* 0x000000f0ccc87211 */ /* 0x000fe200078810ff */
[----:B------:R-:W-:Y:S01]  /*88d0*/  IMAD R228, R201, c[0x0][0x190], RZ ;  /* 0x00006400c9e47a24 */ /* 0x000fe200078e02ff */
[-C--:B------:R-:W-:Y:S01]  /*88e0*/  LEA.HI.X.SX32 R203, R203, R0.reuse, 0x2, P0 ;  /* 0x00000000cbcb7211 */ /* 0x080fe200000f16ff */
[----:B------:R-:W-:Y:S01]  /*88f0*/  IMAD R212, R212, c[0x0][0x190], RZ ;  /* 0x00006400d4d47a24 */ /* 0x000fe200078e02ff */
[----:B------:R-:W-:Y:S01]  /*8900*/  LEA.HI.X.SX32 R201, R204, R0, 0x2, P4 ;  /* 0x00000000ccc97211 */ /* 0x000fe200020f16ff */
[----:B------:R-:W-:Y:S01]  /*8910*/  IMAD R211, R211, c[0x0][0x190], RZ ;  /* 0x00006400d3d37a24 */ /* 0x000fe200078e02ff */
[----:B------:R-:W-:-:S02]  /*8920*/  LEA R204, P4, R208, R240, 0x2 ;  /* 0x000000f0d0cc7211 */ /* 0x000fc400078810ff */
[----:B------:R-:W-:Y:S01]  /*8930*/  LEA R206, P0, R207, R240, 0x2 ;  /* 0x000000f0cfce7211 */ /* 0x000fe200078010ff */
[----:B------:R-:W-:Y:S01]  /*8940*/  IMAD R227, R205, c[0x0][0x190], RZ ;  /* 0x00006400cde37a24 */ /* 0x000fe200078e02ff */
[----:B------:R-:W-:Y:S01]  /*8950*/  LEA.HI.X.SX32 R205, R208, R0, 0x2, P4 ;  /* 0x00000000d0cd7211 */ /* 0x000fe200020f16ff */
[----:B------:R-:W-:Y:S01]  /*8960*/  IMAD R215, R215, c[0x0][0x190], RZ ;  /* 0x00006400d7d77a24 */ /* 0x000fe200078e02ff */
[----:B------:R-:W-:Y:S01]  /*8970*/  LEA R208, P4, R212, R240, 0x2 ;  /* 0x000000f0d4d07211 */ /* 0x000fe200078810ff */
[----:B------:R-:W-:Y:S01]  /*8980*/  IMAD R218, R218, c[0x0][0x190], RZ ;  /* 0x00006400dada7a24 */ /* 0x000fe200078e02ff */
[----:B------:R-:W-:Y:S02]  /*8990*/  LEA.HI.X.SX32 R207, R207, R0, 0x2, P0 ;  /* 0x00000000cfcf7211 */ /* 0x000fe400000f16ff */
[----:B------:R-:W-:Y:S01]  /*89a0*/  LEA R210, P0, R211, R240, 0x2 ;  /* 0x000000f0d3d27211 */ /* 0x000fe200078010ff */
[----:B------:R-:W-:Y:S01]  /*89b0*/  IMAD R232, R209, c[0x0][0x190], RZ ;  /* 0x00006400d1e87a24 */ /* 0x000fe200078e02ff */
[----:B------:R-:W-:Y:S01]  /*89c0*/  LEA.HI.X.SX32 R209, R212, R0, 0x2, P4 ;  /* 0x00000000d4d17211 */ /* 0x000fe200020f16ff */
[----:B------:R-:W-:Y:S01]  /*89d0*/  IMAD R219, R219, c[0x0][0x190], RZ ;  /* 0x00006400dbdb7a24 */ /* 0x000fe200078e02ff */
[----:B------:R-:W-:Y:S01]  /*89e0*/  LEA R212, P4, R215, R240, 0x2 ;  /* 0x000000f0d7d47211 */ /* 0x000fe200078810ff */
[----:B------:R-:W-:Y:S01]  /*89f0*/  IMAD R222, R222, c[0x0][0x190], RZ ;  /* 0x00006400dede7a24 */ /* 0x000fe200078e02ff */
[----:B------:R-:W-:-:S02]  /*8a00*/  LEA.HI.X.SX32 R211, R211, R0, 0x2, P0 ;  /* 0x00000000d3d37211 */ /* 0x000fc400000f16ff */
[C---:B------:R-:W-:Y:S01]  /*8a10*/  LEA R214, P0, R218.reuse, R240, 0x2 ;  /* 0x000000f0dad67211 */ /* 0x040fe200078010ff */
[----:B------:R-:W-:Y:S01]  /*8a20*/  IMAD R231, R213, c[0x0][0x190], RZ ;  /* 0x00006400d5e77a24 */ /* 0x000fe200078e02ff */
[----:B------:R-:W-:Y:S01]  /*8a30*/  LEA.HI.X.SX32 R213, R215, R0, 0x2, P4 ;  /* 0x00000000d7d57211 */ /* 0x000fe200020f16ff */
[----:B------:R-:W-:Y:S01]  /*8a40*/  IMAD R223, R223, c[0x0][0x190], RZ ;  /* 0x00006400dfdf7a24 */ /* 0x000fe200078e02ff */
[----:B------:R-:W-:Y:S02]  /*8a50*/  LEA R216, P4, R219, R240, 0x2 ;  /* 0x000000f0dbd87211 */ /* 0x000fe400078810ff */
[----:B------:R-:W-:Y:S02]  /*8a60*/  LEA.HI.X.SX32 R215, R218, R0, 0x2, P0 ;  /* 0x00000000dad77211 */ /* 0x000fe400000f16ff */
[----:B------:R-:W-:Y:S01]  /*8a70*/  LEA R218, P0, R222, R240, 0x2 ;  /* 0x000000f0deda7211 */ /* 0x000fe200078010ff */
[----:B------:R-:W-:Y:S01]  /*8a80*/  IMAD R236, R217, c[0x0][0x190], RZ ;  /* 0x00006400d9ec7a24 */ /* 0x000fe200078e02ff */
[----:B------:R1:W-:Y:S01]  /*8a90*/  STL.64 [R1+0x23f0], R4 ;  /* 0x0023f00401007387 */ /* 0x0003e20000100a00 */
[----:B------:R-:W-:-:S02]  /*8aa0*/  LEA.HI.X.SX32 R217, R219, R0, 0x2, P4 ;  /* 0x00000000dbd97211 */ /* 0x000fc400020f16ff */
[----:B------:R-:W-:Y:S02]  /*8ab0*/  LEA R220, P4, R223, R240, 0x2 ;  /* 0x000000f0dfdc7211 */ /* 0x000fe400078810ff */
[----:B------:R-:W-:Y:S02]  /*8ac0*/  LEA.HI.X.SX32 R219, R222, R0, 0x2, P0 ;  /* 0x00000000dedb7211 */ /* 0x000fe400000f16ff */
[C---:B------:R-:W-:Y:S01]  /*8ad0*/  LEA R222, P0, R226.reuse, R240, 0x2 ;  /* 0x000000f0e2de7211 */ /* 0x040fe200078010ff */
[----:B------:R-:W-:Y:S01]  /*8ae0*/  IMAD R235, R221, c[0x0][0x190], RZ ;  /* 0x00006400ddeb7a24 */ /* 0x000fe200078e02ff */
[----:B-1----:R-:W1:Y:S01]  /*8af0*/  S2R R5, SR_TID.X ;  /* 0x0000000000057919 */ /* 0x002e620000002100 */
[-C--:B------:R-:W-:Y:S02]  /*8b00*/  LEA.HI.X.SX32 R221, R223, R0.reuse, 0x2, P4 ;  /* 0x00000000dfdd7211 */ /* 0x080fe400020f16ff */
[----:B------:R-:W-:Y:S02]  /*8b10*/  LEA.HI.X.SX32 R223, R226, R0, 0x2, P0 ;  /* 0x00000000e2df7211 */ /* 0x000fe400000f16ff */
[----:B------:R-:W-:-:S02]  /*8b20*/  LEA R224, P4, R228, R240, 0x2 ;  /* 0x000000f0e4e07211 */ /* 0x000fc400078810ff */
[----:B------:R-:W-:Y:S01]  /*8b30*/  LEA R226, P0, R227, R240, 0x2 ;  /* 0x000000f0e3e27211 */ /* 0x000fe200078010ff */
[----:B------:R-:W-:Y:S01]  /*8b40*/  IMAD R237, R225, c[0x0][0x190], RZ ;  /* 0x00006400e1ed7a24 */ /* 0x000fe200078e02ff */
[-C--:B------:R-:W-:Y:S02]  /*8b50*/  LEA.HI.X.SX32 R225, R228, R0.reuse, 0x2, P4 ;  /* 0x00000000e4e17211 */ /* 0x080fe400020f16ff */
[----:B------:R-:W-:Y:S02]  /*8b60*/  LEA.HI.X.SX32 R227, R227, R0, 0x2, P0 ;  /* 0x00000000e3e37211 */ /* 0x000fe400000f16ff */
[CC--:B------:R-:W-:Y:S02]  /*8b70*/  LEA R228, P4, R232.reuse, R240.reuse, 0x2 ;  /* 0x000000f0e8e47211 */ /* 0x0c0fe400078810ff */
[----:B------:R-:W-:Y:S01]  /*8b80*/  LEA R230, P0, R231, R240, 0x2 ;  /* 0x000000f0e7e67211 */ /* 0x000fe200078010ff */
[----:B------:R-:W-:Y:S01]  /*8b90*/  IMAD R239, R229, c[0x0][0x190], RZ ;  /* 0x00006400e5ef7a24 */ /* 0x000fe200078e02ff */
[----:B------:R-:W-:-:S02]  /*8ba0*/  LEA.HI.X.SX32 R229, R232, R0, 0x2, P4 ;  /* 0x00000000e8e57211 */ /* 0x000fc400020f16ff */
[----:B------:R-:W-:Y:S02]  /*8bb0*/  LEA.HI.X.SX32 R231, R231, R0, 0x2, P0 ;  /* 0x00000000e7e77211 */ /* 0x000fe400000f16ff */
[CC--:B------:R-:W-:Y:S02]  /*8bc0*/  LEA R232, P4, R236.reuse, R240.reuse, 0x2 ;  /* 0x000000f0ece87211 */ /* 0x0c0fe400078810ff */
[----:B------:R-:W-:Y:S01]  /*8bd0*/  LEA R234, P0, R235, R240, 0x2 ;  /* 0x000000f0ebea7211 */ /* 0x000fe200078010ff */
[----:B------:R-:W-:Y:S01]  /*8be0*/  STL.64 [R1], R2 ;  /* 0x0000000201007387 */ /* 0x000fe20000100a00 */
[----:B------:R-:W-:Y:S01]  /*8bf0*/  IMAD R241, R233, c[0x0][0x190], RZ ;  /* 0x00006400e9f17a24 */ /* 0x000fe200078e02ff */
[-C--:B------:R-:W-:Y:S02]  /*8c00*/  LEA.HI.X.SX32 R233, R236, R0.reuse, 0x2, P4 ;  /* 0x00000000ece97211 */ /* 0x080fe400020f16ff */
[----:B------:R-:W-:Y:S01]  /*8c10*/  STL.64 [R1+0x23d0], R2 ;  /* 0x0023d00201007387 */ /* 0x000fe20000100a00 */
[----:B------:R-:W-:-:S02]  /*8c20*/  LEA.HI.X.SX32 R235, R235, R0, 0x2, P0 ;  /* 0x00000000ebeb7211 */ /* 0x000fc400000f16ff */
[-C--:B------:R-:W-:Y:S01]  /*8c30*/  LEA R236, P4, R237, R240.reuse, 0x2 ;  /* 0x000000f0edec7211 */ /* 0x080fe200078810ff */
[----:B------:R-:W-:Y:S01]  /*8c40*/  STL.64 [R1+0x23f8], R6 ;  /* 0x0023f80601007387 */ /* 0x000fe20000100a00 */
[----:B------:R-:W-:Y:S02]  /*8c50*/  LEA R238, P0, R239, R240, 0x2 ;  /* 0x000000f0efee7211 */ /* 0x000fe400078010ff */
[----:B------:R-:W-:Y:S01]  /*8c60*/  IADD3 R251, R250, -0x15, RZ ;  /* 0xffffffebfafb7810 */ /* 0x000fe20007ffe0ff */
[----:B------:R-:W-:Y:S01]  /*8c70*/  STL.64 [R1+0x2400], R8 ;  /* 0x0024000801007387 */ /* 0x000fe20000100a00 */
[----:B-1----:R-:W-:-:S03]  /*8c80*/  LOP3.LUT R5, R5, 0x7f, RZ, 0xc0, !PT ;  /* 0x0000007f05057812 */ /* 0x002fc600078ec0ff */
[----:B------:R-:W-:Y:S01]  /*8c90*/  STL [R1+0x23e8], R11 ;  /* 0x0023e80b01007387 */ /* 0x000fe20000100800 */
[-C--:B------:R-:W-:Y:S02]  /*8ca0*/  LEA.HI.X.SX32 R237, R237, R0.reuse, 0x2, P4 ;  /* 0x00000000eded7211 */ /* 0x080fe400020f16ff */
[----:B------:R-:W-:Y:S01]  /*8cb0*/  LEA.HI.X.SX32 R239, R239, R0, 0x2, P0 ;  /* 0x00000000efef7211 */ /* 0x000fe200000f16ff */
[----:B------:R-:W-:Y:S01]  /*8cc0*/  STL [R1+0x23e4], R13 ;  /* 0x0023e40d01007387 */ /* 0x000fe20000100800 */
[----:B------:R-:W-:Y:S02]  /*8cd0*/  LEA R240, P4, R241, R240, 0x2 ;  /* 0x000000f0f1f07211 */ /* 0x000fe400078810ff */
[----:B------:R-:W-:Y:S01]  /*8ce0*/  ISETP.GE.U32.AND P0, PT, R251, 0x7fffff6c, PT ;  /* 0x7fffff6cfb00780c */ /* 0x000fe20003f06070 */
[----:B------:R-:W-:Y:S01]  /*8cf0*/  STL [R1+0x23e0], R14 ;  /* 0x0023e00e01007387 */ /* 0x000fe20000100800 */
[----:B------:R-:W-:Y:S01]  /*8d00*/  IMAD.MOV.U32 R251, RZ, RZ, c[0x0][0x188] ;  /* 0x00006200fffb7624 */ /* 0x000fe200078e00ff */
[----:B------:R-:W-:-:S02]  /*8d10*/  IADD3 R252, R250, -0x19, RZ ;  /* 0xffffffe7fafc7810 */ /* 0x000fc40007ffe0ff */
[----:B------:R-:W-:Y:S01]  /*8d20*/  STL [R1+0x23dc], R15 ;  /* 0x0023dc0f01007387 */ /* 0x000fe20000100800 */
[----:B------:R-:W-:-:S03]  /*8d30*/  LEA.HI.X.SX32 R241, R241, R0, 0x2, P4 ;  /* 0x00000000f1f17211 */ /* 0x000fc600020f16ff */
[----:B------:R1:W-:Y:S01]  /*8d40*/  STL [R1+0x23d8], R17 ;  /* 0x0023d81101007387 */ /* 0x0003e20000100800 */
[----:B------:R-:W-:Y:S01]  /*8d50*/  ULDC.64 UR4, c[0x0][0x118] ;  /* 0x0000460000047ab9 */ /* 0x000fe20000000a00 */
[----:B------:R-:W-:Y:S01]  /*8d60*/  IMAD.SHL.U32 R0, R251, 0x4, RZ ;  /* 0x00000004fb007824 */ /* 0x000fe200078e00ff */
[----:B------:R-:W-:Y:S02]  /*8d70*/  ISETP.GE.U32.AND P4, PT, R252, 0x7fffff68, PT ;  /* 0x7fffff68fc00780c */ /* 0x000fe40003f86070 */
[----:B------:R-:W-:Y:S02]  /*8d80*/  IADD3 R252, R250, -0x1d, RZ ;  /* 0xffffffe3fafc7810 */ /* 0x000fe40007ffe0ff */
[----:B-1----:R-:W-:Y:S01]  /*8d90*/  SHF.L.U32 R17, R5, 0x2, RZ ;  /* 0x0000000205117819 */ /* 0x002fe200000006ff */
[----:B------:R-:W-:Y:S01]  /*8da0*/  STL.64 [R1+0x2408], R18 ;  /* 0x0024081201007387 */ /* 0x000fe20000100a00 */
[----:B------:R-:W-:-:S03]  /*8db0*/  IMAD.WIDE R14, R0, 0x4, R242 ;  /* 0x00000004000e7825 */ /* 0x000fc600078e02f2 */
[----:B------:R1:W-:Y:S01]  /*8dc0*/  LDGSTS.E [R17], [R242.64], !P2 ;  /* 0x00000000f2117fae */ /* 0x0003e2000d121844 */
[----:B------:R-:W-:-:S03]  /*8dd0*/  IMAD.WIDE R8, R0, 0x4, R244 ;  /* 0x0000000400087825 */ /* 0x000fc600078e02f4 */
[----:B------:R1:W-:Y:S01]  /*8de0*/  LDGSTS.E [R17+0x200], [R244.64], !P2 ;  /* 0x00200000f4117fae */ /* 0x0003e2000d121844 */
[----:B------:R-:W-:-:S03]  /*8df0*/  IMAD.WIDE R6, R0, 0x4, R246 ;  /* 0x0000000400067825 */ /* 0x000fc600078e02f6 */
[----:B------:R1:W-:Y:S01]  /*8e00*/  LDGSTS.E [R17+0x400], [R246.64], !P2 ;  /* 0x00400000f6117fae */ /* 0x0003e2000d121844 */
[----:B------:R-:W-:-:S03]  /*8e10*/  IMAD.WIDE R2, R0, 0x4, R248 ;  /* 0x0000000400027825 */ /* 0x000fc600078e02f8 */
[----:B------:R-:W-:Y:S04]  /*8e20*/  STL.64 [R1+0x2410], R20 ;  /* 0x0024101401007387 */ /* 0x000fe80000100a00 */
[----:B------:R1:W-:Y:S01]  /*8e30*/  LDGSTS.E [R17+0x600], [R248.64], !P2 ;  /* 0x00600000f8117fae */ /* 0x0003e2000d121844 */
[----:B------:R-:W-:Y:S01]  /*8e40*/  ISETP.GE.U32.AND P2, PT, R252, 0x7fffff64, PT ;  /* 0x7fffff64fc00780c */ /* 0x000fe20003f46070 */
[----:B------:R-:W-:Y:S02]  /*8e50*/  IMAD.SHL.U32 R252, R251, 0x8, RZ ;  /* 0x00000008fbfc7824 */ /* 0x000fe400078e00ff */
[----:B------:R-:W-:Y:S01]  /*8e60*/  STL.64 [R1+0x2418], R22 ;  /* 0x0024181601007387 */ /* 0x000fe20000100a00 */
[----:B------:R-:W-:-:S03]  /*8e70*/  IADD3 R0, R250, -0x21, RZ ;  /* 0xffffffdffa007810 */ /* 0x000fc60007ffe0ff */
[----:B------:R-:W-:Y:S04]  /*8e80*/  STL.64 [R1+0x2420], R24 ;  /* 0x0024201801007387 */ /* 0x000fe80000100a00 */
[----:B------:R-:W-:Y:S04]  /*8e90*/  STL.64 [R1+0x2428], R26 ;  /* 0x0024281a01007387 */ /* 0x000fe80000100a00 */
[----:B------:R-:W-:Y:S04]  /*8ea0*/  STL.64 [R1+0x2430], R28 ;  /* 0x0024301c01007387 */ /* 0x000fe80000100a00 */
[----:B------:R2:W-:Y:S04]  /*8eb0*/  LDGSTS.E [R17+0x2000], [R14.64], !P3 ;  /* 0x020000000e117fae */ /* 0x0005e8000d921844 */
[----:B------:R2:W-:Y:S04]  /*8ec0*/  STL.64 [R1+0x7f8], R14 ;  /* 0x0007f80e01007387 */ /* 0x0005e80000100a00 */
[----:B------:R3:W-:Y:S04]  /*8ed0*/  LDGSTS.E [R17+0x2200], [R8.64], !P3 ;  /* 0x0220000008117fae */ /* 0x0007e8000d921844 */
[----:B------:R3:W-:Y:S04]  /*8ee0*/  STL.64 [R1+0x7f0], R8 ;  /* 0x0007f00801007387 */ /* 0x0007e80000100a00 */
[----:B------:R4:W-:Y:S01]  /*8ef0*/  LDGSTS.E [R17+0x2400], [R6.64], !P3 ;  /* 0x0240000006117fae */ /* 0x0009e2000d921844 */
[----:B--2---:R-:W-:-:S03]  /*8f00*/  IMAD.WIDE R14, R252, 0x4, R242 ;  /* 0x00000004fc0e7825 */ /* 0x004fc600078e02f2 */
[----:B------:R4:W-:Y:S04]  /*8f10*/  STL.64 [R1+0x7e8], R6 ;  /* 0x0007e80601007387 */ /* 0x0009e80000100a00 */
[----:B------:R2:W-:Y:S01]  /*8f20*/  LDGSTS.E [R17+0x2600], [R2.64], !P3 ;  /* 0x0260000002117fae */ /* 0x0005e2000d921844 */
[----:B---3--:R-:W-:Y:S01]  /*8f30*/  IMAD.WIDE R8, R252, 0x4, R244 ;  /* 0x00000004fc087825 */ /* 0x008fe200078e02f4 */
[----:B------:R-:W-:Y:S02]  /*8f40*/  ISETP.GE.U32.AND P3, PT, R0, 0x7fffff60, PT ;  /* 0x7fffff600000780c */ /* 0x000fe40003f66070 */
[----:B------:R2:W-:Y:S01]  /*8f50*/  STL.64 [R1+0x7e0], R2 ;  /* 0x0007e00201007387 */ /* 0x0005e20000100a00 */
[----:B------:R-:W-:Y:S02]  /*8f60*/  IMAD R0, R251, 0xc, RZ ;  /* 0x0000000cfb007824 */ /* 0x000fe400078e02ff */
[C---:B----4-:R-:W-:Y:S01]  /*8f70*/  IMAD.WIDE R6, R252.reuse, 0x4, R246 ;  /* 0x00000004fc067825 */ /* 0x050fe200078e02f6 */
[----:B------:R3:W-:Y:S04]  /*8f80*/  LDGSTS.E [R17+0x4000], [R14.64], !P5 ;  /* 0x040000000e117fae */ /* 0x0007e8000e921844 */
[----:B------:R3:W-:Y:S01]  /*8f90*/  STL.64 [R1+0x7b8], R14 ;  /* 0x0007b80e01007387 */ /* 0x0007e20000100a00 */
[----:B--2---:R-:W-:Y:S01]  /*8fa0*/  IMAD.WIDE R2, R252, 0x4, R248 ;  /* 0x00000004fc027825 */ /* 0x004fe200078e02f8 */
[----:B------:R-:W-:-:S02]  /*8fb0*/  IADD3 R252, R250, -0x25, RZ ;  /* 0xffffffdbfafc7810 */ /* 0x000fc40007ffe0ff */
[----:B------:R2:W-:Y:S04]  /*8fc0*/  LDGSTS.E [R17+0x4200], [R8.64], !P5 ;  /* 0x0420000008117fae */ /* 0x0005e8000e921844 */
[----:B------:R2:W-:Y:S01]  /*8fd0*/  STL.64 [R1+0x7b0], R8 ;  /* 0x0007b00801007387 */ /* 0x0005e20000100a00 */
[----:B---3--:R-:W-:-:S03]  /*8fe0*/  IMAD.WIDE R14, R0, 0x4, R242 ;  /* 0x00000004000e7825 */ /* 0x008fc600078e02f2 */
[----:B------:R3:W-:Y:S04]  /*8ff0*/  LDGSTS.E [R17+0x4400], [R6.64], !P5 ;  /* 0x0440000006117fae */ /* 0x0007e8000e921844 */
[----:B------:R3:W-:Y:S04]  /*9000*/  STL.64 [R1+0x7a8], R6 ;  /* 0x0007a80601007387 */ /* 0x0007e80000100a00 */
[----:B------:R4:W-:Y:S01]  /*9010*/  LDGSTS.E [R17+0x4600], [R2.64], !P5 ;  /* 0x0460000002117fae */ /* 0x0009e2000e921844 */
[----:B--2---:R-:W-:Y:S01]  /*9020*/  IMAD.WIDE R8, R0, 0x4, R244 ;  /* 0x0000000400087825 */ /* 0x004fe200078e02f4 */
[----:B------:R-:W-:-:S02]  /*9030*/  ISETP.GE.U32.AND P5, PT, R252, 0x7fffff5c, PT ;  /* 0x7fffff5cfc00780c */ /* 0x000fc40003fa6070 */
[----:B------:R4:W-:Y:S01]  /*9040*/  STL.64 [R1+0x7a0], R2 ;  /* 0x0007a00201007387 */ /* 0x0009e20000100a00 */
[----:B------:R-:W-:Y:S02]  /*9050*/  IMAD.SHL.U32 R252, R251, 0x10, RZ ;  /* 0x00000010fbfc7824 */ /* 0x000fe400078e00ff */
[C---:B---3--:R-:W-:Y:S01]  /*9060*/  IMAD.WIDE R6, R0.reuse, 0x4, R246 ;  /* 0x0000000400067825 */ /* 0x048fe200078e02f6 */
[----:B------:R2:W-:Y:S04]  /*9070*/  LDGSTS.E [R17+0x6000], [R14.64], !P1 ;  /* 0x060000000e117fae */ /* 0x0005e8000c921844 */
[----:B------:R2:W-:Y:S01]  /*9080*/  STL.64 [R1+0x778], R14 ;  /* 0x0007780e01007387 */ /* 0x0005e20000100a00 */
[----:B----4-:R-:W-:Y:S01]  /*9090*/  IMAD.WIDE R2, R0, 0x4, R248 ;  /* 0x0000000400027825 */ /* 0x010fe200078e02f8 */
[----:B------:R-:W-:-:S02]  /*90a0*/  IADD3 R0, R250, -0x29, RZ ;  /* 0xffffffd7fa007810 */ /* 0x000fc40007ffe0ff */
[----:B------:R3:W-:Y:S04]  /*90b0*/  LDGSTS.E [R17+0x6200], [R8.64], !P1 ;  /* 0x0620000008117fae */ /* 0x0007e8000c921844 */
[----:B------:R3:W-:Y:S01]  /*90c0*/  STL.64 [R1+0x770], R8 ;  /* 0x0007700801007387 */ /* 0x0007e20000100a00 */
[----:B--2---:R-:W-:-:S03]  /*90d0*/  IMAD.WIDE R14, R252, 0x4, R242 ;  /* 0x00000004fc0e7825 */ /* 0x004fc600078e02f2 */
[----:B------:R2:W-:Y:S04]  /*90e0*/  LDGSTS.E [R17+0x6400], [R6.64], !P1 ;  /* 0x0640000006117fae */ /* 0x0005e8000c921844 */
[----:B------:R2:W-:Y:S04]  /*90f0*/  STL.64 [R1+0x768], R6 ;  /* 0x0007680601007387 */ /* 0x0005e80000100a00 */
[----:B------:R4:W-:Y:S01]  /*9100*/  LDGSTS.E [R17+0x6600], [R2.64], !P1 ;  /* 0x0660000002117fae */ /* 0x0009e2000c921844 */
[----:B---3--:R-:W-:Y:S01]  /*9110*/  IMAD.WIDE R8, R252, 0x4, R244 ;  /* 0x00000004fc087825 */ /* 0x008fe200078e02f4 */
[----:B------:R-:W-:-:S02]  /*9120*/  ISETP.GE.U32.AND P1, PT, R0, 0x7fffff58, PT ;  /* 0x7fffff580000780c */ /* 0x000fc40003f26070 */
[----:B------:R4:W-:Y:S01]  /*9130*/  STL.64 [R1+0x760], R2 ;  /* 0x0007600201007387 */ /* 0x0009e20000100a00 */
[----:B------:R-:W-:Y:S02]  /*9140*/  IMAD R0, R251, 0x14, RZ ;  /* 0x00000014fb007824 */ /* 0x000fe400078e02ff */
[C---:B--2---:R-:W-:Y:S01]  /*9150*/  IMAD.WIDE R6, R252.reuse, 0x4, R246 ;  /* 0x00000004fc067825 */ /* 0x044fe200078e02f6 */
        /* <DEDUP_REMOVED lines=43> */
[----:B------:R-:W-:Y:S01]  /*9410*/  SHF.L.U32 R252, R251, 0x5, RZ ;  /* 0x00000005fbfc7819 */ /* 0x000fe200000006ff */
[C---:B--2---:R-:W-:Y:S02]  /*9420*/  IMAD.WIDE R6, R0.reuse, 0x4, R246 ;  /* 0x0000000400067825 */ /* 0x044fe400078e02f6 */
[----:B------:R2:W-:Y:S04]  /*9430*/  LDGSTS.E [R17+0xe000], [R14.64], !P2 ;  /* 0x0e0000000e117fae */ /* 0x0005e8000d121844 */
[----:B------:R3:W-:Y:S01]  /*9440*/  LDGSTS.E [R17+0xe200], [R8.64], !P2 ;  /* 0x0e20000008117fae */ /* 0x0007e2000d121844 */
[----:B----4-:R-:W-:Y:S01]  /*9450*/  IMAD.WIDE R2, R0, 0x4, R248 ;  /* 0x0000000400027825 */ /* 0x010fe200078e02f8 */
[----:B------:R-:W-:-:S02]  /*9460*/  IADD3 R0, R250, -0x39, RZ ;  /* 0xffffffc7fa007810 */ /* 0x000fc40007ffe0ff */
[----:B------:R2:W-:Y:S04]  /*9470*/  STL.64 [R1+0x678], R14 ;  /* 0x0006780e01007387 */ /* 0x0005e80000100a00 */
[----:B------:R4:W-:Y:S04]  /*9480*/  LDGSTS.E [R17+0xe400], [R6.64], !P2 ;  /* 0x0e40000006117fae */ /* 0x0009e8000d121844 */
[----:B------:R3:W-:Y:S04]  /*9490*/  STL.64 [R1+0x670], R8 ;  /* 0x0006700801007387 */ /* 0x0007e80000100a00 */
[----:B------:R5:W-:Y:S01]  /*94a0*/  LDGSTS.E [R17+0xe600], [R2.64], !P2 ;  /* 0x0e60000002117fae */ /* 0x000be2000d121844 */
[----:B--2---:R-:W-:Y:S01]  /*94b0*/  IMAD.WIDE R14, R252, 0x4, R242 ;  /* 0x00000004fc0e7825 */ /* 0x004fe200078e02f2 */
[----:B------:R-:W-:-:S02]  /*94c0*/  ISETP.GE.U32.AND P2, PT, R0, 0x7fffff48, PT ;  /* 0x7fffff480000780c */ /* 0x000fc40003f46070 */
[----:B------:R4:W-:Y:S01]  /*94d0*/  STL.64 [R1+0x668], R6 ;  /* 0x0006680601007387 */ /* 0x0009e20000100a00 */
[----:B------:R-:W-:Y:S02]  /*94e0*/  IMAD R0, R251, 0x24, RZ ;  /* 0x00000024fb007824 */ /* 0x000fe400078e02ff */
[C---:B---3--:R-:W-:Y:S01]  /*94f0*/  IMAD.WIDE R8, R252.reuse, 0x4, R244 ;  /* 0x00000004fc087825 */ /* 0x048fe200078e02f4 */
[----:B------:R5:W-:Y:S04]  /*9500*/  STL.64 [R1+0x660], R2 ;  /* 0x0006600201007387 */ /* 0x000be80000100a00 */
[----:B------:R2:W-:Y:S01]  /*9510*/  STL.64 [R1+0x638], R14 ;  /* 0x0006380e01007387 */ /* 0x0005e20000100a00 */
[----:B----4-:R-:W-:-:S03]  /*9520*/  IMAD.WIDE R6, R252, 0x4, R246 ;  /* 0x00000004fc067825 */ /* 0x010fc600078e02f6 */
[----:B------:R2:W-:Y:S01]  /*9530*/  LDGSTS.E [R17+0x10000], [R14.64], !P3 ;  /* 0x100000000e117fae */ /* 0x0005e2000d921844 */
[----:B-----5:R-:W-:Y:S01]  /*9540*/  IMAD.WIDE R2, R252, 0x4, R248 ;  /* 0x00000004fc027825 */ /* 0x020fe200078e02f8 */
[----:B------:R-:W-:Y:S02]  /*9550*/  IADD3 R252, R250, -0x3d, RZ ;  /* 0xffffffc3fafc7810 */ /* 0x000fe40007ffe0ff */
[----:B------:R3:W-:Y:S04]  /*9560*/  STL.64 [R1+0x630], R8 ;  /* 0x0006300801007387 */ /* 0x0007e80000100a00 */
[----:B------:R3:W-:Y:S01]  /*9570*/  LDGSTS.E [R17+0x10200], [R8.64], !P3 ;  /* 0x1020000008117fae */ /* 0x0007e2000d921844 */
[----:B--2---:R-:W-:-:S03]  /*9580*/  IMAD.WIDE R14, R0, 0x4, R242 ;  /* 0x00000004000e7825 */ /* 0x004fc600078e02f2 */
[----:B------:R2:W-:Y:S04]  /*9590*/  STL.64 [R1+0x628], R6 ;  /* 0x0006280601007387 */ /* 0x0005e80000100a00 */
[----:B------:R2:W-:Y:S01]  /*95a0*/  LDGSTS.E [R17+0x10400], [R6.64], !P3 ;  /* 0x1040000006117fae */ /* 0x0005e2000d921844 */
[----:B---3--:R-:W-:-:S03]  /*95b0*/  IMAD.WIDE R8, R0, 0x4, R244 ;  /* 0x0000000400087825 */ /* 0x008fc600078e02f4 */
[----:B------:R3:W-:Y:S04]  /*95c0*/  STL.64 [R1+0x620], R2 ;  /* 0x0006200201007387 */ /* 0x0007e80000100a00 */
[----:B------:R3:W-:Y:S01]  /*95d0*/  LDGSTS.E [R17+0x10600], [R2.64], !P3 ;  /* 0x1060000002117fae */ /* 0x0007e2000d921844 */
[----:B------:R-:W-:Y:S01]  /*95e0*/  ISETP.GE.U32.AND P3, PT, R252, 0x7fffff44, PT ;  /* 0x7fffff44fc00780c */ /* 0x000fe20003f66070 */
[----:B--2---:R-:W-:Y:S02]  /*95f0*/  IMAD.WIDE R6, R0, 0x4, R246 ;  /* 0x0000000400067825 */ /* 0x004fe400078e02f6 */
[----:B------:R2:W-:Y:S02]  /*9600*/  LDGSTS.E [R17+0x12000], [R14.64], !P5 ;  /* 0x120000000e117fae */ /* 0x0005e4000e921844 */
[----:B------:R-:W-:-:S02]  /*9610*/  IMAD R252, R251, 0x28, RZ ;  /* 0x00000028fbfc7824 */ /* 0x000fc400078e02ff */
[----:B------:R4:W-:Y:S01]  /*9620*/  LDGSTS.E [R17+0x12200], [R8.64], !P5 ;  /* 0x1220000008117fae */ /* 0x0009e2000e921844 */
[----:B---3--:R-:W-:Y:S01]  /*9630*/  IMAD.WIDE R2, R0, 0x4, R248 ;  /* 0x0000000400027825 */ /* 0x008fe200078e02f8 */
[----:B------:R-:W-:Y:S02]  /*9640*/  IADD3 R0, R250, -0x41, RZ ;  /* 0xffffffbffa007810 */ /* 0x000fe40007ffe0ff */
        /* <DEDUP_REMOVED lines=8> */
[C---:B----4-:R-:W-:Y:S01]  /*96d0*/  IMAD.WIDE R8, R252.reuse, 0x4, R244 ;  /* 0x00000004fc087825 */ /* 0x050fe200078e02f4 */
[----:B------:R5:W-:Y:S04]  /*96e0*/  STL.64 [R1+0x5e0], R2 ;  /* 0x0005e00201007387 */ /* 0x000be80000100a00 */
[----:B------:R2:W-:Y:S01]  /*96f0*/  STL.64 [R1+0x5b8], R14 ;  /* 0x0005b80e01007387 */ /* 0x0005e20000100a00 */
[----:B---3--:R-:W-:-:S03]  /*9700*/  IMAD.WIDE R6, R252, 0x4, R246 ;  /* 0x00000004fc067825 */ /* 0x008fc600078e02f6 */
        /* <DEDUP_REMOVED lines=74> */
[----:B------:R-:W-:-:S02]  /*9bb0*/  IMAD.SHL.U32 R252, R251, 0x40, RZ ;  /* 0x00000040fbfc7824 */ /* 0x000fc400078e00ff */
        /* <DEDUP_REMOVED lines=226> */
[----:B-----5:R-:W-:-:S03]  /*a9e0*/  IMAD.WIDE R2, R252, 0x4, R248 ;  /* 0x00000004fc027825 */ /* 0x020fc600078e02f8 */
        /* <DEDUP_REMOVED lines=8> */
[----:B--2---:R-:W-:-:S03]  /*aa70*/  IMAD.WIDE R6, R0, 0x4, R246 ;  /* 0x0000000400067825 */ /* 0x004fc600078e02f6 */
[----:B------:R2:W-:Y:S01]  /*aa80*/  LDGSTS.E [R17+0x3e000], [R14.64], !P1 ;  /* 0x3e0000000e117fae */ /* 0x0005e2000c921844 */
[----:B------:R-:W-:-:S03]  /*aa90*/  IADD3 R252, R250, -0x16, RZ ;  /* 0xffffffeafafc7810 */ /* 0x000fc60007ffe0ff */
[----:B------:R4:W-:Y:S01]  /*aaa0*/  LDGSTS.E [R17+0x3e200], [R8.64], !P1 ;  /* 0x3e20000008117fae */ /* 0x0009e2000c921844 */
[----:B---3--:R-:W-:Y:S01]  /*aab0*/  IMAD.WIDE R2, R0, 0x4, R248 ;  /* 0x0000000400027825 */ /* 0x008fe200078e02f8 */
[----:B------:R-:W-:Y:S02]  /*aac0*/  IADD3 R0, R250, -0x1a, RZ ;  /* 0xffffffe6fa007810 */ /* 0x000fe40007ffe0ff */
[----:B------:R2:W-:Y:S01]  /*aad0*/  STL.64 [R1+0x78], R14 ;  /* 0x0000780e01007387 */ /* 0x0005e20000100a00 */
[----:B------:R-:W-:-:S03]  /*aae0*/  LOP3.LUT R13, R17, 0x20, RZ, 0x3c, !PT ;  /* 0x00000020110d7812 */ /* 0x000fc600078e3cff */
[----:B------:R3:W-:Y:S04]  /*aaf0*/  LDGSTS.E [R17+0x3e400], [R6.64], !P1 ;  /* 0x3e40000006117fae */ /* 0x0007e8000c921844 */
[----:B------:R4:W-:Y:S04]  /*ab00*/  STL.64 [R1+0x70], R8 ;  /* 0x0000700801007387 */ /* 0x0009e80000100a00 */
[----:B------:R5:W-:Y:S01]  /*ab10*/  LDGSTS.E [R17+0x3e600], [R2.64], !P1 ;  /* 0x3e60000002117fae */ /* 0x000be2000c921844 */
[----:B--2---:R-:W-:Y:S01]  /*ab20*/  IMAD.WIDE R14, R251, 0x4, R242 ;  /* 0x00000004fb0e7825 */ /* 0x004fe200078e02f2 */
[----:B------:R-:W-:-:S02]  /*ab30*/  ISETP.GE.U32.AND P1, PT, R0, 0x7fffff67, PT ;  /* 0x7fffff670000780c */ /* 0x000fc40003f26070 */
[----:B------:R3:W-:Y:S01]  /*ab40*/  STL.64 [R1+0x68], R6 ;  /* 0x0000680601007387 */ /* 0x0007e20000100a00 */
[C---:B------:R-:W-:Y:S02]  /*ab50*/  IMAD R0, R251.reuse, 0x5, RZ ;  /* 0x00000005fb007824 */ /* 0x040fe400078e02ff */
[C---:B----4-:R-:W-:Y:S01]  /*ab60*/  IMAD.WIDE R8, R251.reuse, 0x4, R244 ;  /* 0x00000004fb087825 */ /* 0x050fe200078e02f4 */
[----:B------:R5:W-:Y:S01]  /*ab70*/  STL.64 [R1+0x60], R2 ;  /* 0x0000600201007387 */ /* 0x000be20000100a00 */
[----:B------:R-:W-:Y:S02]  /*ab80*/  ISETP.GE.U32.AND P5, PT, R252, 0x7fffff6b, PT ;  /* 0x7fffff6bfc00780c */ /* 0x000fe40003fa6070 */
[----:B------:R-:W-:Y:S01]  /*ab90*/  IADD3 R252, R250, -0x1e, RZ ;  /* 0xffffffe2fafc7810 */ /* 0x000fe20007ffe0ff */
        /* <DEDUP_REMOVED lines=469> */
[----:B------:R2:W-:Y:S01]  /*c8f0*/  STL.64 [R1+0x58], R14 ;  /* 0x0000580e01007387 */ /* 0x0005e20000100a00 */
[----:B------:R-:W-:-:S03]  /*c900*/  IMAD.WIDE R18, R252, 0x4, R242 ;  /* 0x00000004fc127825 */ /* 0x000fc600078e02f2 */
[----:B------:R3:W-:Y:S04]  /*c910*/  LDGSTS.E [R13+0x3ec00], [R6.64], !P2 ;  /* 0x3ec00000060d7fae */ /* 0x0007e8000d121844 */
[----:B------:R4:W-:Y:S04]  /*c920*/  STL.64 [R1+0x50], R8 ;  /* 0x0000500801007387 */ /* 0x0009e80000100a00 */
[----:B------:R5:W-:Y:S01]  /*c930*/  LDGSTS.E [R13+0x3ee00], [R2.64], !P2 ;  /* 0x3ee00000020d7fae */ /* 0x000be2000d121844 */
[----:B--2---:R-:W-:Y:S02]  /*c940*/  LOP3.LUT R15, R17, 0x40, RZ, 0x3c, !PT ;  /* 0x00000040110f7812 */ /* 0x004fe400078e3cff */
[----:B------:R-:W-:Y:S01]  /*c950*/  ISETP.GE.U32.AND P2, PT, R0, 0x7fffff66, PT ;  /* 0x7fffff660000780c */ /* 0x000fe20003f46070 */
[----:B------:R3:W-:Y:S01]  /*c960*/  STL.64 [R1+0x48], R6 ;  /* 0x0000480601007387 */ /* 0x0007e20000100a00 */
[----:B------:R-:W-:-:S02]  /*c970*/  IMAD R0, R251, 0x6, RZ ;  /* 0x00000006fb007824 */ /* 0x000fc400078e02ff */
        /* <DEDUP_REMOVED lines=831> */
[----:B------:R3:W-:Y:S01]  /*fd70*/  LDGSTS.E [R11+0x2fc00], [R6.64], !P2 ;  /* 0x2fc00000060b7fae */ /* 0x0007e2000d121844 */
[----:B------:R-:W-:-:S03]  /*fd80*/  ISETP.GE.U32.AND P4, PT, R252, 0x7fffff09, PT ;  /* 0x7fffff09fc00780c */ /* 0x000fc60003f86070 */
[----:B------:R5:W-:Y:S01]  /*fd90*/  LDGSTS.E [R11+0x2fe00], [R2.64], !P2 ;  /* 0x2fe00000020b7fae */ /* 0x000be2000d121844 */
[----:B------:R-:W-:Y:S01]  /*fda0*/  ISETP.GE.U32.AND P2, PT, R0, 0x7fffff05, PT ;  /* 0x7fffff050000780c */ /* 0x000fe20003f46070 */
[C---:B------:R-:W-:Y:S02]  /*fdb0*/  IMAD R0, R251.reuse, 0x63, RZ ;  /* 0x00000063fb007824 */ /* 0x040fe400078e02ff */
[----:B------:R-:W-:Y:S01]  /*fdc0*/  IMAD R252, R251, 0x67, RZ ;  /* 0x00000067fbfc7824 */ /* 0x000fe200078e02ff */
[----:B------:R2:W-:Y:S01]  /*fdd0*/  STL.64 [R1+0xee0], R18 ;  /* 0x000ee01201007387 */ /* 0x0005e20000100a00 */
[----:B------:R-:W-:-:S03]  /*fde0*/  IMAD.WIDE R28, R0, 0x4, R242 ;  /* 0x00000004001c7825 */ /* 0x000fc600078e02f2 */
[----:B------:R4:W-:Y:S01]  /*fdf0*/  STL.64 [R1+0xed8], R8 ;  /* 0x000ed80801007387 */ /* 0x0009e20000100a00 */
[----:B------:R-:W-:-:S03]  /*fe00*/  IMAD.WIDE R20, R252, 0x4, R242 ;  /* 0x00000004fc147825 */ /* 0x000fc600078e02f2 */
[----:B------:R-:W-:Y:S01]  /*fe10*/  STL.64 [R1+0xed0], R6 ;  /* 0x000ed00601007387 */ /* 0x000fe20000100a00 */
[----:B------:R-:W-:-:S03]  /*fe20*/  IMAD.WIDE R26, R0, 0x4, R244 ;  /* 0x00000004001a7825 */ /* 0x000fc600078e02f4 */
[----:B------:R5:W-:Y:S01]  /*fe30*/  STL.64 [R1+0xec8], R2 ;  /* 0x000ec80201007387 */ /* 0x000be20000100a00 */
[----:B------:R-:W-:-:S03]  /*fe40*/  IMAD.WIDE R24, R0, 0x4, R246 ;  /* 0x0000000400187825 */ /* 0x000fc600078e02f6 */
[----:B------:R1:W-:Y:S01]  /*fe50*/  STL.64 [R1+0xec0], R28 ;  /* 0x000ec01c01007387 */ /* 0x0003e20000100a00 */
[----:B------:R-:W-:-:S03]  /*fe60*/  IMAD.WIDE R22, R0, 0x4, R248 ;  /* 0x0000000400167825 */ /* 0x000fc600078e02f8 */
[----:B------:R-:W-:Y:S01]  /*fe70*/  STL.64 [R1+0xea0], R20 ;  /* 0x000ea01401007387 */ /* 0x000fe20000100a00 */
[----:B--2---:R-:W-:-:S03]  /*fe80*/  IMAD.WIDE R18, R252, 0x4, R244 ;  /* 0x00000004fc127825 */ /* 0x004fc600078e02f4 */
[----:B------:R2:W-:Y:S01]  /*fe90*/  STL.64 [R1+0xeb8], R26 ;  /* 0x000eb81a01007387 */ /* 0x0005e20000100a00 */
[----:B----4-:R-:W-:-:S03]  /*fea0*/  IMAD.WIDE R8, R252, 0x4, R246 ;  /* 0x00000004fc087825 */ /* 0x010fc600078e02f6 */
[----:B------:R4:W-:Y:S01]  /*feb0*/  STL.64 [R1+0xeb0], R24 ;  /* 0x000eb01801007387 */ /* 0x0009e20000100a00 */
[----:B-----5:R-:W-:-:S03]  /*fec0*/  IMAD R2, R251, 0x6b, RZ ;  /* 0x0000006bfb027824 */ /* 0x020fc600078e02ff */
[----:B------:R1:W-:Y:S01]  /*fed0*/  LDGSTS.E [R11+0x31800], [R28.64], !P3 ;  /* 0x318000001c0b7fae */ /* 0x0003e2000d921844 */
[----:B---3--:R-:W-:-:S03]  /*fee0*/  IMAD.WIDE R6, R252, 0x4, R248 ;  /* 0x00000004fc067825 */ /* 0x008fc600078e02f8 */
[----:B------:R-:W-:Y:S01]  /*fef0*/  STL.64 [R1+0xea8], R22 ;  /* 0x000ea81601007387 */ /* 0x000fe20000100a00 */
[----:B------:R-:W-:-:S03]  /*ff00*/  IADD3 R3, R250, -0x80, RZ ;  /* 0xffffff80fa037810 */ /* 0x000fc60007ffe0ff */
[----:B------:R2:W-:Y:S04]  /*ff10*/  LDGSTS.E [R11+0x31a00], [R26.64], !P3 ;  /* 0x31a000001a0b7fae */ /* 0x0005e8000d921844 */
[----:B-1----:R-:W3:Y:S04]  /*ff20*/  LDL.LU.64 R28, [R1+0x2430] ;  /* 0x00243000011c7983 */ /* 0x002ee80000300a00 */
[----:B------:R4:W-:Y:S04]  /*ff30*/  LDGSTS.E [R11+0x31c00], [R24.64], !P3 ;  /* 0x31c00000180b7fae */ /* 0x0009e8000d921844 */
[----:B------:R1:W-:Y:S04]  /*ff40*/  STL.64 [R1+0xe98], R18 ;  /* 0x000e981201007387 */ /* 0x0003e80000100a00 */
[----:B------:R5:W-:Y:S04]  /*ff50*/  LDGSTS.E [R11+0x31e00], [R22.64], !P3 ;  /* 0x31e00000160b7fae */ /* 0x000be8000d921844 */
[----:B--2---:R-:W2:Y:S04]  /*ff60*/  LDL.LU.64 R26, [R1+0x2428] ;  /* 0x00242800011a7983 */ /* 0x004ea80000300a00 */
[----:B------:R1:W-:Y:S01]  /*ff70*/  LDGSTS.E [R11+0x33800], [R20.64], !P5 ;  /* 0x33800000140b7fae */ /* 0x0003e2000e921844 */
[----:B------:R-:W-:-:S03]  /*ff80*/  ISETP.GE.U32.AND P3, PT, R3, 0x7fffff01, PT ;  /* 0x7fffff010300780c */ /* 0x000fc60003f66070 */
[----:B------:R1:W-:Y:S04]  /*ff90*/  STL.64 [R1+0xe90], R8 ;  /* 0x000e900801007387 */ /* 0x0003e80000100a00 */
[----:B------:R1:W-:Y:S04]  /*ffa0*/  LDGSTS.E [R11+0x33a00], [R18.64], !P5 ;  /* 0x33a00000120b7fae */ /* 0x0003e8000e921844 */
[----:B----4-:R-:W4:Y:S04]  /*ffb0*/  LDL.LU.64 R24, [R1+0x2420] ;  /* 0x0024200001187983 */ /* 0x010f280000300a00 */
[----:B------:R5:W-:Y:S01]  /*ffc0*/  LDGSTS.E [R11+0x33c00], [R8.64], !P5 ;  /* 0x33c00000080b7fae */ /* 0x000be2000e921844 */
[----:B-1----:R-:W-:-:S03]  /*ffd0*/  IMAD.WIDE R18, R2, 0x4, R242 ;  /* 0x0000000402127825 */ /* 0x002fc600078e02f2 */
[----:B------:R1:W-:Y:S04]  /*ffe0*/  STL.64 [R1+0xe88], R6 ;  /* 0x000e880601007387 */ /* 0x0003e80000100a00 */
[----:B------:R1:W-:Y:S01]  /*fff0*/  LDGSTS.E [R11+0x33e00], [R6.64], !P5 ;  /* 0x33e00000060b7fae */ /* 0x0003e2000e921844 */
[----:B------:R-:W-:Y:S01]  /*10000*/  ISETP.GE.AND P5, PT, R5, R3, PT ;  /* 0x000000030500720c */ /* 0x000fe20003fa6270 */
[----:B-----5:R-:W-:Y:S01]  /*10010*/  IMAD.WIDE R8, R2, 0x4, R244 ;  /* 0x0000000402087825 */ /* 0x020fe200078e02f4 */
[----:B------:R-:W-:Y:S01]  /*10020*/  IADD3 R252, R250, -0x81, RZ ;  /* 0xffffff7ffafc7810 */ /* 0x000fe20007ffe0ff */
[----:B------:R5:W-:Y:S02]  /*10030*/  LDGSTS.E [R11+0x35800], [R18.64], !P1 ;  /* 0x35800000120b7fae */ /* 0x000be4000c921844 */
[----:B------:R-:W-:-:S02]  /*10040*/  IMAD R0, R251, 0x6f, RZ ;  /* 0x0000006ffb007824 */ /* 0x000fc400078e02ff */
[----:B------:R5:W-:Y:S01]  /*10050*/  LDGSTS.E [R11+0x35a00], [R8.64], !P1 ;  /* 0x35a00000080b7fae */ /* 0x000be2000c921844 */
[----:B-1----:R-:W-:-:S04]  /*10060*/  IMAD.WIDE R6, R2, 0x4, R246 ;  /* 0x0000000402067825 */ /* 0x002fc800078e02f6 */
[----:B------:R-:W-:Y:S01]  /*10070*/  IMAD.WIDE R2, R2, 0x4, R248 ;  /* 0x0000000402027825 */ /* 0x000fe200078e02f8 */
[----:B------:R5:W-:Y:S04]  /*10080*/  STL.64 [R1+0xe80], R18 ;  /* 0x000e801201007387 */ /* 0x000be80000100a00 */
[----:B------:R1:W-:Y:S04]  /*10090*/  LDGSTS.E [R11+0x35c00], [R6.64], !P1 ;  /* 0x35c00000060b7fae */ /* 0x0003e8000c921844 */
[----:B------:R1:W-:Y:S04]  /*100a0*/  STL.64 [R1+0xe78], R8 ;  /* 0x000e780801007387 */ /* 0x0003e80000100a00 */
[----:B------:R1:W-:Y:S01]  /*100b0*/  LDGSTS.E [R11+0x35e00], [R2.64], !P1 ;  /* 0x35e00000020b7fae */ /* 0x0003e2000c921844 */
[----:B-----5:R-:W-:Y:S01]  /*100c0*/  IMAD.WIDE R18, R0, 0x4, R242 ;  /* 0x0000000400127825 */ /* 0x020fe200078e02f2 */
[----:B------:R-:W-:-:S02]  /*100d0*/  ISETP.GE.U32.AND P1, PT, R252, 0x7fffff00, PT ;  /* 0x7fffff00fc00780c */ /* 0x000fc40003f26070 */
[----:B------:R5:W-:Y:S01]  /*100e0*/  STL.64 [R1+0xe70], R6 ;  /* 0x000e700601007387 */ /* 0x000be20000100a00 */
[----:B------:R-:W-:Y:S02]  /*100f0*/  IMAD R252, R251, 0x73, RZ ;  /* 0x00000073fbfc7824 */ /* 0x000fe400078e02ff */
[C---:B-1----:R-:W-:Y:S01]  /*10100*/  IMAD.WIDE R8, R0.reuse, 0x4, R244 ;  /* 0x0000000400087825 */ /* 0x042fe200078e02f4 */
[----:B------:R1:W-:Y:S04]  /*10110*/  STL.64 [R1+0xe68], R2 ;  /* 0x000e680201007387 */ /* 0x0003e80000100a00 */
[----:B------:R1:W-:Y:S01]  /*10120*/  STL.64 [R1+0xe60], R18 ;  /* 0x000e601201007387 */ /* 0x0003e20000100a00 */
[----:B-----5:R-:W-:-:S03]  /*10130*/  IMAD.WIDE R6, R0, 0x4, R246 ;  /* 0x0000000400067825 */ /* 0x020fc600078e02f6 */
[----:B------:R5:W-:Y:S01]  /*10140*/  LDGSTS.E [R11+0x37800], [R18.64], !P6 ;  /* 0x37800000120b7fae */ /* 0x000be2000f121844 */
[----:B-1----:R-:W-:-:S03]  /*10150*/  IMAD.WIDE R2, R0, 0x4, R248 ;  /* 0x0000000400027825 */ /* 0x002fc600078e02f8 */
[----:B------:R1:W-:Y:S01]  /*10160*/  STL.64 [R1+0xe58], R8 ;  /* 0x000e580801007387 */ /* 0x0003e20000100a00 */
[----:B------:R-:W-:-:S03]  /*10170*/  IADD3 R0, R250, -0x85, RZ ;  /* 0xffffff7bfa007810 */ /* 0x000fc60007ffe0ff */
[----:B------:R1:W-:Y:S01]  /*10180*/  LDGSTS.E [R11+0x37a00], [R8.64], !P6 ;  /* 0x37a00000080b7fae */ /* 0x0003e2000f121844 */
[----:B-----5:R-:W-:-:S03]  /*10190*/  IMAD.WIDE R18, R252, 0x4, R242 ;  /* 0x00000004fc127825 */ /* 0x020fc600078e02f2 */
[----:B------:R5:W-:Y:S04]  /*101a0*/  STL.64 [R1+0xe50], R6 ;  /* 0x000e500601007387 */ /* 0x000be80000100a00 */
[----:B------:R5:W-:Y:S01]  /*101b0*/  LDGSTS.E [R11+0x37c00], [R6.64], !P6 ;  /* 0x37c00000060b7fae */ /* 0x000be2000f121844 */
[----:B-1----:R-:W-:-:S03]  /*101c0*/  IMAD.WIDE R8, R252, 0x4, R244 ;  /* 0x00000004fc087825 */ /* 0x002fc600078e02f4 */
[----:B------:R1:W-:Y:S04]  /*101d0*/  STL.64 [R1+0xe48], R2 ;  /* 0x000e480201007387 */ /* 0x0003e80000100a00 */
[----:B------:R1:W-:Y:S01]  /*101e0*/  LDGSTS.E [R11+0x37e00], [R2.64], !P6 ;  /* 0x37e00000020b7fae */ /* 0x0003e2000f121844 */
[----:B-----5:R-:W-:Y:S01]  /*101f0*/  IMAD.WIDE R6, R252, 0x4, R246 ;  /* 0x00000004fc067825 */ /* 0x020fe200078e02f6 */
[----:B------:R-:W-:Y:S02]  /*10200*/  ISETP.GE.U32.AND P6, PT, R0, 0x7ffffefc, PT ;  /* 0x7ffffefc0000780c */ /* 0x000fe40003fc6070 */
[----:B------:R5:W-:Y:S01]  /*10210*/  LDGSTS.E [R11+0x39800], [R18.64], !P0 ;  /* 0x39800000120b7fae */ /* 0x000be2000c121844 */
[----:B------:R-:W-:-:S03]  /*10220*/  IMAD R0, R251, 0x77, RZ ;  /* 0x00000077fb007824 */ /* 0x000fc600078e02ff */
[----:B------:R5:W-:Y:S01]  /*10230*/  LDGSTS.E [R11+0x39a00], [R8.64], !P0 ;  /* 0x39a00000080b7fae */ /* 0x000be2000c121844 */
[----:B-1----:R-:W-:Y:S01]  /*10240*/  IMAD.WIDE R2, R252, 0x4, R248 ;  /* 0x00000004fc027825 */ /* 0x002fe200078e02f8 */
[----:B------:R-:W-:Y:S02]  /*10250*/  IADD3 R252, R250, -0x89, RZ ;  /* 0xffffff77fafc7810 */ /* 0x000fe40007ffe0ff */
[----:B------:R1:W-:Y:S01]  /*10260*/  LDGSTS.E [R11+0x39c00], [R6.64], !P0 ;  /* 0x39c00000060b7fae */ /* 0x0003e2000c121844 */
[----:B------:R-:W-:-:S03]  /*10270*/  IMAD.WIDE R20, R0, 0x4, R242 ;  /* 0x0000000400147825 */ /* 0x000fc600078e02f2 */
[----:B------:R1:W-:Y:S01]  /*10280*/  LDGSTS.E [R11+0x39e00], [R2.64], !P0 ;  /* 0x39e00000020b7fae */ /* 0x0003e2000c121844 */
[----:B------:R-:W-:Y:S02]  /*10290*/  ISETP.GE.U32.AND P0, PT, R252, 0x7ffffef8, PT ;  /* 0x7ffffef8fc00780c */ /* 0x000fe40003f06070 */
[----:B------:R-:W-:Y:S01]  /*102a0*/  MOV R252, 0x7f ;  /* 0x0000007f00fc7802 */ /* 0x000fe20000000f00 */
[----:B------:R5:W-:Y:S04]  /*102b0*/  STL.64 [R1+0xe40], R18 ;  /* 0x000e401201007387 */ /* 0x000be80000100a00 */
[----:B------:R1:W-:Y:S04]  /*102c0*/  STL.64 [R1+0xe38], R8 ;  /* 0x000e380801007387 */ /* 0x0003e80000100a00 */
[----:B------:R1:W-:Y:S01]  /*102d0*/  STL.64 [R1+0xe30], R6 ;  /* 0x000e300601007387 */ /* 0x0003e20000100a00 */
[----:B-----5:R-:W-:-:S03]  /*102e0*/  IMAD.WIDE R18, R0, 0x4, R244 ;  /* 0x0000000400127825 */ /* 0x020fc600078e02f4 */
[----:B------:R5:W-:Y:S01]  /*102f0*/  STL.64 [R1+0xe28], R2 ;  /* 0x000e280201007387 */ /* 0x000be20000100a00 */
[----:B-1----:R-:W-:-:S03]  /*10300*/  IMAD.WIDE R8, R0, 0x4, R246 ;  /* 0x0000000400087825 */ /* 0x002fc600078e02f6 */
[----:B------:R1:W-:Y:S01]  /*10310*/  LDGSTS.E [R11+0x3b800], [R20.64], !P4 ;  /* 0x3b800000140b7fae */ /* 0x0003e2000e121844 */
[----:B------:R-:W-:-:S03]  /*10320*/  IMAD.WIDE R6, R0, 0x4, R248 ;  /* 0x0000000400067825 */ /* 0x000fc600078e02f8 */
[----:B------:R1:W-:Y:S01]  /*10330*/  STL.64 [R1+0xe20], R20 ;  /* 0x000e201401007387 */ /* 0x0003e20000100a00 */
[----:B-----5:R-:W-:-:S03]  /*10340*/  IADD3 R2, R252, c[0x0][0x180], RZ ;  /* 0x00006000fc027a10 */ /* 0x020fc60007ffe0ff */
[----:B------:R5:W-:Y:S04]  /*10350*/  LDGSTS.E [R11+0x3ba00], [R18.64], !P4 ;  /* 0x3ba00000120b7fae */ /* 0x000be8000e121844 */
[----:B------:R5:W-:Y:S04]  /*10360*/  STL.64 [R1+0xe18], R18 ;  /* 0x000e181201007387 */ /* 0x000be80000100a00 */
[----:B------:R1:W-:Y:S04]  /*10370*/  LDGSTS.E [R11+0x3bc00], [R8.64], !P4 ;  /* 0x3bc00000080b7fae */ /* 0x0003e8000e121844 */
[----:B------:R1:W-:Y:S04]  /*10380*/  STL.64 [R1+0xe10], R8 ;  /* 0x000e100801007387 */ /* 0x0003e80000100a00 */
[----:B------:R1:W-:Y:S01]  /*10390*/  LDGSTS.E [R11+0x3be00], [R6.64], !P4 ;  /* 0x3be00000060b7fae */ /* 0x0003e2000e121844 */
[----:B------:R-:W-:-:S03]  /*103a0*/  ISETP.GT.AND P4, PT, R2, 0x7f, PT ;  /* 0x0000007f0200780c */ /* 0x000fc60003f84270 */
[----:B------:R1:W-:Y:S04]  /*103b0*/  STL.64 [R1+0xe08], R6 ;  /* 0x000e080601007387 */ /* 0x0003e80000100a00 */
[----:B------:R-:W2:Y:S01]  /*103c0*/  LDL.64 R2, [R1+0x38] ;  /* 0x0000380001027983 */ /* 0x000ea20000100a00 */
[----:B------:R-:W-:Y:S02]  /*103d0*/  SEL R0, RZ, 0x4, !P4 ;  /* 0x00000004ff007807 */ /* 0x000fe40006000000 */
[----:B------:R-:W-:Y:S02]  /*103e0*/  ISETP.GE.AND P4, PT, R5, c[0x0][0x180], PT ;  /* 0x0000600005007a0c */ /* 0x000fe40003f86270 */
[----:B------:R-:W5:Y:S01]  /*103f0*/  S2R R5, SR_TID.X ;  /* 0x0000000000057919 */ /* 0x000f620000002100 */
[----:B------:R-:W-:-:S04]  /*10400*/  IMAD R252, R251, 0x7b, RZ ;  /* 0x0000007bfbfc7824 */ /* 0x000fc800078e02ff */
[----:B------:R-:W-:-:S04]  /*10410*/  IMAD.WIDE R22, R252, 0x4, R242 ;  /* 0x00000004fc167825 */ /* 0x000fc800078e02f2 */
[C---:B-1----:R-:W-:Y:S01]  /*10420*/  IMAD.WIDE R20, R252.reuse, 0x4, R244 ;  /* 0x00000004fc147825 */ /* 0x042fe200078e02f4 */
[----:B------:R1:W-:Y:S03]  /*10430*/  STL.64 [R1+0xe00], R22 ;  /* 0x000e001601007387 */ /* 0x0003e60000100a00 */
[C---:B-----5:R-:W-:Y:S01]  /*10440*/  IMAD.WIDE R18, R252.reuse, 0x4, R246 ;  /* 0x00000004fc127825 */ /* 0x060fe200078e02f6 */
[----:B------:R5:W-:Y:S03]  /*10450*/  STL.64 [R1+0xdf8], R20 ;  /* 0x000df81401007387 */ /* 0x000be60000100a00 */
[----:B------:R-:W-:Y:S01]  /*10460*/  IMAD.WIDE R8, R252, 0x4, R248 ;  /* 0x00000004fc087825 */ /* 0x000fe200078e02f8 */
[----:B------:R1:W-:Y:S01]  /*10470*/  LDGSTS.E [R11+0x3d800], [R22.64], !P2 ;  /* 0x3d800000160b7fae */ /* 0x0003e2000d121844 */
[----:B------:R-:W-:-:S02]  /*10480*/  IADD3 R6, R250, -0x8d, RZ ;  /* 0xffffff73fa067810 */ /* 0x000fc40007ffe0ff */
[----:B------:R-:W-:Y:S01]  /*10490*/  IMAD R4, R251, 0x7f, RZ ;  /* 0x0000007ffb047824 */ /* 0x000fe200078e02ff */
[----:B------:R5:W-:Y:S04]  /*104a0*/  LDGSTS.E [R11+0x3da00], [R20.64], !P2 ;  /* 0x3da00000140b7fae */ /* 0x000be8000d121844 */
[----:B------:R5:W-:Y:S04]  /*104b0*/  LDGSTS.E [R11+0x3dc00], [R18.64], !P2 ;  /* 0x3dc00000120b7fae */ /* 0x000be8000d121844 */
[----:B-1----:R-:W3:Y:S04]  /*104c0*/  LDL.LU.64 R22, [R1+0x2418] ;  /* 0x0024180001167983 */ /* 0x002ee80000300a00 */
[----:B------:R1:W-:Y:S04]  /*104d0*/  STL.64 [R1+0xdf0], R18 ;  /* 0x000df01201007387 */ /* 0x0003e80000100a00 */
[----:B-----5:R-:W5:Y:S01]  /*104e0*/  LDL.LU.64 R20, [R1+0x2410] ;  /* 0x0024100001147983 */ /* 0x020f620000300a00 */
[----:B------:R-:W-:-:S03]  /*104f0*/  IADD3 R252, R250, -0x91, RZ ;  /* 0xffffff6ffafc7810 */ /* 0x000fc60007ffe0ff */
[----:B------:R1:W-:Y:S04]  /*10500*/  STL.64 [R1+0xde8], R8 ;  /* 0x000de80801007387 */ /* 0x0003e80000100a00 */
[----:B------:R1:W-:Y:S02]  /*10510*/  LDGSTS.E [R11+0x3de00], [R8.64], !P2 ;  /* 0x3de00000080b7fae */ /* 0x0003e4000d121844 */
[----:B-1----:R-:W-:Y:S01]  /*10520*/  IMAD.WIDE R18, R4, 0x4, R242 ;  /* 0x0000000404127825 */ /* 0x002fe200078e02f2 */
[----:B------:R-:W-:Y:S02]  /*10530*/  ISETP.GE.U32.AND P2, PT, R6, 0x7ffffef4, PT ;  /* 0x7ffffef40600780c */ /* 0x000fe40003f46070 */
[----:B------:R-:W-:Y:S01]  /*10540*/  LOP3.LUT R250, R5, 0x7f, RZ, 0xc0, !PT ;  /* 0x0000007f05fa7812 */ /* 0x000fe200078ec0ff */
[C---:B------:R-:W-:Y:S01]  /*10550*/  IMAD.WIDE R6, R4.reuse, 0x4, R246 ;  /* 0x0000000404067825 */ /* 0x040fe200078e02f6 */
[----:B------:R1:W-:Y:S04]  /*10560*/  STL.64 [R1+0xde0], R18 ;  /* 0x000de01201007387 */ /* 0x0003e80000100a00 */
[----:B------:R1:W-:Y:S01]  /*10570*/  LDGSTS.E [R11+0x3f800], [R18.64], !P3 ;  /* 0x3f800000120b7fae */ /* 0x0003e2000d921844 */
[----:B------:R-:W-:-:S04]  /*10580*/  IMAD.WIDE R8, R4, 0x4, R244 ;  /* 0x0000000404087825 */ /* 0x000fc800078e02f4 */
[----:B------:R-:W-:Y:S01]  /*10590*/  IMAD.WIDE R4, R4, 0x4, R248 ;  /* 0x0000000404047825 */ /* 0x000fe200078e02f8 */
[----:B------:R1:W-:Y:S04]  /*105a0*/  STL.64 [R1+0xdd8], R8 ;  /* 0x000dd80801007387 */ /* 0x0003e80000100a00 */
[----:B------:R1:W-:Y:S04]  /*105b0*/  LDGSTS.E [R11+0x3fa00], [R8.64], !P3 ;  /* 0x3fa00000080b7fae */ /* 0x0003e8000d921844 */
[----:B-1----:R-:W3:Y:S04]  /*105c0*/  LDL.LU.64 R18, [R1+0x2408] ;  /* 0x0024080001127983 */ /* 0x002ee80000300a00 */
[----:B------:R1:W-:Y:S04]  /*105d0*/  STL.64 [R1+0xdd0], R6 ;  /* 0x000dd00601007387 */ /* 0x0003e80000100a00 */
[----:B------:R-:W3:Y:S01]  /*105e0*/  LDL.LU.64 R8, [R1+0x2400] ;  /* 0x0024000001087983 */ /* 0x000ee20000300a00 */
[----:B------:R-:W-:-:S03]  /*105f0*/  SEL R0, R0, RZ, !P4 ;  /* 0x000000ff00007207 */ /* 0x000fc60006000000 */
[----:B------:R1:W-:Y:S04]  /*10600*/  STL.64 [R1+0xdc8], R4 ;  /* 0x000dc80401007387 */ /* 0x0003e80000100a00 */
[----:B------:R1:W-:Y:S04]  /*10610*/  LDGSTS.E [R11+0x3fc00], [R6.64], !P3 ;  /* 0x3fc00000060b7fae */ /* 0x0003e8000d921844 */
[----:B------:R1:W-:Y:S01]  /*10620*/  LDGSTS.E [R11+0x3fe00], [R4.64], !P3 ;  /* 0x3fe00000040b7fae */ /* 0x0003e2000d921844 */
[----:B------:R-:W-:Y:S01]  /*10630*/  ISETP.NE.U32.AND P4, PT, R0, RZ, PT ;  /* 0x000000ff0000720c */ /* 0x000fe20003f85070 */
[----:B------:R-:W-:-:S02]  /*10640*/  IMAD.SHL.U32 R251, R250, 0x4, RZ ;  /* 0x00000004fafb7824 */ /* 0x000fc400078e00ff */
[----:B------:R-:W0:Y:S04]  /*10650*/  LDGDEPBAR ;  /* 0x00000000000079af */ /* 0x000e280000000000 */
[----:B-1----:R-:W3:Y:S04]  /*10660*/  LDL.LU.64 R6, [R1+0x23f8] ;  /* 0x0023f80001067983 */ /* 0x002ee80000300a00 */
[----:B------:R-:W3:Y:S01]  /*10670*/  LDL.LU.64 R4, [R1+0x23f0] ;  /* 0x0023f00001047983 */ /* 0x000ee20000300a00 */
[----:B------:R-:W-:-:S05]  /*10680*/  IADD3 R0, R251, 0x100000, RZ ;  /* 0x00100000fb007810 */ /* 0x000fca0007ffe0ff */
[----:B--2---:R1:W-:Y:S04]  /*10690*/  LDGSTS.E [R0+-0x80000], [R2.64], P4 ;  /* 0x8000000002007fae */ /* 0x0043e8000a121844 */
[----:B-1----:R-:W2:Y:S01]  /*106a0*/  LDL.64 R2, [R1+0x30] ;  /* 0x0000300001027983 */ /* 0x002ea20000100a00 */
[----:B------:R-:W-:Y:S02]  /*106b0*/  ISETP.GE.U32.AND P3, PT, R252, 0x7ffffef0, PT ;  /* 0x7ffffef0fc00780c */ /* 0x000fe40003f66070 */
[C---:B------:R-:W-:Y:S02]  /*106c0*/  IADD3 R252, R251.reuse, 0x100000, RZ ;  /* 0x00100000fbfc7810 */ /* 0x040fe40007ffe0ff */
[----:B------:R-:W-:-:S03]  /*106d0*/  LOP3.LUT R14, R251, 0x10, RZ, 0x3c, !PT ;  /* 0x00000010fb0e7812 */ /* 0x000fc600078e3cff */
[----:B---3--:R1:W-:Y:S04]  /*106e0*/  LDGSTS.E [R252+-0x7f000], [R4.64], P4 ;  /* 0x8100000004fc7fae */ /* 0x0083e8000a121844 */
[----:B-----5:R3:W-:Y:S04]  /*106f0*/  LDGSTS.E [R0+-0x7e000], [R20.64], P4 ;  /* 0x8200000014007fae */ /* 0x0207e8000a121844 */
[----:B------:R1:W-:Y:S04]  /*10700*/  LDGSTS.E [R252+-0x7d000], [R36.64], P4 ;  /* 0x8300000024fc7fae */ /* 0x0003e8000a121844 */
        /* <DEDUP_REMOVED lines=11> */
[----:B------:R1:W-:Y:S01]  /*107c0*/  LDGSTS.E [R252+-0x71000], [R228.64], P4 ;  /* 0x8f000000e4fc7fae */ /* 0x0003e2000a121844 */
[----:B---3--:R-:W-:-:S05]  /*107d0*/  IADD3 R0, R14, 0x100000, RZ ;  /* 0x001000000e007810 */ /* 0x008fca0007ffe0ff */
[----:B--2---:R2:W-:Y:S04]  /*107e0*/  LDGSTS.E [R0+-0x7fe00], [R2.64], P4 ;  /* 0x8020000002007fae */ /* 0x0045e8000a121844 */
[----:B--2---:R-:W2:Y:S01]  /*107f0*/  LDL.64 R2, [R1+0x28] ;  /* 0x0000280001027983 */ /* 0x004ea20000100a00 */
[----:B-1----:R-:W-:-:S05]  /*10800*/  IADD3 R252, R14, 0x100000, RZ ;  /* 0x001000000efc7810 */ /* 0x002fca0007ffe0ff */
[----:B------:R1:W-:Y:S04]  /*10810*/  LDGSTS.E [R252+-0x7ee00], [R6.64], P4 ;  /* 0x8120000006fc7fae */ /* 0x0003e8000a121844 */
[----:B------:R3:W-:Y:S04]  /*10820*/  LDGSTS.E [R0+-0x7de00], [R22.64], P4 ;  /* 0x8220000016007fae */ /* 0x0007e8000a121844 */
[----:B------:R1:W-:Y:S04]  /*10830*/  LDGSTS.E [R252+-0x7ce00], [R38.64], P4 ;  /* 0x8320000026fc7fae */ /* 0x0003e8000a121844 */
[----:B------:R3:W-:Y:S01]  /*10840*/  LDGSTS.E [R0+-0x7be00], [R54.64], P4 ;  /* 0x8420000036007fae */ /* 0x0007e2000a121844 */
[----:B------:R-:W-:-:S03]  /*10850*/  IADD3 R11, R14, 0x100000, RZ ;  /* 0x001000000e0b7810 */ /* 0x000fc60007ffe0ff */
        /* <DEDUP_REMOVED lines=11> */
[----:B-----5:R-:W5:Y:S01]  /*10910*/  LDL.LU R11, [R1+0x23e8] ;  /* 0x0023e800010b7983 */ /* 0x020f620000300800 */
[----:B-1----:R-:W-:-:S05]  /*10920*/  IADD3 R252, R13, 0x100000, RZ ;  /* 0x001000000dfc7810 */ /* 0x002fca0007ffe0ff */
[----:B--2---:R1:W-:Y:S04]  /*10930*/  LDGSTS.E [R252+-0x7fc00], [R2.64], P4 ;  /* 0x8040000002fc7fae */ /* 0x0043e8000a121844 */
[----:B-1----:R-:W2:Y:S01]  /*10940*/  LDL.64 R2, [R1+0x20] ;  /* 0x0000200001027983 */ /* 0x002ea20000100a00 */
[----:B---3--:R-:W-:Y:S02]  /*10950*/  IADD3 R0, R13, 0x100000, RZ ;  /* 0x001000000d007810 */ /* 0x008fe40007ffe0ff */
[----:B------:R-:W-:Y:S01]  /*10960*/  LOP3.LUT R14, R251, 0x30, RZ, 0x3c, !PT ;  /* 0x00000030fb0e7812 */ /* 0x000fe200078e3cff */
[----:B------:R-:W3:Y:S04]  /*10970*/  LDL.LU R13, [R1+0x23e4] ;  /* 0x0023e400010d7983 */ /* 0x000ee80000300800 */
[----:B------:R1:W-:Y:S04]  /*10980*/  LDGSTS.E [R0+-0x7ec00], [R8.64], P4 ;  /* 0x8140000008007fae */ /* 0x0003e8000a121844 */
[----:B----4-:R4:W-:Y:S04]  /*10990*/  LDGSTS.E [R252+-0x7dc00], [R24.64], P4 ;  /* 0x8240000018fc7fae */ /* 0x0109e8000a121844 */
        /* <DEDUP_REMOVED lines=13> */
[----:B----4-:R-:W-:-:S05]  /*10a70*/  IADD3 R252, R14, 0x100000, RZ ;  /* 0x001000000efc7810 */ /* 0x010fca0007ffe0ff */
[----:B--2---:R2:W-:Y:S04]  /*10a80*/  LDGSTS.E [R252+-0x7fa00], [R2.64], P4 ;  /* 0x8060000002fc7fae */ /* 0x0045e8000a121844 */
[----:B--2---:R-:W2:Y:S01]  /*10a90*/  LDL.64 R2, [R1+0x18] ;  /* 0x0000180001027983 */ /* 0x004ea20000100a00 */
[----:B-1----:R-:W-:-:S03]  /*10aa0*/  IADD3 R0, R14, 0x100000, RZ ;  /* 0x001000000e007810 */ /* 0x002fc60007ffe0ff */
[----:B------:R-:W4:Y:S04]  /*10ab0*/  LDL.LU R14, [R1+0x23e0] ;  /* 0x0023e000010e7983 */ /* 0x000f280000300800 */
        /* <DEDUP_REMOVED lines=15> */
[----:B-----5:R-:W-:-:S05]  /*10bb0*/  IADD3 R252, R15, 0x100000, RZ ;  /* 0x001000000ffc7810 */ /* 0x020fca0007ffe0ff */
[----:B--2---:R2:W-:Y:S04]  /*10bc0*/  LDGSTS.E [R252+-0x7f800], [R2.64], P4 ;  /* 0x8080000002fc7fae */ /* 0x0045e8000a121844 */
[----:B--2---:R-:W2:Y:S01]  /*10bd0*/  LDL.64 R2, [R1+0x10] ;  /* 0x0000100001027983 */ /* 0x004ea20000100a00 */
[----:B-1----:R-:W-:-:S03]  /*10be0*/  IADD3 R0, R15, 0x100000, RZ ;  /* 0x001000000f007810 */ /* 0x002fc60007ffe0ff */
[----:B------:R-:W4:Y:S04]  /*10bf0*/  LDL.LU R15, [R1+0x23dc] ;  /* 0x0023dc00010f7983 */ /* 0x000f280000300800 */
[----:B---3--:R1:W-:Y:S04]  /*10c00*/  LDGSTS.E [R0+-0x7e800], [R12.64], P4 ;  /* 0x818000000c007fae */ /* 0x0083e8000a121844 */
        /* <DEDUP_REMOVED lines=13> */
[----:B-1----:R-:W-:-:S02]  /*10ce0*/  LOP3.LUT R0, R17, 0x40, RZ, 0x3c, !PT ;  /* 0x0000004011007812 */ /* 0x002fc400078e3cff */
[----:B------:R-:W-:Y:S02]  /*10cf0*/  LOP3.LUT R17, R251, 0x50, RZ, 0x3c, !PT ;  /* 0x00000050fb117812 */ /* 0x000fe400078e3cff */
[----:B------:R-:W-:Y:S02]  /*10d00*/  IADD3 R0, R0, 0x100000, RZ ;  /* 0x0010000000007810 */ /* 0x000fe40007ffe0ff */
[----:B---3--:R-:W-:-:S03]  /*10d10*/  IADD3 R252, R17, 0x100000, RZ ;  /* 0x0010000011fc7810 */ /* 0x008fc60007ffe0ff */
[----:B------:R1:W-:Y:S02]  /*10d20*/  LDGSTS.E [R0+-0x70800], [R236.64], P4 ;  /* 0x8f800000ec007fae */ /* 0x0003e4000a121844 */
[----:B-1----:R-:W-:Y:S02]  /*10d30*/  IADD3 R0, R17, 0x100000, RZ ;  /* 0x0010000011007810 */ /* 0x002fe40007ffe0ff */
[----:B--2---:R1:W-:Y:S04]  /*10d40*/  LDGSTS.E [R252+-0x7f600], [R2.64], P4 ;  /* 0x80a0000002fc7fae */ /* 0x0043e8000a121844 */
[----:B----4-:R2:W-:Y:S04]  /*10d50*/  LDGSTS.E [R0+-0x7e600], [R14.64], P4 ;  /* 0x81a000000e007fae */ /* 0x0105e8000a121844 */
[----:B------:R3:W-:Y:S04]  /*10d60*/  LDGSTS.E [R252+-0x7d600], [R30.64], P4 ;  /* 0x82a000001efc7fae */ /* 0x0007e8000a121844 */
[----:B-1----:R-:W4:Y:S04]  /*10d70*/  LDL.64 R2, [R1+0x8] ;  /* 0x0000080001027983 */ /* 0x002f280000100a00 */
[----:B------:R-:W5:Y:S04]  /*10d80*/  LDL.LU R17, [R1+0x23d8] ;  /* 0x0023d80001117983 */ /* 0x000f680000300800 */
        /* <DEDUP_REMOVED lines=13> */
[----:B---3--:R-:W1:Y:S04]  /*10e60*/  S2R R252, SR_TID.X ;  /* 0x0000000000fc7919 */ /* 0x008e680000002100 */
[----:B--2---:R-:W2:Y:S01]  /*10e70*/  S2R R0, SR_TID.X ;  /* 0x0000000000007919 */ /* 0x004ea20000002100 */
[----:B-1----:R-:W-:-:S05]  /*10e80*/  LOP3.LUT R252, R252, 0x7f, RZ, 0xc0, !PT ;  /* 0x0000007ffcfc7812 */ /* 0x002fca00078ec0ff */
[----:B------:R-:W-:-:S05]  /*10e90*/  IMAD.SHL.U32 R252, R252, 0x4, RZ ;  /* 0x00000004fcfc7824 */ /* 0x000fca00078e00ff */
[----:B------:R-:W-:-:S04]  /*10ea0*/  LOP3.LUT R252, R252, 0x60, RZ, 0x3c, !PT ;  /* 0x00000060fcfc7812 */ /* 0x000fc800078e3cff */
[----:B------:R-:W-:Y:S02]  /*10eb0*/  IADD3 R252, R252, 0x100000, RZ ;  /* 0x00100000fcfc7810 */ /* 0x000fe40007ffe0ff */
[----:B--2---:R-:W-:-:S04]  /*10ec0*/  LOP3.LUT R0, R0, 0x7f, RZ, 0xc0, !PT ;  /* 0x0000007f00007812 */ /* 0x004fc800078ec0ff */
[----:B------:R-:W-:-:S04]  /*10ed0*/  SHF.L.U32 R0, R0, 0x2, RZ ;  /* 0x0000000200007819 */ /* 0x000fc800000006ff */
[----:B------:R-:W-:-:S04]  /*10ee0*/  LOP3.LUT R0, R0, 0x60, RZ, 0x3c, !PT ;  /* 0x0000006000007812 */ /* 0x000fc800078e3cff */
[----:B------:R-:W-:Y:S01]  /*10ef0*/  IADD3 R0, R0, 0x100000, RZ ;  /* 0x0010000000007810 */ /* 0x000fe20007ffe0ff */
[----:B----4-:R1:W-:Y:S04]  /*10f00*/  LDGSTS.E [R252+-0x7f400], [R2.64], P4 ;  /* 0x80c0000002fc7fae */ /* 0x0103e8000a121844 */
[----:B-----5:R2:W-:Y:S04]  /*10f10*/  LDGSTS.E [R0+-0x7e400], [R16.64], P4 ;  /* 0x81c0000010007fae */ /* 0x0205e8000a121844 */
[----:B-1----:R-:W1:Y:S04]  /*10f20*/  S2R R252, SR_TID.X ;  /* 0x0000000000fc7919 */ /* 0x002e680000002100 */
[----:B------:R-:W3:Y:S04]  /*10f30*/  LDL.LU.64 R2, [R1+0x23d0] ;  /* 0x0023d00001027983 */ /* 0x000ee80000300a00 */
[----:B--2---:R-:W2:Y:S01]  /*10f40*/  S2R R0, SR_TID.X ;  /* 0x0000000000007919 */ /* 0x004ea20000002100 */
[----:B-1----:R-:W-:-:S05]  /*10f50*/  LOP3.LUT R252, R252, 0x7f, RZ, 0xc0, !PT ;  /* 0x0000007ffcfc7812 */ /* 0x002fca00078ec0ff */
[----:B------:R-:W-:-:S05]  /*10f60*/  IMAD.SHL.U32 R252, R252, 0x4, RZ ;  /* 0x00000004fcfc7824 */ /* 0x000fca00078e00ff */
[----:B------:R-:W-:-:S04]  /*10f70*/  LOP3.LUT R252, R252, 0x60, RZ, 0x3c, !PT ;  /* 0x00000060fcfc7812 */ /* 0x000fc800078e3cff */
[----:B------:R-:W-:-:S05]  /*10f80*/  IADD3 R252, R252, 0x100000, RZ ;  /* 0x00100000fcfc7810 */ /* 0x000fca0007ffe0ff */
[----:B------:R1:W-:Y:S04]  /*10f90*/  LDGSTS.E [R252+-0x7d400], [R32.64], P4 ;  /* 0x82c0000020fc7fae */ /* 0x0003e8000a121844 */
[----:B-1----:R-:W1:Y:S01]  /*10fa0*/  S2R R252, SR_TID.X ;  /* 0x0000000000fc7919 */ /* 0x002e620000002100 */
[----:B--2---:R-:W-:-:S05]  /*10fb0*/  LOP3.LUT R0, R0, 0x7f, RZ, 0xc0, !PT ;  /* 0x0000007f00007812 */ /* 0x004fca00078ec0ff */
[----:B------:R-:W-:-:S05]  /*10fc0*/  IMAD.SHL.U32 R0, R0, 0x4, RZ ;  /* 0x0000000400007824 */ /* 0x000fca00078e00ff */
[----:B------:R-:W-:-:S04]  /*10fd0*/  LOP3.LUT R0, R0, 0x60, RZ, 0x3c, !PT ;  /* 0x0000006000007812 */ /* 0x000fc800078e3cff */
[----:B------:R-:W-:-:S05]  /*10fe0*/  IADD3 R0, R0, 0x100000, RZ ;  /* 0x0010000000007810 */ /* 0x000fca0007ffe0ff */
[----:B------:R2:W-:Y:S01]  /*10ff0*/  LDGSTS.E [R0+-0x7c400], [R48.64], P4 ;  /* 0x83c0000030007fae */ /* 0x0005e2000a121844 */
[----:B-1----:R-:W-:-:S04]  /*11000*/  LOP3.LUT R252, R252, 0x7f, RZ, 0xc0, !PT ;  /* 0x0000007ffcfc7812 */ /* 0x002fc800078ec0ff */
[----:B------:R-:W-:-:S04]  /*11010*/  SHF.L.U32 R252, R252, 0x2, RZ ;  /* 0x00000002fcfc7819 */ /* 0x000fc800000006ff */
[----:B------:R-:W-:Y:S01]  /*11020*/  LOP3.LUT R252, R252, 0x60, RZ, 0x3c, !PT ;  /* 0x00000060fcfc7812 */ /* 0x000fe200078e3cff */
[----:B--2---:R-:W1:Y:S03]  /*11030*/  S2R R0, SR_TID.X ;  /* 0x0000000000007919 */ /* 0x004e660000002100 */
[----:B------:R-:W-:-:S05]  /*11040*/  IADD3 R252, R252, 0x100000, RZ ;  /* 0x00100000fcfc7810 */ /* 0x000fca0007ffe0ff */
[----:B------:R2:W-:Y:S04]  /*11050*/  LDGSTS.E [R252+-0x7b400], [R64.64], P4 ;  /* 0x84c0000040fc7fae */ /* 0x0005e8000a121844 */
[----:B--2---:R-:W2:Y:S01]  /*11060*/  S2R R252, SR_TID.X ;  /* 0x0000000000fc7919 */ /* 0x004ea20000002100 */
[----:B-1----:R-:W-:-:S05]  /*11070*/  LOP3.LUT R0, R0, 0x7f, RZ, 0xc0, !PT ;  /* 0x0000007f00007812 */ /* 0x002fca00078ec0ff */
[----:B------:R-:W-:-:S05]  /*11080*/  IMAD.SHL.U32 R0, R0, 0x4, RZ ;  /* 0x0000000400007824 */ /* 0x000fca00078e00ff */
[----:B------:R-:W-:Y:S02]  /*11090*/  LOP3.LUT R0, R0, 0x60, RZ, 0x3c, !PT ;  /* 0x0000006000007812 */ /* 0x000fe400078e3cff */
[----:B--2---:R-:W-:-:S05]  /*110a0*/  LOP3.LUT R252, R252, 0x7f, RZ, 0xc0, !PT ;  /* 0x0000007ffcfc7812 */ /* 0x004fca00078ec0ff */
[----:B------:R-:W-:Y:S01]  /*110b0*/  IMAD.SHL.U32 R252, R252, 0x4, RZ ;  /* 0x00000004fcfc7824 */ /* 0x000fe200078e00ff */
[----:B------:R-:W-:-:S04]  /*110c0*/  IADD3 R0, R0, 0x100000, RZ ;  /* 0x0010000000007810 */ /* 0x000fc80007ffe0ff */
[----:B------:R-:W-:Y:S01]  /*110d0*/  LOP3.LUT R252, R252, 0x60, RZ, 0x3c, !PT ;  /* 0x00000060fcfc7812 */ /* 0x000fe200078e3cff */
[----:B------:R1:W-:Y:S03]  /*110e0*/  LDGSTS.E [R0+-0x7a400], [R80.64], P4 ;  /* 0x85c0000050007fae */ /* 0x0003e6000a121844 */
[----:B------:R-:W-:-:S05]  /*110f0*/  IADD3 R252, R252, 0x100000, RZ ;  /* 0x00100000fcfc7810 */ /* 0x000fca0007ffe0ff */
[----:B------:R2:W-:Y:S04]  /*11100*/  LDGSTS.E [R252+-0x79400], [R96.64], P4 ;  /* 0x86c0000060fc7fae */ /* 0x0005e8000a121844 */
[----:B-1----:R-:W1:Y:S04]  /*11110*/  S2R R0, SR_TID.X ;  /* 0x0000000000007919 */ /* 0x002e680000002100 */
[----:B--2---:R-:W2:Y:S01]  /*11120*/  S2R R252, SR_TID.X ;  /* 0x0000000000fc7919 */ /* 0x004ea20000002100 */
[----:B-1----:R-:W-:-:S04]  /*11130*/  LOP3.LUT R0, R0, 0x7f, RZ, 0xc0, !PT ;  /* 0x0000007f00007812 */ /* 0x002fc800078ec0ff */
[----:B------:R-:W-:Y:S02]  /*11140*/  SHF.L.U32 R0, R0, 0x2, RZ ;  /* 0x0000000200007819 */ /* 0x000fe400000006ff */
[----:B--2---:R-:W-:Y:S02]  /*11150*/  LOP3.LUT R252, R252, 0x7f, RZ, 0xc0, !PT ;  /* 0x0000007ffcfc7812 */ /* 0x004fe400078ec0ff */
[----:B------:R-:W-:-:S03]  /*11160*/  LOP3.LUT R0, R0, 0x60, RZ, 0x3c, !PT ;  /* 0x0000006000007812 */ /* 0x000fc600078e3cff */
        /* <DEDUP_REMOVED lines=8> */
[----:B-1----:R-:W-:-:S05]  /*111f0*/  LOP3.LUT R0, R0, 0x7f, RZ, 0xc0, !PT ;  /* 0x0000007f00007812 */ /* 0x002fca00078ec0ff */
[----:B------:R-:W-:Y:S01]  /*11200*/  IMAD.SHL.U32 R0, R0, 0x4, RZ ;  /* 0x0000000400007824 */ /* 0x000fe200078e00ff */
[----:B--2---:R-:W-:-:S04]  /*11210*/  LOP3.LUT R252, R252, 0x7f, RZ, 0xc0, !PT ;  /* 0x0000007ffcfc7812 */ /* 0x004fc800078ec0ff */
[----:B------:R-:W-:Y:S02]  /*11220*/  LOP3.LUT R0, R0, 0x60, RZ, 0x3c, !PT ;  /* 0x0000006000007812 */ /* 0x000fe400078e3cff */
[----:B------:R-:W-:Y:S02]  /*11230*/  SHF.L.U32 R252, R252, 0x2, RZ ;  /* 0x00000002fcfc7819 */ /* 0x000fe400000006ff */
[----:B------:R-:W-:Y:S02]  /*11240*/  IADD3 R0, R0, 0x100000, RZ ;  /* 0x0010000000007810 */ /* 0x000fe40007ffe0ff */
[----:B------:R-:W-:-:S03]  /*11250*/  LOP3.LUT R252, R252, 0x60, RZ, 0x3c, !PT ;  /* 0x00000060fcfc7812 */ /* 0x000fc600078e3cff */
[----:B------:R1:W-:Y:S01]  /*11260*/  LDGSTS.E [R0+-0x76400], [R144.64], P4 ;  /* 0x89c0000090007fae */ /* 0x0003e2000a121844 */
[----:B------:R-:W-:-:S05]  /*11270*/  IADD3 R252, R252, 0x100000, RZ ;  /* 0x00100000fcfc7810 */ /* 0x000fca0007ffe0ff */
[----:B------:R2:W-:Y:S04]  /*11280*/  LDGSTS.E [R252+-0x75400], [R160.64], P4 ;  /* 0x8ac00000a0fc7fae */ /* 0x0005e8000a121844 */
[----:B-1----:R-:W1:Y:S04]  /*11290*/  S2R R0, SR_TID.X ;  /* 0x0000000000007919 */ /* 0x002e680000002100 */
[----:B--2---:R-:W2:Y:S01]  /*112a0*/  S2R R252, SR_TID.X ;  /* 0x0000000000fc7919 */ /* 0x004ea20000002100 */
[----:B-1----:R-:W-:Y:S02]  /*112b0*/  LOP3.LUT R0, R0, 0x7f, RZ, 0xc0, !PT ;  /* 0x0000007f00007812 */ /* 0x002fe400078ec0ff */
[----:B--2---:R-:W-:-:S03]  /*112c0*/  LOP3.LUT R252, R252, 0x7f, RZ, 0xc0, !PT ;  /* 0x0000007ffcfc7812 */ /* 0x004fc600078ec0ff */
[----:B------:R-:W-:Y:S02]  /*112d0*/  IMAD.SHL.U32 R0, R0, 0x4, RZ ;  /* 0x0000000400007824 */ /* 0x000fe400078e00ff */
[----:B------:R-:W-:-:S03]  /*112e0*/  IMAD.SHL.U32 R252, R252, 0x4, RZ ;  /* 0x00000004fcfc7824 */ /* 0x000fc600078e00ff */
[----:B------:R-:W-:Y:S02]  /*112f0*/  LOP3.LUT R0, R0, 0x60, RZ, 0x3c, !PT ;  /* 0x0000006000007812 */ /* 0x000fe400078e3cff */
[----:B------:R-:W-:Y:S02]  /*11300*/  LOP3.LUT R252, R252, 0x60, RZ, 0x3c, !PT ;  /* 0x00000060fcfc7812 */ /* 0x000fe400078e3cff */
[----:B------:R-:W-:Y:S02]  /*11310*/  IADD3 R0, R0, 0x100000, RZ ;  /* 0x0010000000007810 */ /* 0x000fe40007ffe0ff */
[----:B------:R-:W-:-:S03]  /*11320*/  IADD3 R252, R252, 0x100000, RZ ;  /* 0x00100000fcfc7810 */ /* 0x000fc60007ffe0ff */
[----:B------:R1:W-:Y:S04]  /*11330*/  LDGSTS.E [R0+-0x74400], [R176.64], P4 ;  /* 0x8bc00000b0007fae */ /* 0x0003e8000a121844 */
[----:B------:R2:W-:Y:S04]  /*11340*/  LDGSTS.E [R252+-0x73400], [R192.64], P4 ;  /* 0x8cc00000c0fc7fae */ /* 0x0005e8000a121844 */
[----:B-1----:R-:W1:Y:S04]  /*11350*/  S2R R0, SR_TID.X ;  /* 0x0000000000007919 */ /* 0x002e680000002100 */
[----:B--2---:R-:W2:Y:S01]  /*11360*/  S2R R252, SR_TID.X ;  /* 0x0000000000fc7919 */ /* 0x004ea20000002100 */
[----:B------:R-:W-:Y:S01]  /*11370*/  IMAD.SHL.U32 R250, R250, 0x4, RZ ;  /* 0x00000004fafa7824 */ /* 0x000fe200078e00ff */
[----:B-1----:R-:W-:-:S02]  /*11380*/  LOP3.LUT R0, R0, 0x7f, RZ, 0xc0, !PT ;  /* 0x0000007f00007812 */ /* 0x002fc400078ec0ff */
[----:B--2---:R-:W-:Y:S02]  /*11390*/  LOP3.LUT R252, R252, 0x7f, RZ, 0xc0, !PT ;  /* 0x0000007ffcfc7812 */ /* 0x004fe400078ec0ff */
[----:B------:R-:W-:-:S03]  /*113a0*/  SHF.L.U32 R0, R0, 0x2, RZ ;  /* 0x0000000200007819 */ /* 0x000fc600000006ff */
[----:B------:R-:W-:Y:S01]  /*113b0*/  IMAD.SHL.U32 R252, R252, 0x4, RZ ;  /* 0x00000004fcfc7824 */ /* 0x000fe200078e00ff */
[----:B------:R-:W-:-:S04]  /*113c0*/  LOP3.LUT R0, R0, 0x60, RZ, 0x3c, !PT ;  /* 0x0000006000007812 */ /* 0x000fc800078e3cff */
[----:B------:R-:W-:Y:S02]  /*113d0*/  IADD3 R0, R0, 0x100000, RZ ;  /* 0x0010000000007810 */ /* 0x000fe40007ffe0ff */
[----:B------:R-:W-:-:S03]  /*113e0*/  LOP3.LUT R252, R252, 0x60, RZ, 0x3c, !PT ;  /* 0x00000060fcfc7812 */ /* 0x000fc600078e3cff */
[----:B------:R1:W-:Y:S01]  /*113f0*/  LDGSTS.E [R0+-0x72400], [R208.64], P4 ;  /* 0x8dc00000d0007fae */ /* 0x0003e2000a121844 */
[----:B------:R-:W-:-:S05]  /*11400*/  IADD3 R252, R252, 0x100000, RZ ;  /* 0x00100000fcfc7810 */ /* 0x000fca0007ffe0ff */
[----:B------:R2:W-:Y:S01]  /*11410*/  LDGSTS.E [R252+-0x71400], [R224.64], P4 ;  /* 0x8ec00000e0fc7fae */ /* 0x0005e2000a121844 */
[----:B-1----:R-:W-:Y:S02]  /*11420*/  LOP3.LUT R0, R250, 0x60, RZ, 0x3c, !PT ;  /* 0x00000060fa007812 */ /* 0x002fe400078e3cff */
[----:B------:R-:W-:Y:S02]  /*11430*/  LOP3.LUT R250, R251, 0x70, RZ, 0x3c, !PT ;  /* 0x00000070fbfa7812 */ /* 0x000fe400078e3cff */
[----:B------:R-:W-:Y:S02]  /*11440*/  IADD3 R0, R0, 0x100000, RZ ;  /* 0x0010000000007810 */ /* 0x000fe40007ffe0ff */
[----:B--2---:R-:W-:-:S03]  /*11450*/  IADD3 R252, R250, 0x100000, RZ ;  /* 0x00100000fafc7810 */ /* 0x004fc60007ffe0ff */
[----:B------:R1:W-:Y:S04]  /*11460*/  LDGSTS.E [R0+-0x70400], [R240.64], P4 ;  /* 0x8fc00000f0007fae */ /* 0x0003e8000a121844 */
[----:B---3--:R2:W-:Y:S04]  /*11470*/  LDGSTS.E [R252+-0x7f200], [R2.64], P4 ;  /* 0x80e0000002fc7fae */ /* 0x0085e8000a121844 */
[----:B--2---:R-:W2:Y:S01]  /*11480*/  LDL.LU.64 R2, [R1+0x23c8] ;  /* 0x0023c80001027983 */ /* 0x004ea20000300a00 */
[----:B-1----:R-:W-:-:S05]  /*11490*/  IADD3 R0, R250, 0x100000, RZ ;  /* 0x00100000fa007810 */ /* 0x002fca0007ffe0ff */
        /* <DEDUP_REMOVED lines=12> */
[----:B-1----:R-:W-:-:S04]  /*11560*/  LOP3.LUT R0, R251, 0x70, RZ, 0x3c, !PT ;  /* 0x00000070fb007812 */ /* 0x002fc800078e3cff */
[C---:B------:R-:W-:Y:S02]  /*11570*/  IADD3 R251, R0.reuse, 0x100000, RZ ;  /* 0x0010000000fb7810 */ /* 0x040fe40007ffe0ff */
[C---:B---3--:R-:W-:Y:S02]  /*11580*/  IADD3 R252, R0.reuse, 0x100000, RZ ;  /* 0x0010000000fc7810 */ /* 0x048fe40007ffe0ff */
[----:B------:R-:W-:Y:S01]  /*11590*/  IADD3 R0, R0, 0x100000, RZ ;  /* 0x0010000000007810 */ /* 0x000fe20007ffe0ff */
[----:B------:R1:W-:Y:S04]  /*115a0*/  LDGSTS.E [R251+-0x72200], [R210.64], P4 ;  /* 0x8de00000d2fb7fae */ /* 0x0003e8000a121844 */
[----:B------:R3:W-:Y:S01]  /*115b0*/  LDGSTS.E [R252+-0x71200], [R226.64], P4 ;  /* 0x8ee00000e2fc7fae */ /* 0x0007e2000a121844 */
[----:B-1----:R-:W-:Y:S01]  /*115c0*/  IMAD.MOV.U32 R251, RZ, RZ, c[0x0][0x188] ;  /* 0x00006200fffb7624 */ /* 0x002fe200078e00ff */
[----:B------:R-:W-:-:S02]  /*115d0*/  MOV R250, c[0x0][0x180] ;  /* 0x0000600000fa7a02 */ /* 0x000fc40000000f00 */
[----:B---3--:R-:W-:Y:S01]  /*115e0*/  SEL R252, RZ, 0x4, P5 ;  /* 0x00000004fffc7807 */ /* 0x008fe20002800000 */
[----:B--2---:R1:W-:Y:S02]  /*115f0*/  LDGSTS.E [R0+-0x70200], [R2.64], P4 ;  /* 0x8fe0000002007fae */ /* 0x0043e4000a121844 */
[----:B-1----:R-:W-:-:S05]  /*11600*/  IMAD.MOV.U32 R0, RZ, RZ, 0x7f ;  /* 0x0000007fff007424 */ /* 0x002fca00078e00ff */
[----:B------:R-:W-:-:S04]  /*11610*/  IADD3 R0, R0, c[0x0][0x180], RZ ;  /* 0x0000600000007a10 */ /* 0x000fc80007ffe0ff */
[----:B------:R-:W-:Y:S02]  /*11620*/  ISETP.GT.AND P4, PT, R0, 0xff, PT ;  /* 0x000000ff0000780c */ /* 0x000fe40003f84270 */
[----:B------:R-:W-:-:S05]  /*11630*/  SHF.L.U32 R0, R251, 0x7, RZ ;  /* 0x00000007fb007819 */ /* 0x000fca00000006ff */
[----:B------:R-:W-:-:S05]  /*11640*/  IMAD.WIDE R242, R0, 0x4, R242 ;  /* 0x0000000400f27825 */ /* 0x000fca00078e02f2 */
[----:B------:R1:W-:Y:S02]  /*11650*/  STL.64 [R1+0x13f0], R242 ;  /* 0x0013f0f201007387 */ /* 0x0003e40000100a00 */
[----:B-1----:R-:W-:-:S05]  /*11660*/  IMAD.WIDE R242, R0, 0x4, R244 ;  /* 0x0000000400f27825 */ /* 0x002fca00078e02f4 */
[----:B------:R1:W-:Y:S01]  /*11670*/  STL.64 [R1+0x13f8], R242 ;  /* 0x0013f8f201007387 */ /* 0x0003e20000100a00 */
[----:B------:R-:W-:-:S04]  /*11680*/  IMAD.WIDE R244, R0, 0x4, R246 ;  /* 0x0000000400f47825 */ /* 0x000fc800078e02f6 */
[----:B-1----:R-:W-:-:S05]  /*11690*/  IMAD.WIDE R242, R0, 0x4, R248 ;  /* 0x0000000400f27825 */ /* 0x002fca00078e02f8 */
[----:B------:R1:W-:Y:S04]  /*116a0*/  STL.64 [R1+0x1428], R242 ;  /* 0x001428f201007387 */ /* 0x0003e80000100a00 */
[----:B------:R1:W-:Y:S01]  /*116b0*/  STL.64 [R1+0x1420], R244 ;  /* 0x001420f401007387 */ /* 0x0003e20000100a00 */
[----:B------:R-:W-:-:S04]  /*116c0*/  IADD3 R251, R250, -0x95, RZ ;  /* 0xffffff6bfafb7810 */ /* 0x000fc80007ffe0ff */
[----:B------:R-:W-:Y:S02]  /*116d0*/  ISETP.GE.U32.AND P5, PT, R251, 0x7ffffeec, PT ;  /* 0x7ffffeecfb00780c */ /* 0x000fe40003fa6070 */
[----:B------:R-:W-:Y:S02]  /*116e0*/  SEL R251, R252, RZ, P4 ;  /* 0x000000fffcfb7207 */ /* 0x000fe40002000000 */
[----:B------:R-:W-:-:S04]  /*116f0*/  IADD3 R252, R250, -0x99, RZ ;  /* 0xffffff67fafc7810 */ /* 0x000fc80007ffe0ff */
[----:B------:R-:W-:Y:S02]  /*11700*/  ISETP.GE.U32.AND P4, PT, R252, 0x7ffffee8, PT ;  /* 0x7ffffee8fc00780c */ /* 0x000fe40003f86070 */
[----:B------:R-:W-:Y:S02]  /*11710*/  IADD3 R252, R250, -0x9d, RZ ;  /* 0xffffff63fafc7810 */ /* 0x000fe40007ffe0ff */
[----:B-1----:R-:W2:Y:S04]  /*11720*/  LDL.LU.64 R246, [R1+0x7f0] ;  /* 0x0007f00001f67983 */ /* 0x002ea80000300a00 */
[----:B------:R-:W3:Y:S04]  /*11730*/  LDL.LU.64 R248, [R1+0x7e0] ;  /* 0x0007e00001f87983 */ /* 0x000ee80000300a00 */
[----:B------:R1:W-:Y:S04]  /*11740*/  STL.64 [R1+0x2480], R112 ;  /* 0x0024807001007387 */ /* 0x0003e80000100a00 */
[----:B------:R-:W4:Y:S04]  /*11750*/  S2R R244, SR_TID.X ;  /* 0x0000000000f47919 */ /* 0x000f280000002100 */
[----:B------:R-:W0:Y:S04]  /*11760*/  LDGDEPBAR ;  /* 0x00000000000079af */ /* 0x000e280000000000 */
[----:B-1----:R-:W5:Y:S04]  /*11770*/  LDL.64 R112, [R1+0x1428] ;  /* 0x0014280001707983 */ /* 0x002f680000100a00 */
[----:B------:R1:W-:Y:S04]  /*11780*/  STL.64 [R1+0x2478], R128 ;  /* 0x0024788001007387 */ /* 0x0003e80000100a00 */
[----:B-1----:R-:W5:Y:S04]  /*11790*/  LDL.LU.64 R128, [R1+0x7e8] ;  /* 0x0007e80001807983 */ /* 0x002f680000300a00 */
[----:B------:R1:W-:Y:S04]  /*117a0*/  STL.64 [R1+0x2470], R144 ;  /* 0x0024709001007387 */ /* 0x0003e80000100a00 */
[----:B-1----:R-:W5:Y:S04]  /*117b0*/  LDL.LU.64 R144, [R1+0x7a8] ;  /* 0x0007a80001907983 */ /* 0x002f680000300a00 */
[----:B------:R1:W-:Y:S04]  /*117c0*/  STL.64 [R1+0x2468], R160 ;  /* 0x002468a001007387 */ /* 0x0003e80000100a00 */
[----:B-1----:R-:W5:Y:S04]  /*117d0*/  LDL.LU.64 R160, [R1+0x7a0] ;  /* 0x0007a00001a07983 */ /* 0x002f680000300a00 */
[----:B------:R1:W-:Y:S04]  /*117e0*/  STL.64 [R1+0x2460], R176 ;  /* 0x002460b001007387 */ /* 0x0003e80000100a00 */
[----:B-1----:R-:W5:Y:S04]  /*117f0*/  LDL.LU.64 R176, [R1+0x7b0] ;  /* 0x0007b00001b07983 */ /* 0x002f680000300a00 */
[----:B------:R1:W-:Y:S04]  /*11800*/  STL.64 [R1+0x2458], R192 ;  /* 0x002458c001007387 */ /* 0x0003e80000100a00 */
[----:B-1----:R-:W5:Y:S04]  /*11810*/  LDL.64 R192, [R1+0x1420] ;  /* 0x0014200001c07983 */ /* 0x002f680000100a00 */
[----:B------:R1:W-:Y:S04]  /*11820*/  STL.64 [R1+0x2450], R208 ;  /* 0x002450d001007387 */ /* 0x0003e80000100a00 */
[----:B-1----:R-:W5:Y:S04]  /*11830*/  LDL.LU.64 R208, [R1+0x7b8] ;  /* 0x0007b80001d07983 */ /* 0x002f680000300a00 */
[----:B------:R1:W-:Y:S04]  /*11840*/  STL.64 [R1+0x2448], R224 ;  /* 0x002448e001007387 */ /* 0x0003e80000100a00 */
[----:B-1----:R-:W5:Y:S04]  /*11850*/  LDL.LU.64 R224, [R1+0x7f8] ;  /* 0x0007f80001e07983 */ /* 0x002f680000300a00 */
[----:B------:R1:W-:Y:S04]  /*11860*/  STL.64 [R1+0x2440], R240 ;  /* 0x002440f001007387 */ /* 0x0003e80000100a00 */
[----:B-1----:R-:W5:Y:S04]  /*11870*/  LDL.64 R240, [R1+0x13f8] ;  /* 0x0013f80001f07983 */ /* 0x002f680000100a00 */
[----:B------:R1:W-:Y:S04]  /*11880*/  STL.64 [R1+0x2438], R18 ;  /* 0x0024381201007387 */ /* 0x0003e80000100a00 */
[----:B-1----:R-:W5:Y:S01]  /*11890*/  LDL.64 R18, [R1+0x13f0] ;  /* 0x0013f00001127983 */ /* 0x002f620000100a00 */
[----:B----4-:R-:W-:-:S03]  /*118a0*/  LOP3.LUT R243, R244, 0x7f, RZ, 0xc0, !PT ;  /* 0x0000007ff4f37812 */ /* 0x010fc600078ec0ff */
[----:B------:R2:W-:Y:S02]  /*118b0*/  STL.64 [R1+0x2430], R34 ;  /* 0x0024302201007387 */ /* 0x0005e40000100a00 */
[----:B------:R-:W-:Y:S02]  /*118c0*/  IMAD.SHL.U32 R245, R243, 0x4, RZ ;  /* 0x00000004f3f57824 */ /* 0x000fe400078e00ff */
[----:B------:R-:W-:Y:S06]  /*118d0*/  BAR.SYNC.DEFER_BLOCKING 0x0 ;  /* 0x0000000000007b1d */ /* 0x000fec0000010000 */
[----:B------:R-:W-:Y:S04]  /*118e0*/  STL.64 [R1+0x2428], R50 ;  /* 0x0024283201007387 */ /* 0x000fe80000100a00 */
        /* <DEDUP_REMOVED lines=11> */
[----:B------:R3:W-:Y:S01]  /*119a0*/  STL.64 [R1+0x23c8], R2 ;  /* 0x0023c80201007387 */ /* 0x0007e20000100a00 */
[----:B--2---:R-:W-:-:S04]  /*119b0*/  IMAD.WIDE R34, R0, 0x4, R246 ;  /* 0x0000000400227825 */ /* 0x004fc800078e02f6 */
[----:B---3--:R-:W-:-:S04]  /*119c0*/  IMAD.WIDE R2, R0, 0x4, R248 ;  /* 0x0000000400027825 */ /* 0x008fc800078e02f8 */
[C---:B-----5:R-:W-:Y:S01]  /*119d0*/  IMAD.WIDE R50, R0.reuse, 0x4, R224 ;  /* 0x0000000400327825 */ /* 0x060fe200078e02e0 */
[----:B------:R-:W-:Y:S01]  /*119e0*/  @!PT LDS RZ, [RZ] ;  /* 0x00000000fffff984 */ /* 0x000fe20000000800 */
[----:B------:R-:W-:Y:S01]  /*119f0*/  @!PT LDS RZ, [RZ] ;  /* 0x00000000fffff984 */ /* 0x000fe20000000800 */
[----:B------:R-:W-:Y:S01]  /*11a00*/  @!PT LDS RZ, [RZ] ;  /* 0x00000000fffff984 */ /* 0x000fe20000000800 */
[----:B------:R1:W-:Y:S04]  /*11a10*/  LDGSTS.E [R245+0x40000], [R18.64], !P1 ;  /* 0x4000000012f57fae */ /* 0x0003e8000c921844 */
[----:B------:R2:W-:Y:S04]  /*11a20*/  LDGSTS.E [R245+0x40200], [R240.64], !P1 ;  /* 0x40200000f0f57fae */ /* 0x0005e8000c921844 */
[----:B------:R3:W-:Y:S04]  /*11a30*/  LDGSTS.E [R245+0x40400], [R192.64], !P1 ;  /* 0x40400000c0f57fae */ /* 0x0007e8000c921844 */
[----:B------:R4:W-:Y:S04]  /*11a40*/  LDGSTS.E [R245+0x40600], [R112.64], !P1 ;  /* 0x4060000070f57fae */ /* 0x0009e8000c921844 */
[----:B--2---:R-:W2:Y:S04]  /*11a50*/  LDL.LU.64 R240, [R1+0x778] ;  /* 0x0007780001f07983 */ /* 0x004ea80000300a00 */
[----:B---3--:R-:W3:Y:S01]  /*11a60*/  LDL.LU.64 R192, [R1+0x770] ;  /* 0x0007700001c07983 */ /* 0x008ee20000300a00 */
[----:B-1----:R-:W-:-:S03]  /*11a70*/  IMAD.WIDE R18, R0, 0x4, R128 ;  /* 0x0000000400127825 */ /* 0x002fc600078e0280 */
[----:B----4-:R-:W4:Y:S01]  /*11a80*/  LDL.LU.64 R112, [R1+0x768] ;  /* 0x0007680001707983 */ /* 0x010f220000300a00 */
[----:B------:R-:W-:-:S03]  /*11a90*/  ISETP.GE.U32.AND P1, PT, R252, 0x7ffffee4, PT ;  /* 0x7ffffee4fc00780c */ /* 0x000fc60003f26070 */
[----:B------:R-:W5:Y:S01]  /*11aa0*/  LDL.LU.64 R246, [R1+0x760] ;  /* 0x0007600001f67983 */ /* 0x000f620000300a00 */
[----:B------:R-:W-:-:S03]  /*11ab0*/  IADD3 R242, R250, -0xa1, RZ ;  /* 0xffffff5ffaf27810 */ /* 0x000fc60007ffe0ff */
[----:B------:R1:W-:Y:S04]  /*11ac0*/  STL.64 [R1+0x1070], R50 ;  /* 0x0010703201007387 */ /* 0x0003e80000100a00 */
[----:B------:R1:W-:Y:S04]  /*11ad0*/  STL.64 [R1+0x1078], R34 ;  /* 0x0010782201007387 */ /* 0x0003e80000100a00 */
[----:B------:R1:W-:Y:S04]  /*11ae0*/  STL.64 [R1+0x1080], R18 ;  /* 0x0010801201007387 */ /* 0x0003e80000100a00 */
[----:B------:R1:W-:Y:S04]  /*11af0*/  STL.64 [R1+0x1088], R2 ;  /* 0x0010880201007387 */ /* 0x0003e80000100a00 */
[----:B------:R-:W5:Y:S04]  /*11b00*/  LDL.LU.64 R128, [R1+0x738] ;  /* 0x0007380001807983 */ /* 0x000f680000300a00 */
[----:B------:R-:W5:Y:S04]  /*11b10*/  LDL.LU.64 R248, [R1+0x730] ;  /* 0x0007300001f87983 */ /* 0x000f680000300a00 */
[----:B------:R1:W-:Y:S04]  /*11b20*/  LDGSTS.E [R245+0x42000], [R50.64], !P6 ;  /* 0x4200000032f57fae */ /* 0x0003e8000f121844 */
[----:B------:R1:W-:Y:S04]  /*11b30*/  LDGSTS.E [R245+0x42200], [R34.64], !P6 ;  /* 0x4220000022f57fae */ /* 0x0003e8000f121844 */
[----:B------:R1:W-:Y:S02]  /*11b40*/  LDGSTS.E [R245+0x42400], [R18.64], !P6 ;  /* 0x4240000012f57fae */ /* 0x0003e4000f121844 */
[----:B-1----:R-:W-:-:S02]  /*11b50*/  IMAD.WIDE R50, R0, 0x4, R208 ;  /* 0x0000000400327825 */ /* 0x002fc400078e02d0 */
[----:B------:R1:W-:Y:S02]  /*11b60*/  LDGSTS.E [R245+0x42600], [R2.64], !P6 ;  /* 0x4260000002f57fae */ /* 0x0003e4000f121844 */
[C---:B------:R-:W-:Y:S02]  /*11b70*/  IMAD.WIDE R34, R0.reuse, 0x4, R176 ;  /* 0x0000000400227825 */ /* 0x040fe400078e02b0 */
[----:B------:R2:W-:Y:S02]  /*11b80*/  LDGSTS.E [R245+0x44000], [R50.64], !P0 ;  /* 0x4400000032f57fae */ /* 0x0005e4000c121844 */
[C---:B------:R-:W-:Y:S02]  /*11b90*/  IMAD.WIDE R18, R0.reuse, 0x4, R144 ;  /* 0x0000000400127825 */ /* 0x040fe400078e0290 */
[----:B------:R-:W5:Y:S04]  /*11ba0*/  LDL.LU.64 R176, [R1+0x728] ;  /* 0x0007280001b07983 */ /* 0x000f680000300a00 */
[----:B------:R2:W-:Y:S04]  /*11bb0*/  STL.64 [R1+0x10b0], R50 ;  /* 0x0010b03201007387 */ /* 0x0005e80000100a00 */
[----:B------:R-:W5:Y:S01]  /*11bc0*/  LDL.LU.64 R144, [R1+0x720] ;  /* 0x0007200001907983 */ /* 0x000f620000300a00 */
[----:B-1----:R-:W-:-:S03]  /*11bd0*/  IMAD.WIDE R2, R0, 0x4, R160 ;  /* 0x0000000400027825 */ /* 0x002fc600078e02a0 */
[----:B------:R3:W-:Y:S04]  /*11be0*/  STL.64 [R1+0x10b8], R34 ;  /* 0x0010b82201007387 */ /* 0x0007e80000100a00 */
[----:B------:R4:W-:Y:S04]  /*11bf0*/  STL.64 [R1+0x10c0], R18 ;  /* 0x0010c01201007387 */ /* 0x0009e80000100a00 */
[----:B------:R5:W-:Y:S04]  /*11c00*/  STL.64 [R1+0x10c8], R2 ;  /* 0x0010c80201007387 */ /* 0x000be80000100a00 */
[----:B------:R-:W5:Y:S04]  /*11c10*/  LDL.LU.64 R224, [R1+0x6f8] ;  /* 0x0006f80001e07983 */ /* 0x000f680000300a00 */
[----:B------:R-:W5:Y:S04]  /*11c20*/  LDL.LU.64 R208, [R1+0x6f0] ;  /* 0x0006f00001d07983 */ /* 0x000f680000300a00 */
[----:B------:R-:W5:Y:S04]  /*11c30*/  LDL.LU.64 R160, [R1+0x6e8] ;  /* 0x0006e80001a07983 */ /* 0x000f680000300a00 */
[----:B------:R3:W-:Y:S04]  /*11c40*/  LDGSTS.E [R245+0x44200], [R34.64], !P0 ;  /* 0x4420000022f57fae */ /* 0x0007e8000c121844 */
[----:B------:R4:W-:Y:S04]  /*11c50*/  LDGSTS.E [R245+0x44400], [R18.64], !P0 ;  /* 0x4440000012f57fae */ /* 0x0009e8000c121844 */
[----:B------:R5:W-:Y:S01]  /*11c60*/  LDGSTS.E [R245+0x44600], [R2.64], !P0 ;  /* 0x4460000002f57fae */ /* 0x000be2000c121844 */
[----:B--2---:R-:W-:-:S04]  /*11c70*/  IMAD.WIDE R50, R0, 0x4, R240 ;  /* 0x0000000400327825 */ /* 0x004fc800078e02f0 */
[C---:B---3--:R-:W-:Y:S01]  /*11c80*/  IMAD.WIDE R34, R0.reuse, 0x4, R192 ;  /* 0x0000000400227825 */ /* 0x048fe200078e02c0 */
[----:B------:R1:W-:Y:S03]  /*11c90*/  LDGSTS.E [R245+0x46000], [R50.64], !P2 ;  /* 0x4600000032f57fae */ /* 0x0003e6000d121844 */
[C---:B----4-:R-:W-:Y:S01]  /*11ca0*/  IMAD.WIDE R18, R0.reuse, 0x4, R112 ;  /* 0x0000000400127825 */ /* 0x050fe200078e0270 */
[----:B------:R2:W-:Y:S04]  /*11cb0*/  LDGSTS.E [R245+0x46200], [R34.64], !P2 ;  /* 0x4620000022f57fae */ /* 0x0005e8000d121844 */
[----:B------:R-:W3:Y:S01]  /*11cc0*/  LDL.LU.64 R112, [R1+0x6e0] ;  /* 0x0006e00001707983 */ /* 0x000ee20000300a00 */
[----:B-----5:R-:W-:-:S03]  /*11cd0*/  IMAD.WIDE R2, R0, 0x4, R246 ;  /* 0x0000000400027825 */ /* 0x020fc600078e02f6 */
[----:B------:R1:W-:Y:S04]  /*11ce0*/  STL.64 [R1+0x10f0], R50 ;  /* 0x0010f03201007387 */ /* 0x0003e80000100a00 */
[----:B------:R2:W-:Y:S04]  /*11cf0*/  STL.64 [R1+0x10f8], R34 ;  /* 0x0010f82201007387 */ /* 0x0005e80000100a00 */
[----:B------:R4:W-:Y:S04]  /*11d00*/  STL.64 [R1+0x1100], R18 ;  /* 0x0011001201007387 */ /* 0x0009e80000100a00 */
[----:B------:R5:W-:Y:S01]  /*11d10*/  STL.64 [R1+0x1108], R2 ;  /* 0x0011080201007387 */ /* 0x000be20000100a00 */
[----:B-1----:R-:W-:-:S03]  /*11d20*/  IMAD.WIDE R50, R0, 0x4, R128 ;  /* 0x0000000400327825 */ /* 0x002fc600078e0280 */
[----:B------:R-:W3:Y:S01]  /*11d30*/  LDL.LU.64 R192, [R1+0x6b8] ;  /* 0x0006b80001c07983 */ /* 0x000ee20000300a00 */
[----:B--2---:R-:W-:-:S03]  /*11d40*/  IMAD.WIDE R34, R0, 0x4, R248 ;  /* 0x0000000400227825 */ /* 0x004fc600078e02f8 */
[----:B------:R-:W2:Y:S04]  /*11d50*/  LDL.LU.64 R246, [R1+0x6b0] ;  /* 0x0006b00001f67983 */ /* 0x000ea80000300a00 */
[----:B------:R-:W2:Y:S04]  /*11d60*/  LDL.LU.64 R128, [R1+0x6a8] ;  /* 0x0006a80001807983 */ /* 0x000ea80000300a00 */
[----:B------:R-:W2:Y:S04]  /*11d70*/  LDL.LU.64 R248, [R1+0x6a0] ;  /* 0x0006a00001f87983 */ /* 0x000ea80000300a00 */
[----:B------:R4:W-:Y:S04]  /*11d80*/  LDGSTS.E [R245+0x46400], [R18.64], !P2 ;  /* 0x4640000012f57fae */ /* 0x0009e8000d121844 */
[----:B------:R5:W-:Y:S04]  /*11d90*/  LDGSTS.E [R245+0x46600], [R2.64], !P2 ;  /* 0x4660000002f57fae */ /* 0x000be8000d121844 */
[----:B------:R1:W-:Y:S01]  /*11da0*/  STL.64 [R1+0x1130], R50 ;  /* 0x0011303201007387 */ /* 0x0003e20000100a00 */
[----:B----4-:R-:W-:-:S03]  /*11db0*/  IMAD.WIDE R18, R0, 0x4, R176 ;  /* 0x0000000400127825 */ /* 0x010fc600078e02b0 */
[----:B------:R4:W-:Y:S01]  /*11dc0*/  STL.64 [R1+0x1138], R34 ;  /* 0x0011382201007387 */ /* 0x0009e20000100a00 */
[----:B-----5:R-:W-:-:S03]  /*11dd0*/  IMAD.WIDE R2, R0, 0x4, R144 ;  /* 0x0000000400027825 */ /* 0x020fc600078e0290 */
[----:B------:R5:W-:Y:S04]  /*11de0*/  STL.64 [R1+0x1140], R18 ;  /* 0x0011401201007387 */ /* 0x000be80000100a00 */
[----:B------:R3:W-:Y:S04]  /*11df0*/  STL.64 [R1+0x1148], R2 ;  /* 0x0011480201007387 */ /* 0x0007e80000100a00 */
[----:B------:R-:W2:Y:S04]  /*11e00*/  LDL.LU.64 R176, [R1+0x678] ;  /* 0x0006780001b07983 */ /* 0x000ea80000300a00 */
[----:B------:R-:W2:Y:S04]  /*11e10*/  LDL.LU.64 R144, [R1+0x670] ;  /* 0x0006700001907983 */ /* 0x000ea80000300a00 */
[----:B------:R1:W-:Y:S04]  /*11e20*/  LDGSTS.E [R245+0x48000], [R50.64], !P3 ;  /* 0x4800000032f57fae */ /* 0x0003e8000d921844 */
[----:B------:R4:W-:Y:S04]  /*11e30*/  LDGSTS.E [R245+0x48200], [R34.64], !P3 ;  /* 0x4820000022f57fae */ /* 0x0009e8000d921844 */
[----:B------:R5:W-:Y:S01]  /*11e40*/  LDGSTS.E [R245+0x48400], [R18.64], !P3 ;  /* 0x4840000012f57fae */ /* 0x000be2000d921844 */
[----:B-1----:R-:W-:-:S03]  /*11e50*/  IMAD.WIDE R50, R0, 0x4, R224 ;  /* 0x0000000400327825 */ /* 0x002fc600078e02e0 */
[----:B------:R3:W-:Y:S01]  /*11e60*/  LDGSTS.E [R245+0x48600], [R2.64], !P3 ;  /* 0x4860000002f57fae */ /* 0x0007e2000d921844 */
[----:B----4-:R-:W-:-:S03]  /*11e70*/  IMAD.WIDE R34, R0, 0x4, R208 ;  /* 0x0000000400227825 */ /* 0x010fc600078e02d0 */
[----:B------:R1:W-:Y:S01]  /*11e80*/  LDGSTS.E [R245+0x4a000], [R50.64], !P5 ;  /* 0x4a00000032f57fae */ /* 0x0003e2000e921844 */
[----:B-----5:R-:W-:-:S03]  /*11e90*/  IMAD.WIDE R18, R0, 0x4, R160 ;  /* 0x0000000400127825 */ /* 0x020fc600078e02a0 */
[----:B------:R-:W4:Y:S04]  /*11ea0*/  LDL.LU.64 R208, [R1+0x668] ;  /* 0x0006680001d07983 */ /* 0x000f280000300a00 */
[----:B------:R1:W-:Y:S04]  /*11eb0*/  STL.64 [R1+0x1170], R50 ;  /* 0x0011703201007387 */ /* 0x0003e80000100a00 */
[----:B------:R-:W4:Y:S04]  /*11ec0*/  LDL.LU.64 R160, [R1+0x660] ;  /* 0x0006600001a07983 */ /* 0x000f280000300a00 */
[----:B------:R2:W-:Y:S04]  /*11ed0*/  STL.64 [R1+0x1178], R34 ;  /* 0x0011782201007387 */ /* 0x0005e80000100a00 */
[----:B------:R1:W-:Y:S04]  /*11ee0*/  STL.64 [R1+0x1180], R18 ;  /* 0x0011801201007387 */ /* 0x0003e80000100a00 */
[----:B------:R2:W-:Y:S04]  /*11ef0*/  LDGSTS.E [R245+0x4a200], [R34.64], !P5 ;  /* 0x4a20000022f57fae */ /* 0x0005e8000e921844 */
[----:B------:R1:W-:Y:S01]  /*11f00*/  LDGSTS.E [R245+0x4a400], [R18.64], !P5 ;  /* 0x4a40000012f57fae */ /* 0x0003e2000e921844 */
[----:B---3--:R-:W-:-:S05]  /*11f10*/  IMAD.WIDE R2, R0, 0x4, R112 ;  /* 0x0000000400027825 */ /* 0x008fca00078e0270 */
[----:B------:R3:W-:Y:S04]  /*11f20*/  STL.64 [R1+0x1188], R2 ;  /* 0x0011880201007387 */ /* 0x0007e80000100a00 */
[----:B------:R-:W5:Y:S04]  /*11f30*/  LDL.LU.64 R224, [R1+0x638] ;  /* 0x0006380001e07983 */ /* 0x000f680000300a00 */
[----:B------:R-:W5:Y:S04]  /*11f40*/  LDL.LU.64 R112, [R1+0x630] ;  /* 0x0006300001707983 */ /* 0x000f680000300a00 */
[----:B------:R3:W-:Y:S01]  /*11f50*/  LDGSTS.E [R245+0x4a600], [R2.64], !P5 ;  /* 0x4a60000002f57fae */ /* 0x0007e2000e921844 */
[----:B-1----:R-:W-:-:S03]  /*11f60*/  IMAD.WIDE R50, R0, 0x4, R192 ;  /* 0x0000000400327825 */ /* 0x002fc600078e02c0 */
[----:B------:R-:W5:Y:S01]  /*11f70*/  LDL.LU.64 R192, [R1+0x628] ;  /* 0x0006280001c07983 */ /* 0x000f620000300a00 */
[----:B--2---:R-:W-:-:S03]  /*11f80*/  IMAD.WIDE R34, R0, 0x4, R246 ;  /* 0x0000000400227825 */ /* 0x004fc600078e02f6 */
[----:B------:R-:W2:Y:S01]  /*11f90*/  LDL.LU.64 R246, [R1+0x620] ;  /* 0x0006200001f67983 */ /* 0x000ea20000300a00 */
[----:B------:R-:W-:-:S03]  /*11fa0*/  IMAD.WIDE R18, R0, 0x4, R128 ;  /* 0x0000000400127825 */ /* 0x000fc600078e0280 */
[----:B------:R1:W-:Y:S01]  /*11fb0*/  STL.64 [R1+0x11b0], R50 ;  /* 0x0011b03201007387 */ /* 0x0003e20000100a00 */
[----:B---3--:R-:W-:-:S03]  /*11fc0*/  IMAD.WIDE R2, R0, 0x4, R248 ;  /* 0x0000000400027825 */ /* 0x008fc600078e02f8 */
[----:B------:R3:W-:Y:S04]  /*11fd0*/  STL.64 [R1+0x11b8], R34 ;  /* 0x0011b82201007387 */ /* 0x0007e80000100a00 */
        /* <DEDUP_REMOVED lines=9> */
[----:B---3--:R-:W-:-:S03]  /*12070*/  IMAD.WIDE R34, R0, 0x4, R144 ;  /* 0x0000000400227825 */ /* 0x008fc600078e0290 */
[----:B------:R-:W3:Y:S04]  /*12080*/  LDL.LU.64 R176, [R1+0x5e8] ;  /* 0x0005e80001b07983 */ /* 0x000ee80000300a00 */
[----:B------:R-:W3:Y:S04]  /*12090*/  LDL.LU.64 R144, [R1+0x5e0] ;  /* 0x0005e00001907983 */ /* 0x000ee80000300a00 */
[----:B------:R5:W-:Y:S04]  /*120a0*/  STL.64 [R1+0x11f0], R50 ;  /* 0x0011f03201007387 */ /* 0x000be80000100a00 */
[----:B------:R1:W-:Y:S01]  /*120b0*/  STL.64 [R1+0x11f8], R34 ;  /* 0x0011f82201007387 */ /* 0x0003e20000100a00 */
[----:B------:R-:W-:-:S03]  /*120c0*/  ISETP.GE.U32.AND P6, PT, R242, 0x7ffffee0, PT ;  /* 0x7ffffee0f200780c */ /* 0x000fc60003fc6070 */
[----:B------:R5:W-:Y:S04]  /*120d0*/  LDGSTS.E [R245+0x4e000], [R50.64], !P1 ;  /* 0x4e00000032f57fae */ /* 0x000be8000c921844 */
[----:B------:R5:W-:Y:S01]  /*120e0*/  LDGSTS.E [R245+0x4e200], [R34.64], !P1 ;  /* 0x4e20000022f57fae */ /* 0x000be2000c921844 */
[----:B----4-:R-:W-:-:S04]  /*120f0*/  IMAD.WIDE R18, R0, 0x4, R208 ;  /* 0x0000000400127825 */ /* 0x010fc800078e02d0 */
[C---:B-1----:R-:W-:Y:S01]  /*12100*/  IMAD.WIDE R2, R0.reuse, 0x4, R160 ;  /* 0x0000000400027825 */ /* 0x042fe200078e02a0 */
[----:B------:R1:W-:Y:S04]  /*12110*/  STL.64 [R1+0x1200], R18 ;  /* 0x0012001201007387 */ /* 0x0003e80000100a00 */
[----:B------:R2:W-:Y:S04]  /*12120*/  STL.64 [R1+0x1208], R2 ;  /* 0x0012080201007387 */ /* 0x0005e80000100a00 */
[----:B------:R-:W3:Y:S04]  /*12130*/  LDL.LU.64 R240, [R1+0x5b8] ;  /* 0x0005b80001f07983 */ /* 0x000ee80000300a00 */
[----:B------:R-:W3:Y:S04]  /*12140*/  LDL.LU.64 R208, [R1+0x5b0] ;  /* 0x0005b00001d07983 */ /* 0x000ee80000300a00 */
[----:B------:R-:W3:Y:S04]  /*12150*/  LDL.LU.64 R160, [R1+0x5a8] ;  /* 0x0005a80001a07983 */ /* 0x000ee80000300a00 */
[----:B------:R1:W-:Y:S04]  /*12160*/  LDGSTS.E [R245+0x4e400], [R18.64], !P1 ;  /* 0x4e40000012f57fae */ /* 0x0003e8000c921844 */
[----:B------:R2:W-:Y:S01]  /*12170*/  LDGSTS.E [R245+0x4e600], [R2.64], !P1 ;  /* 0x4e60000002f57fae */ /* 0x0005e2000c921844 */
[----:B-----5:R-:W-:-:S04]  /*12180*/  IMAD.WIDE R50, R0, 0x4, R224 ;  /* 0x0000000400327825 */ /* 0x020fc800078e02e0 */
[C---:B------:R-:W-:Y:S01]  /*12190*/  IMAD.WIDE R34, R0.reuse, 0x4, R112 ;  /* 0x0000000400227825 */ /* 0x040fe200078e0270 */
[----:B------:R5:W-:Y:S04]  /*121a0*/  LDGSTS.E [R245+0x50000], [R50.64], !P6 ;  /* 0x5000000032f57fae */ /* 0x000be8000f121844 */
[----:B------:R-:W4:Y:S01]  /*121b0*/  LDL.LU.64 R112, [R1+0x5a0] ;  /* 0x0005a00001707983 */ /* 0x000f220000300a00 */
[----:B-1----:R-:W-:-:S03]  /*121c0*/  IMAD.WIDE R18, R0, 0x4, R192 ;  /* 0x0000000400127825 */ /* 0x002fc600078e02c0 */
[----:B------:R5:W-:Y:S01]  /*121d0*/  STL.64 [R1+0x1230], R50 ;  /* 0x0012303201007387 */ /* 0x000be20000100a00 */
[----:B--2---:R-:W-:-:S03]  /*121e0*/  IMAD.WIDE R2, R0, 0x4, R246 ;  /* 0x0000000400027825 */ /* 0x004fc600078e02f6 */
[----:B------:R1:W-:Y:S04]  /*121f0*/  STL.64 [R1+0x1238], R34 ;  /* 0x0012382201007387 */ /* 0x0003e80000100a00 */
[----:B------:R3:W-:Y:S04]  /*12200*/  STL.64 [R1+0x1240], R18 ;  /* 0x0012401201007387 */ /* 0x0007e80000100a00 */
[----:B------:R2:W-:Y:S04]  /*12210*/  STL.64 [R1+0x1248], R2 ;  /* 0x0012480201007387 */ /* 0x0005e80000100a00 */
[----:B------:R-:W4:Y:S04]  /*12220*/  LDL.LU.64 R224, [R1+0x578] ;  /* 0x0005780001e07983 */ /* 0x000f280000300a00 */
[----:B------:R1:W-:Y:S01]  /*12230*/  LDGSTS.E [R245+0x50200], [R34.64], !P6 ;  /* 0x5020000022f57fae */ /* 0x0003e2000f121844 */
[----:B-----5:R-:W-:-:S03]  /*12240*/  IMAD.WIDE R50, R0, 0x4, R128 ;  /* 0x0000000400327825 */ /* 0x020fc600078e0280 */
[----:B------:R-:W5:Y:S04]  /*12250*/  LDL.LU.64 R246, [R1+0x570] ;  /* 0x0005700001f67983 */ /* 0x000f680000300a00 */
[----:B------:R-:W5:Y:S01]  /*12260*/  LDL.LU.64 R128, [R1+0x568] ;  /* 0x0005680001807983 */ /* 0x000f620000300a00 */
[----:B-1----:R-:W-:-:S03]  /*12270*/  IMAD.WIDE R34, R0, 0x4, R248 ;  /* 0x0000000400227825 */ /* 0x002fc600078e02f8 */
[----:B------:R3:W-:Y:S04]  /*12280*/  LDGSTS.E [R245+0x50400], [R18.64], !P6 ;  /* 0x5040000012f57fae */ /* 0x0007e8000f121844 */
[----:B------:R-:W5:Y:S04]  /*12290*/  LDL.LU.64 R248, [R1+0x560] ;  /* 0x0005600001f87983 */ /* 0x000f680000300a00 */
[----:B------:R2:W-:Y:S04]  /*122a0*/  LDGSTS.E [R245+0x50600], [R2.64], !P6 ;  /* 0x5060000002f57fae */ /* 0x0005e8000f121844 */
[----:B------:R1:W-:Y:S01]  /*122b0*/  STL.64 [R1+0x1270], R50 ;  /* 0x0012703201007387 */ /* 0x0003e20000100a00 */
[----:B---3--:R-:W-:-:S03]  /*122c0*/  IMAD.WIDE R18, R0, 0x4, R176 ;  /* 0x0000000400127825 */ /* 0x008fc600078e02b0 */
[----:B------:R3:W-:Y:S01]  /*122d0*/  STL.64 [R1+0x1278], R34 ;  /* 0x0012782201007387 */ /* 0x0007e20000100a00 */
[----:B--2---:R-:W-:-:S03]  /*122e0*/  IMAD.WIDE R2, R0, 0x4, R144 ;  /* 0x0000000400027825 */ /* 0x004fc600078e0290 */
[----:B------:R2:W-:Y:S04]  /*122f0*/  STL.64 [R1+0x1280], R18 ;  /* 0x0012801201007387 */ /* 0x0005e80000100a00 */
[----:B------:R4:W-:Y:S04]  /*12300*/  STL.64 [R1+0x1288], R2 ;  /* 0x0012880201007387 */ /* 0x0009e80000100a00 */
[----:B------:R-:W5:Y:S04]  /*12310*/  LDL.LU.64 R192, [R1+0x538] ;  /* 0x0005380001c07983 */ /* 0x000f680000300a00 */
[----:B------:R-:W5:Y:S04]  /*12320*/  LDL.LU.64 R176, [R1+0x530] ;  /* 0x0005300001b07983 */ /* 0x000f680000300a00 */
[----:B------:R-:W5:Y:S01]  /*12330*/  LDL.LU.64 R144, [R1+0x528] ;  /* 0x0005280001907983 */ /* 0x000f620000300a00 */
[----:B------:R-:W-:-:S04]  /*12340*/  IADD3 R242, R250, -0xa5, RZ ;  /* 0xffffff5bfaf27810 */ /* 0x000fc80007ffe0ff */
[----:B------:R-:W-:Y:S02]  /*12350*/  ISETP.GE.U32.AND P0, PT, R242, 0x7ffffedc, PT ;  /* 0x7ffffedcf200780c */ /* 0x000fe40003f06070 */
[----:B------:R-:W-:-:S04]  /*12360*/  IADD3 R242, R250, -0xa9, RZ ;  /* 0xffffff57faf27810 */ /* 0x000fc80007ffe0ff */
[----:B------:R-:W-:-:S07]  /*12370*/  ISETP.GE.U32.AND P2, PT, R242, 0x7ffffed8, PT ;  /* 0x7ffffed8f200780c */ /* 0x000fce0003f46070 */
[----:B------:R1:W-:Y:S04]  /*12380*/  LDGSTS.E [R245+0x52000], [R50.64], !P0 ;  /* 0x5200000032f57fae */ /* 0x0003e8000c121844 */
[----:B------:R3:W-:Y:S04]  /*12390*/  LDGSTS.E [R245+0x52200], [R34.64], !P0 ;  /* 0x5220000022f57fae */ /* 0x0007e8000c121844 */
[----:B------:R2:W-:Y:S01]  /*123a0*/  LDGSTS.E [R245+0x52400], [R18.64], !P0 ;  /* 0x5240000012f57fae */ /* 0x0005e2000c121844 */
[----:B-1----:R-:W-:-:S03]  /*123b0*/  IMAD.WIDE R50, R0, 0x4, R240 ;  /* 0x0000000400327825 */ /* 0x002fc600078e02f0 */
[----:B------:R4:W-:Y:S01]  /*123c0*/  LDGSTS.E [R245+0x52600], [R2.64], !P0 ;  /* 0x5260000002f57fae */ /* 0x0009e2000c121844 */
[----:B---3--:R-:W-:-:S03]  /*123d0*/  IMAD.WIDE R34, R0, 0x4, R208 ;  /* 0x0000000400227825 */ /* 0x008fc600078e02d0 */
[----:B------:R1:W-:Y:S01]  /*123e0*/  LDGSTS.E [R245+0x54000], [R50.64], !P2 ;  /* 0x5400000032f57fae */ /* 0x0003e2000d121844 */
[----:B--2---:R-:W-:-:S03]  /*123f0*/  IMAD.WIDE R18, R0, 0x4, R160 ;  /* 0x0000000400127825 */ /* 0x004fc600078e02a0 */
[----:B------:R5:W-:Y:S04]  /*12400*/  LDGSTS.E [R245+0x54200], [R34.64], !P2 ;  /* 0x5420000022f57fae */ /* 0x000be8000d121844 */
[----:B------:R-:W5:Y:S04]  /*12410*/  LDL.LU.64 R160, [R1+0x520] ;  /* 0x0005200001a07983 */ /* 0x000f680000300a00 */
[----:B------:R1:W-:Y:S04]  /*12420*/  STL.64 [R1+0x12b0], R50 ;  /* 0x0012b03201007387 */ /* 0x0003e80000100a00 */
[----:B------:R5:W-:Y:S04]  /*12430*/  STL.64 [R1+0x12b8], R34 ;  /* 0x0012b82201007387 */ /* 0x000be80000100a00 */
[----:B------:R3:W-:Y:S04]  /*12440*/  STL.64 [R1+0x12c0], R18 ;  /* 0x0012c01201007387 */ /* 0x0007e80000100a00 */
[----:B------:R3:W-:Y:S01]  /*12450*/  LDGSTS.E [R245+0x54400], [R18.64], !P2 ;  /* 0x5440000012f57fae */ /* 0x0007e2000d121844 */
[----:B------:R-:W-:-:S04]  /*12460*/  IADD3 R242, R250, -0xad, RZ ;  /* 0xffffff53faf27810 */ /* 0x000fc80007ffe0ff */
[----:B------:R-:W-:Y:S01]  /*12470*/  ISETP.GE.U32.AND P3, PT, R242, 0x7ffffed4, PT ;  /* 0x7ffffed4f200780c */ /* 0x000fe20003f66070 */
[----:B----4-:R-:W-:-:S05]  /*12480*/  IMAD.WIDE R2, R0, 0x4, R112 ;  /* 0x0000000400027825 */ /* 0x010fca00078e0270 */
[----:B------:R4:W-:Y:S04]  /*12490*/  STL.64 [R1+0x12c8], R2 ;  /* 0x0012c80201007387 */ /* 0x0009e80000100a00 */
[----:B------:R-:W2:Y:S04]  /*124a0*/  LDL.LU.64 R240, [R1+0x4f8] ;  /* 0x0004f80001f07983 */ /* 0x000ea80000300a00 */
[----:B------:R-:W2:Y:S04]  /*124b0*/  LDL.LU.64 R208, [R1+0x4f0] ;  /* 0x0004f00001d07983 */ /* 0x000ea80000300a00 */
[----:B------:R-:W2:Y:S01]  /*124c0*/  LDL.LU.64 R112, [R1+0x4e8] ;  /* 0x0004e80001707983 */ /* 0x000ea20000300a00 */
[----:B-1----:R-:W-:-:S03]  /*124d0*/  IMAD.WIDE R50, R0, 0x4, R224 ;  /* 0x0000000400327825 */ /* 0x002fc600078e02e0 */
[----:B------:R4:W-:Y:S04]  /*124e0*/  LDGSTS.E [R245+0x54600], [R2.64], !P2 ;  /* 0x5460000002f57fae */ /* 0x0009e8000d121844 */
[----:B------:R1:W-:Y:S01]  /*124f0*/  LDGSTS.E [R245+0x56000], [R50.64], !P3 ;  /* 0x5600000032f57fae */ /* 0x0003e2000d921844 */
[----:B-----5:R-:W-:-:S03]  /*12500*/  IMAD.WIDE R34, R0, 0x4, R246 ;  /* 0x0000000400227825 */ /* 0x020fc600078e02f6 */
[----:B------:R-:W5:Y:S01]  /*12510*/  LDL.LU.64 R246, [R1+0x4e0] ;  /* 0x0004e00001f67983 */ /* 0x000f620000300a00 */
[----:B---3--:R-:W-:-:S03]  /*12520*/  IMAD.WIDE R18, R0, 0x4, R128 ;  /* 0x0000000400127825 */ /* 0x008fc600078e0280 */
[----:B------:R1:W-:Y:S04]  /*12530*/  STL.64 [R1+0x12f0], R50 ;  /* 0x0012f03201007387 */ /* 0x0003e80000100a00 */
[----:B------:R3:W-:Y:S01]  /*12540*/  STL.64 [R1+0x12f8], R34 ;  /* 0x0012f82201007387 */ /* 0x0007e20000100a00 */
[----:B----4-:R-:W-:-:S03]  /*12550*/  IMAD.WIDE R2, R0, 0x4, R248 ;  /* 0x0000000400027825 */ /* 0x010fc600078e02f8 */
[----:B------:R4:W-:Y:S04]  /*12560*/  STL.64 [R1+0x1300], R18 ;  /* 0x0013001201007387 */ /* 0x0009e80000100a00 */
[----:B------:R1:W-:Y:S04]  /*12570*/  STL.64 [R1+0x1308], R2 ;  /* 0x0013080201007387 */ /* 0x0003e80000100a00 */
[----:B------:R-:W5:Y:S04]  /*12580*/  LDL.LU.64 R128, [R1+0x4b8] ;  /* 0x0004b80001807983 */ /* 0x000f680000300a00 */
[----:B------:R-:W5:Y:S04]  /*12590*/  LDL.LU.64 R248, [R1+0x4b0] ;  /* 0x0004b00001f87983 */ /* 0x000f680000300a00 */
[----:B------:R3:W-:Y:S04]  /*125a0*/  LDGSTS.E [R245+0x56200], [R34.64], !P3 ;  /* 0x5620000022f57fae */ /* 0x0007e8000d921844 */
[----:B------:R4:W-:Y:S01]  /*125b0*/  LDGSTS.E [R245+0x56400], [R18.64], !P3 ;  /* 0x5640000012f57fae */ /* 0x0009e2000d921844 */
[----:B-1----:R-:W-:Y:S01]  /*125c0*/  IMAD.WIDE R50, R0, 0x4, R192 ;  /* 0x0000000400327825 */ /* 0x002fe200078e02c0 */
[----:B------:R-:W-:-:S02]  /*125d0*/  IADD3 R242, R250, -0xb1, RZ ;  /* 0xffffff4ffaf27810 */ /* 0x000fc40007ffe0ff */
[----:B------:R1:W-:Y:S01]  /*125e0*/  LDGSTS.E [R245+0x56600], [R2.64], !P3 ;  /* 0x5660000002f57fae */ /* 0x0003e2000d921844 */
[----:B---3--:R-:W-:-:S03]  /*125f0*/  IMAD.WIDE R34, R0, 0x4, R176 ;  /* 0x0000000400227825 */ /* 0x008fc600078e02b0 */
[----:B------:R-:W3:Y:S01]  /*12600*/  LDL.LU.64 R176, [R1+0x4a8] ;  /* 0x0004a80001b07983 */ /* 0x000ee20000300a00 */
[----:B----4-:R-:W-:-:S03]  /*12610*/  IMAD.WIDE R18, R0, 0x4, R144 ;  /* 0x0000000400127825 */ /* 0x010fc600078e0290 */
[----:B------:R2:W-:Y:S04]  /*12620*/  STL.64 [R1+0x1330], R50 ;  /* 0x0013303201007387 */ /* 0x0005e80000100a00 */
[----:B------:R-:W3:Y:S01]  /*12630*/  LDL.LU.64 R144, [R1+0x4a0] ;  /* 0x0004a00001907983 */ /* 0x000ee20000300a00 */
[----:B------:R-:W-:Y:S02]  /*12640*/  ISETP.GE.U32.AND P5, PT, R242, 0x7ffffed0, PT ;  /* 0x7ffffed0f200780c */ /* 0x000fe40003fa6070 */
[----:B------:R-:W-:Y:S01]  /*12650*/  IADD3 R242, R250, -0xb5, RZ ;  /* 0xffffff4bfaf27810 */ /* 0x000fe20007ffe0ff */
[----:B------:R1:W-:Y:S04]  /*12660*/  STL.64 [R1+0x1338], R34 ;  /* 0x0013382201007387 */ /* 0x0003e80000100a00 */
[----:B------:R1:W-:Y:S01]  /*12670*/  STL.64 [R1+0x1340], R18 ;  /* 0x0013401201007387 */ /* 0x0003e20000100a00 */
[----:B------:R-:W-:-:S05]  /*12680*/  ISETP.GE.U32.AND P4, PT, R242, 0x7ffffecc, PT ;  /* 0x7ffffeccf200780c */ /* 0x000fca0003f86070 */
[----:B------:R2:W-:Y:S04]  /*12690*/  LDGSTS.E [R245+0x58000], [R50.64], !P5 ;  /* 0x5800000032f57fae */ /* 0x0005e8000e921844 */
[----:B------:R1:W-:Y:S04]  /*126a0*/  LDGSTS.E [R245+0x58200], [R34.64], !P5 ;  /* 0x5820000022f57fae */ /* 0x0003e8000e921844 */
[----:B------:R1:W-:Y:S02]  /*126b0*/  LDGSTS.E [R245+0x58400], [R18.64], !P5 ;  /* 0x5840000012f57fae */ /* 0x0003e4000e921844 */
[----:B-1----:R-:W-:-:S05]  /*126c0*/  IMAD.WIDE R2, R0, 0x4, R160 ;  /* 0x0000000400027825 */ /* 0x002fca00078e02a0 */
[----:B------:R5:W-:Y:S04]  /*126d0*/  STL.64 [R1+0x1348], R2 ;  /* 0x0013480201007387 */ /* 0x000be80000100a00 */
[----:B------:R-:W3:Y:S04]  /*126e0*/  LDL.LU.64 R224, [R1+0x478] ;  /* 0x0004780001e07983 */ /* 0x000ee80000300a00 */
[----:B------:R-:W3:Y:S04]  /*126f0*/  LDL.LU.64 R192, [R1+0x470] ;  /* 0x0004700001c07983 */ /* 0x000ee80000300a00 */
[----:B------:R-:W3:Y:S04]  /*12700*/  LDL.LU.64 R160, [R1+0x468] ;  /* 0x0004680001a07983 */ /* 0x000ee80000300a00 */
[----:B------:R5:W-:Y:S01]  /*12710*/  LDGSTS.E [R245+0x58600], [R2.64], !P5 ;  /* 0x5860000002f57fae */ /* 0x000be2000e921844 */
[----:B--2---:R-:W-:-:S04]  /*12720*/  IMAD.WIDE R50, R0, 0x4, R240 ;  /* 0x0000000400327825 */ /* 0x004fc800078e02f0 */
[C---:B------:R-:W-:Y:S01]  /*12730*/  IMAD.WIDE R34, R0.reuse, 0x4, R208 ;  /* 0x0000000400227825 */ /* 0x040fe200078e02d0 */
[----:B------:R1:W-:Y:S03]  /*12740*/  LDGSTS.E [R245+0x5a000], [R50.64], !P4 ;  /* 0x5a00000032f57fae */ /* 0x0003e6000e121844 */
[C---:B------:R-:W-:Y:S01]  /*12750*/  IMAD.WIDE R18, R0.reuse, 0x4, R112 ;  /* 0x0000000400127825 */ /* 0x040fe200078e0270 */
[----:B------:R2:W-:Y:S04]  /*12760*/  LDGSTS.E [R245+0x5a200], [R34.64], !P4 ;  /* 0x5a20000022f57fae */ /* 0x0005e8000e121844 */
[----:B------:R-:W4:Y:S04]  /*12770*/  LDL.LU.64 R112, [R1+0x460] ;  /* 0x0004600001707983 */ /* 0x000f280000300a00 */
[----:B------:R1:W-:Y:S01]  /*12780*/  STL.64 [R1+0x1370], R50 ;  /* 0x0013703201007387 */ /* 0x0003e20000100a00 */
[----:B-----5:R-:W-:-:S03]  /*12790*/  IMAD.WIDE R2, R0, 0x4, R246 ;  /* 0x0000000400027825 */ /* 0x020fc600078e02f6 */
[----:B------:R2:W-:Y:S04]  /*127a0*/  STL.64 [R1+0x1378], R34 ;  /* 0x0013782201007387 */ /* 0x0005e80000100a00 */
[----:B------:R3:W-:Y:S04]  /*127b0*/  STL.64 [R1+0x1380], R18 ;  /* 0x0013801201007387 */ /* 0x0007e80000100a00 */
[----:B------:R5:W-:Y:S04]  /*127c0*/  STL.64 [R1+0x1388], R2 ;  /* 0x0013880201007387 */ /* 0x000be80000100a00 */
[----:B------:R-:W4:Y:S04]  /*127d0*/  LDL.LU.64 R208, [R1+0x438] ;  /* 0x0004380001d07983 */ /* 0x000f280000300a00 */
[----:B------:R-:W4:Y:S01]  /*127e0*/  LDL.LU.64 R246, [R1+0x430] ;  /* 0x0004300001f67983 */ /* 0x000f220000300a00 */
[----:B-1----:R-:W-:-:S03]  /*127f0*/  IMAD.WIDE R50, R0, 0x4, R128 ;  /* 0x0000000400327825 */ /* 0x002fc600078e0280 */
[----:B------:R3:W-:Y:S01]  /*12800*/  LDGSTS.E [R245+0x5a400], [R18.64], !P4 ;  /* 0x5a40000012f57fae */ /* 0x0007e2000e121844 */
[----:B--2---:R-:W-:-:S03]  /*12810*/  IMAD.WIDE R34, R0, 0x4, R248 ;  /* 0x0000000400227825 */ /* 0x004fc600078e02f8 */
[----:B------:R-:W2:Y:S04]  /*12820*/  LDL.LU.64 R128, [R1+0x428] ;  /* 0x0004280001807983 */ /* 0x000ea80000300a00 */
[----:B------:R-:W2:Y:S04]  /*12830*/  LDL.LU.64 R248, [R1+0x420] ;  /* 0x0004200001f87983 */ /* 0x000ea80000300a00 */
[----:B------:R5:W-:Y:S04]  /*12840*/  LDGSTS.E [R245+0x5a600], [R2.64], !P4 ;  /* 0x5a60000002f57fae */ /* 0x000be8000e121844 */
[----:B------:R1:W-:Y:S01]  /*12850*/  STL.64 [R1+0x13b0], R50 ;  /* 0x0013b03201007387 */ /* 0x0003e20000100a00 */
[----:B---3--:R-:W-:-:S03]  /*12860*/  IMAD.WIDE R18, R0, 0x4, R176 ;  /* 0x0000000400127825 */ /* 0x008fc600078e02b0 */
[----:B------:R3:W-:Y:S01]  /*12870*/  STL.64 [R1+0x13b8], R34 ;  /* 0x0013b82201007387 */ /* 0x0007e20000100a00 */
[----:B-----5:R-:W-:-:S03]  /*12880*/  IMAD.WIDE R2, R0, 0x4, R144 ;  /* 0x0000000400027825 */ /* 0x020fc600078e0290 */
[----:B------:R5:W-:Y:S04]  /*12890*/  STL.64 [R1+0x13c0], R18 ;  /* 0x0013c01201007387 */ /* 0x000be80000100a00 */
[----:B------:R4:W-:Y:S04]  /*128a0*/  STL.64 [R1+0x13c8], R2 ;  /* 0x0013c80201007387 */ /* 0x0009e80000100a00 */
[----:B------:R-:W2:Y:S04]  /*128b0*/  LDL.LU.64 R176, [R1+0x3f8] ;  /* 0x0003f80001b07983 */ /* 0x000ea80000300a00 */
[----:B------:R-:W2:Y:S01]  /*128c0*/  LDL.LU.64 R144, [R1+0x3f0] ;  /* 0x0003f00001907983 */ /* 0x000ea20000300a00 */
[----:B------:R-:W-:-:S04]  /*128d0*/  IADD3 R242, R250, -0xb9, RZ ;  /* 0xffffff47faf27810 */ /* 0x000fc80007ffe0ff */
[----:B------:R-:W-:Y:S02]  /*128e0*/  ISETP.GE.U32.AND P1, PT, R242, 0x7ffffec8, PT ;  /* 0x7ffffec8f200780c */ /* 0x000fe40003f26070 */
[----:B------:R-:W-:-:S04]  /*128f0*/  IADD3 R242, R250, -0xbd, RZ ;  /* 0xffffff43faf27810 */ /* 0x000fc80007ffe0ff */
[----:B------:R-:W-:-:S07]  /*12900*/  ISETP.GE.U32.AND P6, PT, R242, 0x7ffffec4, PT ;  /* 0x7ffffec4f200780c */ /* 0x000fce0003fc6070 */
[----:B------:R1:W-:Y:S04]  /*12910*/  LDGSTS.E [R245+0x5c000], [R50.64], !P1 ;  /* 0x5c00000032f57fae */ /* 0x0003e8000c921844 */
[----:B------:R3:W-:Y:S04]  /*12920*/  LDGSTS.E [R245+0x5c200], [R34.64], !P1 ;  /* 0x5c20000022f57fae */ /* 0x0007e8000c921844 */
[----:B------:R5:W-:Y:S04]  /*12930*/  LDGSTS.E [R245+0x5c400], [R18.64], !P1 ;  /* 0x5c40000012f57fae */ /* 0x000be8000c921844 */
[----:B------:R4:W-:Y:S01]  /*12940*/  LDGSTS.E [R245+0x5c600], [R2.64], !P1 ;  /* 0x5c60000002f57fae */ /* 0x0009e2000c921844 */
[----:B-1----:R-:W-:-:S04]  /*12950*/  IMAD.WIDE R50, R0, 0x4, R224 ;  /* 0x0000000400327825 */ /* 0x002fc800078e02e0 */
[C---:B---3--:R-:W-:Y:S01]  /*12960*/  IMAD.WIDE R34, R0.reuse, 0x4, R192 ;  /* 0x0000000400227825 */ /* 0x048fe200078e02c0 */
[----:B------:R1:W-:Y:S03]  /*12970*/  LDGSTS.E [R245+0x5e000], [R50.64], !P6 ;  /* 0x5e00000032f57fae */ /* 0x0003e6000f121844 */
[----:B-----5:R-:W-:Y:S01]  /*12980*/  IMAD.WIDE R18, R0, 0x4, R160 ;  /* 0x0000000400127825 */ /* 0x020fe200078e02a0 */
[----:B------:R-:W3:Y:S04]  /*12990*/  LDL.LU.64 R192, [R1+0x3e8] ;  /* 0x0003e80001c07983 */ /* 0x000ee80000300a00 */
[----:B------:R1:W-:Y:S04]  /*129a0*/  STL.64 [R1+0x1400], R50 ;  /* 0x0014003201007387 */ /* 0x0003e80000100a00 */
[----:B------:R-:W3:Y:S04]  /*129b0*/  LDL.LU.64 R160, [R1+0x3e0] ;  /* 0x0003e00001a07983 */ /* 0x000ee80000300a00 */
[----:B------:R1:W-:Y:S04]  /*129c0*/  STL.64 [R1+0x1408], R34 ;  /* 0x0014082201007387 */ /* 0x0003e80000100a00 */
[----:B------:R2:W-:Y:S04]  /*129d0*/  STL.64 [R1+0x1410], R18 ;  /* 0x0014101201007387 */ /* 0x0005e80000100a00 */
[----:B------:R1:W-:Y:S04]  /*129e0*/  LDGSTS.E [R245+0x5e200], [R34.64], !P6 ;  /* 0x5e20000022f57fae */ /* 0x0003e8000f121844 */
[----:B------:R2:W-:Y:S01]  /*129f0*/  LDGSTS.E [R245+0x5e400], [R18.64], !P6 ;  /* 0x5e40000012f57fae */ /* 0x0005e2000f121844 */
[----:B------:R-:W-:-:S04]  /*12a00*/  IADD3 R242, R250, -0xc1, RZ ;  /* 0xffffff3ffaf27810 */ /* 0x000fc80007ffe0ff */
[----:B------:R-:W-:Y:S01]  /*12a10*/  ISETP.GE.U32.AND P0, PT, R242, 0x7ffffec0, PT ;  /* 0x7ffffec0f200780c */ /* 0x000fe20003f06070 */
[----:B----4-:R-:W-:-:S05]  /*12a20*/  IMAD.WIDE R2, R0, 0x4, R112 ;  /* 0x0000000400027825 */ /* 0x010fca00078e0270 */
[----:B------:R4:W-:Y:S04]  /*12a30*/  STL.64 [R1+0x1418], R2 ;  /* 0x0014180201007387 */ /* 0x0009e80000100a00 */
[----:B------:R-:W5:Y:S04]  /*12a40*/  LDL.LU.64 R224, [R1+0x3b8] ;  /* 0x0003b80001e07983 */ /* 0x000f680000300a00 */
[----:B------:R-:W5:Y:S04]  /*12a50*/  LDL.LU.64 R112, [R1+0x3b0] ;  /* 0x0003b00001707983 */ /* 0x000f680000300a00 */
[----:B------:R4:W-:Y:S01]  /*12a60*/  LDGSTS.E [R245+0x5e600], [R2.64], !P6 ;  /* 0x5e60000002f57fae */ /* 0x0009e2000f121844 */
[----:B-1----:R-:W-:-:S03]  /*12a70*/  IMAD.WIDE R50, R0, 0x4, R208 ;  /* 0x0000000400327825 */ /* 0x002fc600078e02d0 */
[----:B------:R-:W5:Y:S01]  /*12a80*/  LDL.LU.64 R208, [R1+0x3a8] ;  /* 0x0003a80001d07983 */ /* 0x000f620000300a00 */
[----:B------:R-:W-:-:S03]  /*12a90*/  IMAD.WIDE R34, R0, 0x4, R246 ;  /* 0x0000000400227825 */ /* 0x000fc600078e02f6 */
[----:B------:R-:W5:Y:S01]  /*12aa0*/  LDL.LU.64 R246, [R1+0x3a0] ;  /* 0x0003a00001f67983 */ /* 0x000f620000300a00 */
[----:B--2---:R-:W-:-:S03]  /*12ab0*/  IMAD.WIDE R18, R0, 0x4, R128 ;  /* 0x0000000400127825 */ /* 0x004fc600078e0280 */
[----:B------:R1:W-:Y:S01]  /*12ac0*/  STL.64 [R1+0x1450], R50 ;  /* 0x0014503201007387 */ /* 0x0003e20000100a00 */
[----:B----4-:R-:W-:-:S03]  /*12ad0*/  IMAD.WIDE R2, R0, 0x4, R248 ;  /* 0x0000000400027825 */ /* 0x010fc600078e02f8 */
[----:B------:R2:W-:Y:S04]  /*12ae0*/  STL.64 [R1+0x1468], R34 ;  /* 0x0014682201007387 */ /* 0x0005e80000100a00 */
[----:B------:R3:W-:Y:S04]  /*12af0*/  STL.64 [R1+0x1470], R18 ;  /* 0x0014701201007387 */ /* 0x0007e80000100a00 */
[----:B------:R4:W-:Y:S04]  /*12b00*/  STL.64 [R1+0x1478], R2 ;  /* 0x0014780201007387 */ /* 0x0009e80000100a00 */
[----:B------:R-:W5:Y:S04]  /*12b10*/  LDL.LU.64 R128, [R1+0x378] ;  /* 0x0003780001807983 */ /* 0x000f680000300a00 */
[----:B------:R-:W5:Y:S04]  /*12b20*/  LDL.LU.64 R248, [R1+0x370] ;  /* 0x0003700001f87983 */ /* 0x000f680000300a00 */
[----:B------:R1:W-:Y:S04]  /*12b30*/  LDGSTS.E [R245+0x60000], [R50.64], !P0 ;  /* 0x6000000032f57fae */ /* 0x0003e8000c121844 */
[----:B------:R2:W-:Y:S01]  /*12b40*/  LDGSTS.E [R245+0x60200], [R34.64], !P0 ;  /* 0x6020000022f57fae */ /* 0x0005e2000c121844 */
[----:B------:R-:W-:-:S03]  /*12b50*/  IADD3 R242, R250, -0xc5, RZ ;  /* 0xffffff3bfaf27810 */ /* 0x000fc60007ffe0ff */
[----:B------:R3:W-:Y:S01]  /*12b60*/  LDGSTS.E [R245+0x60400], [R18.64], !P0 ;  /* 0x6040000012f57fae */ /* 0x0007e2000c121844 */
[----:B-1----:R-:W-:-:S04]  /*12b70*/  IMAD.WIDE R50, R0, 0x4, R176 ;  /* 0x0000000400327825 */ /* 0x002fc800078e02b0 */
[----:B--2---:R-:W-:Y:S01]  /*12b80*/  IMAD.WIDE R34, R0, 0x4, R144 ;  /* 0x0000000400227825 */ /* 0x004fe200078e0290 */
[----:B------:R-:W2:Y:S04]  /*12b90*/  LDL.LU.64 R176, [R1+0x368] ;  /* 0x0003680001b07983 */ /* 0x000ea80000300a00 */
[----:B------:R-:W2:Y:S01]  /*12ba0*/  LDL.LU.64 R144, [R1+0x360] ;  /* 0x0003600001907983 */ /* 0x000ea20000300a00 */
[----:B------:R-:W-:Y:S02]  /*12bb0*/  ISETP.GE.U32.AND P2, PT, R242, 0x7ffffebc, PT ;  /* 0x7ffffebcf200780c */ /* 0x000fe40003f46070 */
[----:B------:R-:W-:Y:S01]  /*12bc0*/  IADD3 R242, R250, -0xc9, RZ ;  /* 0xffffff37faf27810 */ /* 0x000fe20007ffe0ff */
[----:B------:R4:W-:Y:S03]  /*12bd0*/  LDGSTS.E [R245+0x60600], [R2.64], !P0 ;  /* 0x6060000002f57fae */ /* 0x0009e6000c121844 */
[----:B------:R-:W-:Y:S01]  /*12be0*/  ISETP.GE.U32.AND P3, PT, R242, 0x7ffffeb8, PT ;  /* 0x7ffffeb8f200780c */ /* 0x000fe20003f66070 */
[----:B------:R5:W-:Y:S04]  /*12bf0*/  STL.64 [R1+0x14a0], R50 ;  /* 0x0014a03201007387 */ /* 0x000be80000100a00 */
[----:B------:R1:W-:Y:S04]  /*12c00*/  STL.64 [R1+0x14a8], R34 ;  /* 0x0014a82201007387 */ /* 0x0003e80000100a00 */
[----:B------:R5:W-:Y:S04]  /*12c10*/  LDGSTS.E [R245+0x62000], [R50.64], !P2 ;  /* 0x6200000032f57fae */ /* 0x000be8000d121844 */
[----:B------:R1:W-:Y:S01]  /*12c20*/  LDGSTS.E [R245+0x62200], [R34.64], !P2 ;  /* 0x6220000022f57fae */ /* 0x0003e2000d121844 */
[----:B---3--:R-:W-:-:S04]  /*12c30*/  IMAD.WIDE R18, R0, 0x4, R192 ;  /* 0x0000000400127825 */ /* 0x008fc800078e02c0 */
[C---:B----4-:R-:W-:Y:S01]  /*12c40*/  IMAD.WIDE R2, R0.reuse, 0x4, R160 ;  /* 0x0000000400027825 */ /* 0x050fe200078e02a0 */
[----:B------:R3:W-:Y:S04]  /*12c50*/  STL.64 [R1+0x14b0], R18 ;  /* 0x0014b01201007387 */ /* 0x0007e80000100a00 */
[----:B------:R4:W-:Y:S04]  /*12c60*/  STL.64 [R1+0x14b8], R2 ;  /* 0x0014b80201007387 */ /* 0x0009e80000100a00 */
[----:B------:R-:W2:Y:S04]  /*12c70*/  LDL.LU.64 R240, [R1+0x338] ;  /* 0x0003380001f07983 */ /* 0x000ea80000300a00 */
[----:B------:R-:W2:Y:S04]  /*12c80*/  LDL.LU.64 R192, [R1+0x330] ;  /* 0x0003300001c07983 */ /* 0x000ea80000300a00 */
[----:B------:R3:W-:Y:S04]  /*12c90*/  LDGSTS.E [R245+0x62400], [R18.64], !P2 ;  /* 0x6240000012f57fae */ /* 0x0007e8000d121844 */
[----:B------:R-:W2:Y:S04]  /*12ca0*/  LDL.LU.64 R160, [R1+0x328] ;  /* 0x0003280001a07983 */ /* 0x000ea80000300a00 */
[----:B------:R4:W-:Y:S01]  /*12cb0*/  LDGSTS.E [R245+0x62600], [R2.64], !P2 ;  /* 0x6260000002f57fae */ /* 0x0009e2000d121844 */
[----:B-----5:R-:W-:-:S04]  /*12cc0*/  IMAD.WIDE R50, R0, 0x4, R224 ;  /* 0x0000000400327825 */ /* 0x020fc800078e02e0 */
[C---:B-1----:R-:W-:Y:S01]  /*12cd0*/  IMAD.WIDE R34, R0.reuse, 0x4, R112 ;  /* 0x0000000400227825 */ /* 0x042fe200078e0270 */
[----:B------:R1:W-:Y:S04]  /*12ce0*/  LDGSTS.E [R245+0x64000], [R50.64], !P3 ;  /* 0x6400000032f57fae */ /* 0x0003e8000d921844 */
[----:B------:R-:W5:Y:S01]  /*12cf0*/  LDL.LU.64 R112, [R1+0x320] ;  /* 0x0003200001707983 */ /* 0x000f620000300a00 */
[----:B---3--:R-:W-:-:S03]  /*12d00*/  IMAD.WIDE R18, R0, 0x4, R208 ;  /* 0x0000000400127825 */ /* 0x008fc600078e02d0 */
[----:B------:R1:W-:Y:S01]  /*12d10*/  STL.64 [R1+0x1500], R50 ;  /* 0x0015003201007387 */ /* 0x0003e20000100a00 */
[----:B----4-:R-:W-:-:S03]  /*12d20*/  IMAD.WIDE R2, R0, 0x4, R246 ;  /* 0x0000000400027825 */ /* 0x010fc600078e02f6 */
[----:B------:R3:W-:Y:S04]  /*12d30*/  STL.64 [R1+0x1508], R34 ;  /* 0x0015082201007387 */ /* 0x0007e80000100a00 */
[----:B------:R2:W-:Y:S04]  /*12d40*/  STL.64 [R1+0x1510], R18 ;  /* 0x0015101201007387 */ /* 0x0005e80000100a00 */
[----:B------:R4:W-:Y:S04]  /*12d50*/  STL.64 [R1+0x1518], R2 ;  /* 0x0015180201007387 */ /* 0x0009e80000100a00 */
[----:B------:R-:W5:Y:S04]  /*12d60*/  LDL.LU.64 R224, [R1+0x2f8] ;  /* 0x0002f80001e07983 */ /* 0x000f680000300a00 */
[----:B------:R3:W-:Y:S04]  /*12d70*/  LDGSTS.E [R245+0x64200], [R34.64], !P3 ;  /* 0x6420000022f57fae */ /* 0x0007e8000d921844 */
[----:B------:R-:W5:Y:S01]  /*12d80*/  LDL.LU.64 R246, [R1+0x2f0] ;  /* 0x0002f00001f67983 */ /* 0x000f620000300a00 */
[----:B-1----:R-:W-:-:S03]  /*12d90*/  IMAD.WIDE R50, R0, 0x4, R128 ;  /* 0x0000000400327825 */ /* 0x002fc600078e0280 */
[----:B------:R-:W5:Y:S01]  /*12da0*/  LDL.LU.64 R128, [R1+0x2e8] ;  /* 0x0002e80001807983 */ /* 0x000f620000300a00 */
[----:B---3--:R-:W-:-:S03]  /*12db0*/  IMAD.WIDE R34, R0, 0x4, R248 ;  /* 0x0000000400227825 */ /* 0x008fc600078e02f8 */
[----:B------:R2:W-:Y:S04]  /*12dc0*/  LDGSTS.E [R245+0x64400], [R18.64], !P3 ;  /* 0x6440000012f57fae */ /* 0x0005e8000d921844 */
[----:B------:R-:W3:Y:S04]  /*12dd0*/  LDL.LU.64 R248, [R1+0x2e0] ;  /* 0x0002e00001f87983 */ /* 0x000ee80000300a00 */
[----:B------:R4:W-:Y:S04]  /*12de0*/  LDGSTS.E [R245+0x64600], [R2.64], !P3 ;  /* 0x6460000002f57fae */ /* 0x0009e8000d921844 */
[----:B------:R1:W-:Y:S01]  /*12df0*/  STL.64 [R1+0x1540], R50 ;  /* 0x0015403201007387 */ /* 0x0003e20000100a00 */
[----:B--2---:R-:W-:-:S03]  /*12e00*/  IMAD.WIDE R18, R0, 0x4, R176 ;  /* 0x0000000400127825 */ /* 0x004fc600078e02b0 */
[----:B------:R2:W-:Y:S01]  /*12e10*/  STL.64 [R1+0x1568], R34 ;  /* 0x0015682201007387 */ /* 0x0005e20000100a00 */
[----:B----4-:R-:W-:-:S03]  /*12e20*/  IMAD.WIDE R2, R0, 0x4, R144 ;  /* 0x0000000400027825 */ /* 0x010fc600078e0290 */
[----:B------:R4:W-:Y:S04]  /*12e30*/  STL.64 [R1+0x1570], R18 ;  /* 0x0015701201007387 */ /* 0x0009e80000100a00 */
[----:B------:R5:W-:Y:S04]  /*12e40*/  STL.64 [R1+0x1578], R2 ;  /* 0x0015780201007387 */ /* 0x000be80000100a00 */
[----:B------:R-:W3:Y:S04]  /*12e50*/  LDL.LU.64 R208, [R1+0x2b8] ;  /* 0x0002b80001d07983 */ /* 0x000ee80000300a00 */
[----:B------:R-:W3:Y:S04]  /*12e60*/  LDL.LU.64 R176, [R1+0x2b0] ;  /* 0x0002b00001b07983 */ /* 0x000ee80000300a00 */
[----:B------:R-:W3:Y:S01]  /*12e70*/  LDL.LU.64 R144, [R1+0x2a8] ;  /* 0x0002a80001907983 */ /* 0x000ee20000300a00 */
        /* <DEDUP_REMOVED lines=9> */
[C---:B--2---:R-:W-:Y:S01]  /*12f10*/  IMAD.WIDE R34, R0.reuse, 0x4, R192 ;  /* 0x0000000400227825 */ /* 0x044fe200078e02c0 */
[----:B------:R1:W-:Y:S04]  /*12f20*/  LDGSTS.E [R245+0x68000], [R50.64], !P4 ;  /* 0x6800000032f57fae */ /* 0x0003e8000e121844 */
[----:B------:R2:W-:Y:S01]  /*12f30*/  LDGSTS.E [R245+0x68200], [R34.64], !P4 ;  /* 0x6820000022f57fae */ /* 0x0005e2000e121844 */
[----:B----4-:R-:W-:-:S03]  /*12f40*/  IMAD.WIDE R18, R0, 0x4, R160 ;  /* 0x0000000400127825 */ /* 0x010fc600078e02a0 */
[----:B------:R-:W4:Y:S04]  /*12f50*/  LDL.LU.64 R160, [R1+0x2a0] ;  /* 0x0002a00001a07983 */ /* 0x000f280000300a00 */
[----:B------:R1:W-:Y:S04]  /*12f60*/  STL.64 [R1+0x15a0], R50 ;  /* 0x0015a03201007387 */ /* 0x0003e80000100a00 */
[----:B------:R2:W-:Y:S04]  /*12f70*/  STL.64 [R1+0x15a8], R34 ;  /* 0x0015a82201007387 */ /* 0x0005e80000100a00 */
[----:B------:R1:W-:Y:S04]  /*12f80*/  STL.64 [R1+0x15b0], R18 ;  /* 0x0015b01201007387 */ /* 0x0003e80000100a00 */
[----:B------:R1:W-:Y:S01]  /*12f90*/  LDGSTS.E [R245+0x68400], [R18.64], !P4 ;  /* 0x6840000012f57fae */ /* 0x0003e2000e121844 */
[----:B------:R-:W-:-:S04]  /*12fa0*/  IADD3 R242, R250, -0xd5, RZ ;  /* 0xffffff2bfaf27810 */ /* 0x000fc80007ffe0ff */
[----:B------:R-:W-:Y:S01]  /*12fb0*/  ISETP.GE.U32.AND P1, PT, R242, 0x7ffffeac, PT ;  /* 0x7ffffeacf200780c */ /* 0x000fe20003f26070 */
[----:B-----5:R-:W-:-:S05]  /*12fc0*/  IMAD.WIDE R2, R0, 0x4, R112 ;  /* 0x0000000400027825 */ /* 0x020fca00078e0270 */
[----:B------:R3:W-:Y:S04]  /*12fd0*/  STL.64 [R1+0x15b8], R2 ;  /* 0x0015b80201007387 */ /* 0x0007e80000100a00 */
[----:B------:R-:W5:Y:S04]  /*12fe0*/  LDL.LU.64 R240, [R1+0x278] ;  /* 0x0002780001f07983 */ /* 0x000f680000300a00 */
[----:B------:R-:W5:Y:S04]  /*12ff0*/  LDL.LU.64 R192, [R1+0x270] ;  /* 0x0002700001c07983 */ /* 0x000f680000300a00 */
[----:B------:R-:W5:Y:S04]  /*13000*/  LDL.LU.64 R112, [R1+0x268] ;  /* 0x0002680001707983 */ /* 0x000f680000300a00 */
[----:B------:R3:W-:Y:S01]  /*13010*/  LDGSTS.E [R245+0x68600], [R2.64], !P4 ;  /* 0x6860000002f57fae */ /* 0x0007e2000e121844 */
[----:B-1----:R-:W-:-:S05]  /*13020*/  IMAD.WIDE R50, R0, 0x4, R224 ;  /* 0x0000000400327825 */ /* 0x002fca00078e02e0 */
[----:B------:R1:W-:Y:S01]  /*13030*/  LDGSTS.E [R245+0x6a000], [R50.64], !P1 ;  /* 0x6a00000032f57fae */ /* 0x0003e2000c921844 */
[----:B--2---:R-:W-:-:S03]  /*13040*/  IMAD.WIDE R34, R0, 0x4, R246 ;  /* 0x0000000400227825 */ /* 0x004fc600078e02f6 */
[----:B------:R-:W2:Y:S01]  /*13050*/  LDL.LU.64 R246, [R1+0x260] ;  /* 0x0002600001f67983 */ /* 0x000ea20000300a00 */
[----:B------:R-:W-:-:S03]  /*13060*/  IMAD.WIDE R18, R0, 0x4, R128 ;  /* 0x0000000400127825 */ /* 0x000fc600078e0280 */
[----:B------:R1:W-:Y:S04]  /*13070*/  STL.64 [R1+0x1600], R50 ;  /* 0x0016003201007387 */ /* 0x0003e80000100a00 */
[----:B------:R-:W-:Y:S01]  /*13080*/  STL.64 [R1+0x1608], R34 ;  /* 0x0016082201007387 */ /* 0x000fe20000100a00 */
[----:B---3--:R-:W-:-:S03]  /*13090*/  IMAD.WIDE R2, R0, 0x4, R248 ;  /* 0x0000000400027825 */ /* 0x008fc600078e02f8 */
[----:B------:R3:W-:Y:S04]  /*130a0*/  STL.64 [R1+0x1610], R18 ;  /* 0x0016101201007387 */ /* 0x0007e80000100a00 */
[----:B------:R4:W-:Y:S04]  /*130b0*/  STL.64 [R1+0x1618], R2 ;  /* 0x0016180201007387 */ /* 0x0009e80000100a00 */
[----:B------:R-:W2:Y:S04]  /*130c0*/  LDL.LU.64 R128, [R1+0x238] ;  /* 0x0002380001807983 */ /* 0x000ea80000300a00 */
[----:B------:R-:W2:Y:S04]  /*130d0*/  LDL.LU.64 R248, [R1+0x230] ;  /* 0x0002300001f87983 */ /* 0x000ea80000300a00 */
[----:B------:R3:W-:Y:S04]  /*130e0*/  LDGSTS.E [R245+0x6a200], [R34.64], !P1 ;  /* 0x6a20000022f57fae */ /* 0x0007e8000c921844 */
[----:B------:R3:W-:Y:S01]  /*130f0*/  LDGSTS.E [R245+0x6a400], [R18.64], !P1 ;  /* 0x6a40000012f57fae */ /* 0x0007e2000c921844 */
[----:B------:R-:W-:-:S03]  /*13100*/  IADD3 R242, R250, -0xd9, RZ ;  /* 0xffffff27faf27810 */ /* 0x000fc60007ffe0ff */
[----:B------:R4:W-:Y:S01]  /*13110*/  LDGSTS.E [R245+0x6a600], [R2.64], !P1 ;  /* 0x6a60000002f57fae */ /* 0x0009e2000c921844 */
[----:B-1----:R-:W-:-:S03]  /*13120*/  IMAD.WIDE R50, R0, 0x4, R208 ;  /* 0x0000000400327825 */ /* 0x002fc600078e02d0 */
[----:B------:R-:W2:Y:S04]  /*13130*/  LDL.LU.64 R208, [R1+0x228] ;  /* 0x0002280001d07983 */ /* 0x000ea80000300a00 */
[----:B------:R5:W-:Y:S01]  /*13140*/  STL.64 [R1+0x1640], R50 ;  /* 0x0016403201007387 */ /* 0x000be20000100a00 */
[----:B---3--:R-:W-:-:S03]  /*13150*/  IMAD.WIDE R18, R0, 0x4, R144 ;  /* 0x0000000400127825 */ /* 0x008fc600078e0290 */
[----:B------:R-:W3:Y:S01]  /*13160*/  LDL.LU.64 R144, [R1+0x220] ;  /* 0x0002200001907983 */ /* 0x000ee20000300a00 */
[----:B------:R-:W-:Y:S01]  /*13170*/  ISETP.GE.U32.AND P6, PT, R242, 0x7ffffea8, PT ;  /* 0x7ffffea8f200780c */ /* 0x000fe20003fc6070 */
[----:B------:R-:W-:Y:S01]  /*13180*/  IMAD.WIDE R34, R0, 0x4, R176 ;  /* 0x0000000400227825 */ /* 0x000fe200078e02b0 */
[----:B------:R-:W-:-:S04]  /*13190*/  IADD3 R242, R250, -0xdd, RZ ;  /* 0xffffff23faf27810 */ /* 0x000fc80007ffe0ff */
[----:B------:R-:W-:Y:S01]  /*131a0*/  ISETP.GE.U32.AND P0, PT, R242, 0x7ffffea4, PT ;  /* 0x7ffffea4f200780c */ /* 0x000fe20003f06070 */
[----:B------:R1:W-:Y:S04]  /*131b0*/  STL.64 [R1+0x1668], R34 ;  /* 0x0016682201007387 */ /* 0x0003e80000100a00 */
[----:B------:R1:W-:Y:S04]  /*131c0*/  STL.64 [R1+0x1670], R18 ;  /* 0x0016701201007387 */ /* 0x0003e80000100a00 */
[----:B------:R5:W-:Y:S04]  /*131d0*/  LDGSTS.E [R245+0x6c000], [R50.64], !P6 ;  /* 0x6c00000032f57fae */ /* 0x000be8000f121844 */
[----:B------:R1:W-:Y:S04]  /*131e0*/  LDGSTS.E [R245+0x6c200], [R34.64], !P6 ;  /* 0x6c20000022f57fae */ /* 0x0003e8000f121844 */
[----:B------:R1:W-:Y:S01]  /*131f0*/  LDGSTS.E [R245+0x6c400], [R18.64], !P6 ;  /* 0x6c40000012f57fae */ /* 0x0003e2000f121844 */
[----:B----4-:R-:W-:-:S05]  /*13200*/  IMAD.WIDE R2, R0, 0x4, R160 ;  /* 0x0000000400027825 */ /* 0x010fca00078e02a0 */
[----:B------:R2:W-:Y:S04]  /*13210*/  STL.64 [R1+0x1678], R2 ;  /* 0x0016780201007387 */ /* 0x0005e80000100a00 */
[----:B------:R-:W3:Y:S04]  /*13220*/  LDL.LU.64 R224, [R1+0x1f8] ;  /* 0x0001f80001e07983 */ /* 0x000ee80000300a00 */
[----:B------:R2:W-:Y:S04]  /*13230*/  LDGSTS.E [R245+0x6c600], [R2.64], !P6 ;  /* 0x6c60000002f57fae */ /* 0x0005e8000f121844 */
[----:B------:R-:W3:Y:S04]  /*13240*/  LDL.LU.64 R176, [R1+0x1f0] ;  /* 0x0001f00001b07983 */ /* 0x000ee80000300a00 */
[----:B------:R-:W3:Y:S01]  /*13250*/  LDL.LU.64 R160, [R1+0x1e8] ;  /* 0x0001e80001a07983 */ /* 0x000ee20000300a00 */
[----:B-----5:R-:W-:-:S04]  /*13260*/  IMAD.WIDE R50, R0, 0x4, R240 ;  /* 0x0000000400327825 */ /* 0x020fc800078e02f0 */
[C---:B-1----:R-:W-:Y:S01]  /*13270*/  IMAD.WIDE R34, R0.reuse, 0x4, R192 ;  /* 0x0000000400227825 */ /* 0x042fe200078e02c0 */
[----:B------:R1:W-:Y:S03]  /*13280*/  LDGSTS.E [R245+0x6e000], [R50.64], !P0 ;  /* 0x6e00000032f57fae */ /* 0x0003e6000c121844 */
[C---:B------:R-:W-:Y:S01]  /*13290*/  IMAD.WIDE R18, R0.reuse, 0x4, R112 ;  /* 0x0000000400127825 */ /* 0x040fe200078e0270 */
[----:B------:R5:W-:Y:S04]  /*132a0*/  LDGSTS.E [R245+0x6e200], [R34.64], !P0 ;  /* 0x6e20000022f57fae */ /* 0x000be8000c121844 */
[----:B------:R-:W4:Y:S04]  /*132b0*/  LDL.LU.64 R112, [R1+0x1e0] ;  /* 0x0001e00001707983 */ /* 0x000f280000300a00 */
[----:B------:R1:W-:Y:S04]  /*132c0*/  STL.64 [R1+0x16a0], R50 ;  /* 0x0016a03201007387 */ /* 0x0003e80000100a00 */
[----:B------:R5:W-:Y:S01]  /*132d0*/  STL.64 [R1+0x16a8], R34 ;  /* 0x0016a82201007387 */ /* 0x000be20000100a00 */
[----:B--2---:R-:W-:-:S03]  /*132e0*/  IMAD.WIDE R2, R0, 0x4, R246 ;  /* 0x0000000400027825 */ /* 0x004fc600078e02f6 */
[----:B------:R2:W-:Y:S04]  /*132f0*/  STL.64 [R1+0x16b0], R18 ;  /* 0x0016b01201007387 */ /* 0x0005e80000100a00 */
[----:B------:R3:W-:Y:S04]  /*13300*/  STL.64 [R1+0x16b8], R2 ;  /* 0x0016b80201007387 */ /* 0x0007e80000100a00 */
[----:B------:R-:W4:Y:S04]  /*13310*/  LDL.LU.64 R192, [R1+0x1b8] ;  /* 0x0001b80001c07983 */ /* 0x000f280000300a00 */
[----:B------:R-:W4:Y:S04]  /*13320*/  LDL.LU.64 R246, [R1+0x1b0] ;  /* 0x0001b00001f67983 */ /* 0x000f280000300a00 */
[----:B------:R2:W-:Y:S01]  /*13330*/  LDGSTS.E [R245+0x6e400], [R18.64], !P0 ;  /* 0x6e40000012f57fae */ /* 0x0005e2000c121844 */
[----:B-1----:R-:W-:-:S03]  /*13340*/  IMAD.WIDE R50, R0, 0x4, R128 ;  /* 0x0000000400327825 */ /* 0x002fc600078e0280 */
[----:B------:R3:W-:Y:S01]  /*13350*/  LDGSTS.E [R245+0x6e600], [R2.64], !P0 ;  /* 0x6e60000002f57fae */ /* 0x0007e2000c121844 */
[----:B-----5:R-:W-:-:S03]  /*13360*/  IMAD.WIDE R34, R0, 0x4, R248 ;  /* 0x0000000400227825 */ /* 0x020fc600078e02f8 */
[----:B------:R-:W5:Y:S04]  /*13370*/  LDL.LU.64 R128, [R1+0x1a8] ;  /* 0x0001a80001807983 */ /* 0x000f680000300a00 */
[----:B------:R-:W5:Y:S04]  /*13380*/  LDL.LU.64 R248, [R1+0x1a0] ;  /* 0x0001a00001f87983 */ /* 0x000f680000300a00 */
[----:B------:R1:W-:Y:S01]  /*13390*/  STL.64 [R1+0x1700], R50 ;  /* 0x0017003201007387 */ /* 0x0003e20000100a00 */
[----:B--2---:R-:W-:-:S03]  /*133a0*/  IMAD.WIDE R18, R0, 0x4, R208 ;  /* 0x0000000400127825 */ /* 0x004fc600078e02d0 */
[----:B------:R2:W-:Y:S01]  /*133b0*/  STL.64 [R1+0x1708], R34 ;  /* 0x0017082201007387 */ /* 0x0005e20000100a00 */
[----:B---3--:R-:W-:-:S03]  /*133c0*/  IMAD.WIDE R2, R0, 0x4, R144 ;  /* 0x0000000400027825 */ /* 0x008fc600078e0290 */
[----:B------:R3:W-:Y:S04]  /*133d0*/  STL.64 [R1+0x1710], R18 ;  /* 0x0017101201007387 */ /* 0x0007e80000100a00 */
[----:B------:R4:W-:Y:S04]  /*133e0*/  STL.64 [R1+0x1718], R2 ;  /* 0x0017180201007387 */ /* 0x0009e80000100a00 */
        /* <DEDUP_REMOVED lines=10> */
[----:B-1----:R-:W-:-:S05]  /*13490*/  IMAD.WIDE R50, R0, 0x4, R224 ;  /* 0x0000000400327825 */ /* 0x002fca00078e02e0 */
[----:B------:R1:W-:Y:S01]  /*134a0*/  LDGSTS.E [R245+0x72000], [R50.64], !P3 ;  /* 0x7200000032f57fae */ /* 0x0003e2000d921844 */
[----:B--2---:R-:W-:-:S03]  /*134b0*/  IMAD.WIDE R34, R0, 0x4, R176 ;  /* 0x0000000400227825 */ /* 0x004fc600078e02b0 */
[----:B------:R-:W2:Y:S01]  /*134c0*/  LDL.LU.64 R176, [R1+0x168] ;  /* 0x0001680001b07983 */ /* 0x000ea20000300a00 */
[----:B---3--:R-:W-:-:S03]  /*134d0*/  IMAD.WIDE R18, R0, 0x4, R160 ;  /* 0x0000000400127825 */ /* 0x008fc600078e02a0 */
[----:B------:R1:W-:Y:S04]  /*134e0*/  STL.64 [R1+0x1720], R50 ;  /* 0x0017203201007387 */ /* 0x0003e80000100a00 */
[----:B------:R-:W2:Y:S04]  /*134f0*/  LDL.LU.64 R160, [R1+0x160] ;  /* 0x0001600001a07983 */ /* 0x000ea80000300a00 */
        /* <DEDUP_REMOVED lines=8> */
[----:B------:R-:W3:Y:S04]  /*13580*/  LDL.LU.64 R240, [R1+0x138] ;  /* 0x0001380001f07983 */ /* 0x000ee80000300a00 */
[----:B------:R4:W-:Y:S04]  /*13590*/  LDGSTS.E [R245+0x72600], [R2.64], !P3 ;  /* 0x7260000002f57fae */ /* 0x0009e8000d921844 */
[----:B------:R-:W3:Y:S01]  /*135a0*/  LDL.LU.64 R112, [R1+0x130] ;  /* 0x0001300001707983 */ /* 0x000ee20000300a00 */
[----:B-1----:R-:W-:-:S03]  /*135b0*/  IMAD.WIDE R50, R0, 0x4, R192 ;  /* 0x0000000400327825 */ /* 0x002fc600078e02c0 */
[----:B------:R-:W3:Y:S01]  /*135c0*/  LDL.LU.64 R192, [R1+0x128] ;  /* 0x0001280001c07983 */ /* 0x000ee20000300a00 */
[----:B------:R-:W-:-:S03]  /*135d0*/  IMAD.WIDE R34, R0, 0x4, R246 ;  /* 0x0000000400227825 */ /* 0x000fc600078e02f6 */
[----:B------:R-:W3:Y:S04]  /*135e0*/  LDL.LU.64 R246, [R1+0x120] ;  /* 0x0001200001f67983 */ /* 0x000ee80000300a00 */
[----:B------:R1:W-:Y:S01]  /*135f0*/  STL.64 [R1+0x1780], R50 ;  /* 0x0017803201007387 */ /* 0x0003e20000100a00 */
[----:B-----5:R-:W-:-:S03]  /*13600*/  IMAD.WIDE R18, R0, 0x4, R128 ;  /* 0x0000000400127825 */ /* 0x020fc600078e0280 */
[----:B------:R5:W-:Y:S01]  /*13610*/  STL.64 [R1+0x1788], R34 ;  /* 0x0017882201007387 */ /* 0x000be20000100a00 */
[----:B----4-:R-:W-:-:S03]  /*13620*/  IMAD.WIDE R2, R0, 0x4, R248 ;  /* 0x0000000400027825 */ /* 0x010fc600078e02f8 */
[----:B------:R2:W-:Y:S04]  /*13630*/  STL.64 [R1+0x1790], R18 ;  /* 0x0017901201007387 */ /* 0x0005e80000100a00 */
[----:B------:R4:W-:Y:S04]  /*13640*/  STL.64 [R1+0x1798], R2 ;  /* 0x0017980201007387 */ /* 0x0009e80000100a00 */
[----:B------:R-:W3:Y:S04]  /*13650*/  LDL.LU.64 R128, [R1+0xf8] ;  /* 0x0000f80001807983 */ /* 0x000ee80000300a00 */
[----:B------:R-:W3:Y:S04]  /*13660*/  LDL.LU.64 R248, [R1+0xf0] ;  /* 0x0000f00001f87983 */ /* 0x000ee80000300a00 */
[----:B------:R1:W-:Y:S04]  /*13670*/  LDGSTS.E [R245+0x74000], [R50.64], !P5 ;  /* 0x7400000032f57fae */ /* 0x0003e8000e921844 */
[----:B------:R5:W-:Y:S04]  /*13680*/  LDGSTS.E [R245+0x74200], [R34.64], !P5 ;  /* 0x7420000022f57fae */ /* 0x000be8000e921844 */
[----:B------:R-:W3:Y:S01]  /*13690*/  LDL.LU.64 R224, [R1+0xe8] ;  /* 0x0000e80001e07983 */ /* 0x000ee20000300a00 */
[----:B------:R-:W-:Y:S01]  /*136a0*/  IADD3 R242, R250, -0xed, RZ ;  /* 0xffffff13faf27810 */ /* 0x000fe20007ffe0ff */
[----:B-1----:R-:W-:-:S04]  /*136b0*/  IMAD.WIDE R50, R0, 0x4, R208 ;  /* 0x0000000400327825 */ /* 0x002fc800078e02d0 */
[----:B-----5:R-:W-:Y:S01]  /*136c0*/  IMAD.WIDE R34, R0, 0x4, R144 ;  /* 0x0000000400227825 */ /* 0x020fe200078e0290 */
[----:B------:R2:W-:Y:S04]  /*136d0*/  LDGSTS.E [R245+0x74400], [R18.64], !P5 ;  /* 0x7440000012f57fae */ /* 0x0005e8000e921844 */
[----:B------:R-:W3:Y:S01]  /*136e0*/  LDL.LU.64 R144, [R1+0xe0] ;  /* 0x0000e00001907983 */ /* 0x000ee20000300a00 */
        /* <DEDUP_REMOVED lines=8> */
[----:B--2---:R-:W-:-:S04]  /*13770*/  IMAD.WIDE R18, R0, 0x4, R176 ;  /* 0x0000000400127825 */ /* 0x004fc800078e02b0 */
[C---:B----4-:R-:W-:Y:S01]  /*13780*/  IMAD.WIDE R2, R0.reuse, 0x4, R160 ;  /* 0x0000000400027825 */ /* 0x050fe200078e02a0 */
[----:B------:R2:W-:Y:S04]  /*13790*/  STL.64 [R1+0x1e40], R18 ;  /* 0x001e401201007387 */ /* 0x0005e80000100a00 */
[----:B------:R4:W-:Y:S04]  /*137a0*/  STL.64 [R1+0x1e48], R2 ;  /* 0x001e480201007387 */ /* 0x0009e80000100a00 */
[----:B------:R2:W-:Y:S04]  /*137b0*/  LDGSTS.E [R245+0x76400], [R18.64], !P4 ;  /* 0x7640000012f57fae */ /* 0x0005e8000e121844 */
[----:B------:R-:W3:Y:S04]  /*137c0*/  LDL.LU.64 R208, [R1+0xb8] ;  /* 0x0000b80001d07983 */ /* 0x000ee80000300a00 */
[----:B------:R-:W3:Y:S04]  /*137d0*/  LDL.LU.64 R176, [R1+0xb0] ;  /* 0x0000b00001b07983 */ /* 0x000ee80000300a00 */
[----:B------:R4:W-:Y:S04]  /*137e0*/  LDGSTS.E [R245+0x76600], [R2.64], !P4 ;  /* 0x7660000002f57fae */ /* 0x0009e8000e121844 */
[----:B------:R-:W3:Y:S02]  /*137f0*/  LDL.LU.64 R160, [R1+0xa8] ;  /* 0x0000a80001a07983 */ /* 0x000ee40000300a00 */
[----:B---3--:R-:W-:-:S05]  /*13800*/  IMAD.WIDE R50, R0, 0x4, R240 ;  /* 0x0000000400327825 */ /* 0x008fca00078e02f0 */
[----:B------:R3:W-:Y:S01]  /*13810*/  LDGSTS.E [R245+0x78000], [R50.64], !P1 ;  /* 0x7800000032f57fae */ /* 0x0007e2000c921844 */
[----:B-1----:R-:W-:-:S03]  /*13820*/  IMAD.WIDE R34, R0, 0x4, R112 ;  /* 0x0000000400227825 */ /* 0x002fc600078e0270 */
        /* <DEDUP_REMOVED lines=9> */
[----:B------:R1:W-:Y:S01]  /*138c0*/  LDGSTS.E [R245+0x78200], [R34.64], !P1 ;  /* 0x7820000022f57fae */ /* 0x0003e2000c921844 */
[----:B---3--:R-:W-:-:S03]  /*138d0*/  IMAD.WIDE R50, R0, 0x4, R128 ;  /* 0x0000000400327825 */ /* 0x008fc600078e0280 */
[----:B------:R-:W3:Y:S04]  /*138e0*/  LDL.LU.64 R128, [R1+0x68] ;  /* 0x0000680001807983 */ /* 0x000ee80000300a00 */
[----:B------:R2:W-:Y:S01]  /*138f0*/  STL.64 [R1+0x1e70], R50 ;  /* 0x001e703201007387 */ /* 0x0005e20000100a00 */
[----:B-1----:R-:W-:-:S03]  /*13900*/  IMAD.WIDE R34, R0, 0x4, R248 ;  /* 0x0000000400227825 */ /* 0x002fc600078e02f8 */
[----:B------:R2:W-:Y:S04]  /*13910*/  LDGSTS.E [R245+0x78400], [R18.64], !P1 ;  /* 0x7840000012f57fae */ /* 0x0005e8000c921844 */
[----:B------:R-:W3:Y:S04]  /*13920*/  LDL.LU.64 R248, [R1+0x60] ;  /* 0x0000600001f87983 */ /* 0x000ee80000300a00 */
[----:B------:R4:W-:Y:S01]  /*13930*/  LDGSTS.E [R245+0x78600], [R2.64], !P1 ;  /* 0x7860000002f57fae */ /* 0x0009e2000c921844 */
[----:B--2---:R-:W-:-:S03]  /*13940*/  IMAD.WIDE R18, R0, 0x4, R224 ;  /* 0x0000000400127825 */ /* 0x004fc600078e02e0 */
[----:B------:R1:W-:Y:S01]  /*13950*/  STL.64 [R1+0x1e78], R34 ;  /* 0x001e782201007387 */ /* 0x0003e20000100a00 */
[----:B----4-:R-:W-:-:S03]  /*13960*/  IMAD.WIDE R2, R0, 0x4, R144 ;  /* 0x0000000400027825 */ /* 0x010fc600078e0290 */
[----:B------:R2:W-:Y:S04]  /*13970*/  STL.64 [R1+0x1e80], R18 ;  /* 0x001e801201007387 */ /* 0x0005e80000100a00 */
[----:B------:R5:W-:Y:S04]  /*13980*/  STL.64 [R1+0x1e88], R2 ;  /* 0x001e880201007387 */ /* 0x000be80000100a00 */
[----:B------:R-:W4:Y:S01]  /*13990*/  LDL.LU.64 R144, [R1+0x820] ;  /* 0x0008200001907983 */ /* 0x000f220000300a00 */
        /* <DEDUP_REMOVED lines=8> */
[----:B------:R-:W-:Y:S01]  /*13a20*/  IADD3 R242, R250, -0xfd, RZ ;  /* 0xffffff03faf27810 */ /* 0x000fe20007ffe0ff */
[----:B-1----:R-:W-:-:S04]  /*13a30*/  IMAD.WIDE R50, R0, 0x4, R208 ;  /* 0x0000000400327825 */ /* 0x002fc800078e02d0 */
[C---:B------:R-:W-:Y:S01]  /*13a40*/  IMAD.WIDE R34, R0.reuse, 0x4, R176 ;  /* 0x0000000400227825 */ /* 0x040fe200078e02b0 */
[----:B------:R1:W-:Y:S04]  /*13a50*/  LDGSTS.E [R245+0x7c000], [R50.64], !P0 ;  /* 0x7c00000032f57fae */ /* 0x0003e8000c121844 */
[----:B------:R-:W4:Y:S01]  /*13a60*/  LDL.LU.64 R176, [R1+0x818] ;  /* 0x0008180001b07983 */ /* 0x000f220000300a00 */
[----:B--2---:R-:W-:-:S03]  /*13a70*/  IMAD.WIDE R18, R0, 0x4, R160 ;  /* 0x0000000400127825 */ /* 0x004fc600078e02a0 */
[----:B------:R1:W-:Y:S04]  /*13a80*/  STL.64 [R1+0x1e90], R50 ;  /* 0x001e903201007387 */ /* 0x0003e80000100a00 */
[----:B------:R-:W2:Y:S04]  /*13a90*/  LDL.LU.64 R160, [R1+0x810] ;  /* 0x0008100001a07983 */ /* 0x000ea80000300a00 */
[----:B------:R-:W-:Y:S04]  /*13aa0*/  STL.64 [R1+0x1e98], R34 ;  /* 0x001e982201007387 */ /* 0x000fe80000100a00 */
[----:B------:R1:W-:Y:S04]  /*13ab0*/  LDGSTS.E [R245+0x7c200], [R34.64], !P0 ;  /* 0x7c20000022f57fae */ /* 0x0003e8000c121844 */
[----:B------:R3:W-:Y:S01]  /*13ac0*/  LDGSTS.E [R245+0x7c400], [R18.64], !P0 ;  /* 0x7c40000012f57fae */ /* 0x0007e2000c121844 */
[----:B------:R-:W-:Y:S01]  /*13ad0*/  ISETP.GE.U32.AND P2, PT, R242, 0x7ffffe84, PT ;  /* 0x7ffffe84f200780c */ /* 0x000fe20003f46070 */
[----:B-----5:R-:W-:-:S02]  /*13ae0*/  IMAD.WIDE R2, R0, 0x4, R112 ;  /* 0x0000000400027825 */ /* 0x020fc400078e0270 */
[----:B------:R-:W5:Y:S04]  /*13af0*/  LDL.LU.64 R112, [R1+0x808] ;  /* 0x0008080001707983 */ /* 0x000f680000300a00 */
[----:B------:R3:W-:Y:S04]  /*13b00*/  STL.64 [R1+0x1ea0], R18 ;  /* 0x001ea01201007387 */ /* 0x0007e80000100a00 */
[----:B------:R3:W-:Y:S04]  /*13b10*/  STL.64 [R1+0x1ea8], R2 ;  /* 0x001ea80201007387 */ /* 0x0007e80000100a00 */
[----:B------:R3:W-:Y:S04]  /*13b20*/  LDGSTS.E [R245+0x7c600], [R2.64], !P0 ;  /* 0x7c60000002f57fae */ /* 0x0007e8000c121844 */
[----:B------:R-:W5:Y:S01]  /*13b30*/  LDL.LU.64 R240, [R1+0x7d8] ;  /* 0x0007d80001f07983 */ /* 0x000f620000300a00 */
[----:B-1----:R-:W-:-:S03]  /*13b40*/  IMAD.WIDE R50, R0, 0x4, R246 ;  /* 0x0000000400327825 */ /* 0x002fc600078e02f6 */
[----:B------:R-:W5:Y:S04]  /*13b50*/  LDL.LU.64 R224, [R1+0x7d0] ;  /* 0x0007d00001e07983 */ /* 0x000f680000300a00 */
[----:B------:R-:W5:Y:S04]  /*13b60*/  LDL.LU.64 R246, [R1+0x7c8] ;  /* 0x0007c80001f67983 */ /* 0x000f680000300a00 */
[----:B------:R-:W-:Y:S01]  /*13b70*/  STL.64 [R1+0x21b0], R50 ;  /* 0x0021b03201007387 */ /* 0x000fe20000100a00 */
[----:B---3--:R-:W-:-:S03]  /*13b80*/  IMAD.WIDE R18, R0, 0x4, R128 ;  /* 0x0000000400127825 */ /* 0x008fc600078e0280 */
[----:B------:R-:W3:Y:S01]  /*13b90*/  LDL.LU.64 R128, [R1+0x7c0] ;  /* 0x0007c00001807983 */ /* 0x000ee20000300a00 */
[----:B------:R-:W-:-:S03]  /*13ba0*/  IMAD.WIDE R34, R0, 0x4, R192 ;  /* 0x0000000400227825 */ /* 0x000fc600078e02c0 */
[----:B------:R1:W-:Y:S01]  /*13bb0*/  LDGSTS.E [R245+0x7e000], [R50.64], !P2 ;  /* 0x7e00000032f57fae */ /* 0x0003e2000d121844 */
[----:B------:R-:W-:-:S03]  /*13bc0*/  IMAD.WIDE R2, R0, 0x4, R248 ;  /* 0x0000000400027825 */ /* 0x000fc600078e02f8 */
[----:B------:R-:W-:Y:S04]  /*13bd0*/  STL.64 [R1+0x21a8], R34 ;  /* 0x0021a82201007387 */ /* 0x000fe80000100a00 */
[----:B------:R-:W1:Y:S04]  /*13be0*/  S2R R249, SR_TID.X ;  /* 0x0000000000f97919 */ /* 0x000e680000002100 */
[----:B------:R1:W-:Y:S04]  /*13bf0*/  STL.64 [R1+0x21a0], R18 ;  /* 0x0021a01201007387 */ /* 0x0003e80000100a00 */
[----:B------:R2:W-:Y:S04]  /*13c00*/  LDGSTS.E [R245+0x7e200], [R34.64], !P2 ;  /* 0x7e20000022f57fae */ /* 0x0005e8000d121844 */
[----:B------:R5:W-:Y:S04]  /*13c10*/  STL.64 [R1+0x2198], R2 ;  /* 0x0021980201007387 */ /* 0x000be80000100a00 */
[----:B------:R4:W-:Y:S02]  /*13c20*/  LDGSTS.E [R245+0x7e400], [R18.64], !P2 ;  /* 0x7e40000012f57fae */ /* 0x0009e4000d121844 */
[----:B----4-:R-:W-:Y:S01]  /*13c30*/  IMAD.WIDE R66, R0, 0x4, R144 ;  /* 0x0000000400427825 */ /* 0x010fe200078e0290 */
[----:B------:R-:W-:Y:S01]  /*13c40*/  IADD3 R242, R250, -0x82, RZ ;  /* 0xffffff7efaf27810 */ /* 0x000fe20007ffe0ff */
[----:B------:R5:W-:Y:S01]  /*13c50*/  LDGSTS.E [R245+0x7e600], [R2.64], !P2 ;  /* 0x7e60000002f57fae */ /* 0x000be2000d121844 */
[----:B-1----:R-:W-:-:S03]  /*13c60*/  LOP3.LUT R249, R249, 0x7f, RZ, 0xc0, !PT ;  /* 0x0000007ff9f97812 */ /* 0x002fc600078ec0ff */
[----:B------:R-:W4:Y:S02]  /*13c70*/  LDL.LU.64 R18, [R1+0x798] ;  /* 0x0007980001127983 */ /* 0x000f240000300a00 */
[----:B------:R-:W-:Y:S02]  /*13c80*/  IMAD.SHL.U32 R145, R249, 0x4, RZ ;  /* 0x00000004f9917824 */ /* 0x000fe400078e00ff */
[----:B------:R-:W4:Y:S04]  /*13c90*/  LDL.LU.64 R192, [R1+0x790] ;  /* 0x0007900001c07983 */ /* 0x000f280000300a00 */
[----:B------:R-:W4:Y:S01]  /*13ca0*/  LDL.LU.64 R248, [R1+0x788] ;  /* 0x0007880001f87983 */ /* 0x000f220000300a00 */
[----:B------:R-:W-:Y:S02]  /*13cb0*/  ISETP.GE.U32.AND P3, PT, R242, 0x7ffffeff, PT ;  /* 0x7ffffefff200780c */ /* 0x000fe40003f66070 */
[----:B------:R-:W-:Y:S01]  /*13cc0*/  LOP3.LUT R209, R145, 0x20, RZ, 0x3c, !PT ;  /* 0x0000002091d17812 */ /* 0x000fe200078e3cff */
[----:B------:R1:W-:Y:S04]  /*13cd0*/  STL.64 [R1+0x730], R66 ;  /* 0x0007304201007387 */ /* 0x0003e80000100a00 */
[----:B------:R-:W4:Y:S01]  /*13ce0*/  LDL.LU.64 R144, [R1+0x780] ;  /* 0x0007800001907983 */ /* 0x000f220000300a00 */
[----:B------:R-:W-:-:S05]  /*13cf0*/  IADD3 R242, R250, -0x86, RZ ;  /* 0xffffff7afaf27810 */ /* 0x000fca0007ffe0ff */
[----:B------:R1:W-:Y:S01]  /*13d00*/  LDGSTS.E [R209+0x40800], [R66.64], !P3 ;  /* 0x4080000042d17fae */ /* 0x0003e2000d921844 */
[----:B------:R-:W-:Y:S01]  /*13d10*/  ISETP.GE.U32.AND P5, PT, R242, 0x7ffffefb, PT ;  /* 0x7ffffefbf200780c */ /* 0x000fe20003fa6070 */
[----:B------:R-:W-:-:S04]  /*13d20*/  IMAD.WIDE R50, R0, 0x4, R176 ;  /* 0x0000000400327825 */ /* 0x000fc800078e02b0 */
[C---:B--2---:R-:W-:Y:S01]  /*13d30*/  IMAD.WIDE R34, R0.reuse, 0x4, R160 ;  /* 0x0000000400227825 */ /* 0x044fe200078e02a0 */
[----:B------:R2:W-:Y:S04]  /*13d40*/  STL.64 [R1+0x728], R50 ;  /* 0x0007283201007387 */ /* 0x0005e80000100a00 */
[----:B------:R1:W-:Y:S04]  /*13d50*/  STL.64 [R1+0x720], R34 ;  /* 0x0007202201007387 */ /* 0x0003e80000100a00 */
[----:B------:R2:W-:Y:S04]  /*13d60*/  LDGSTS.E [R209+0x40a00], [R50.64], !P3 ;  /* 0x40a0000032d17fae */ /* 0x0005e8000d921844 */
[----:B------:R1:W-:Y:S01]  /*13d70*/  LDGSTS.E [R209+0x40c00], [R34.64], !P3 ;  /* 0x40c0000022d17fae */ /* 0x0003e2000d921844 */
[----:B-----5:R-:W-:-:S05]  /*13d80*/  IMAD.WIDE R2, R0, 0x4, R112 ;  /* 0x0000000400027825 */ /* 0x020fca00078e0270 */
[----:B------:R3:W-:Y:S04]  /*13d90*/  STL.64 [R1+0x638], R2 ;  /* 0x0006380201007387 */ /* 0x0007e80000100a00 */
[----:B------:R-:W5:Y:S04]  /*13da0*/  LDL.LU.64 R176, [R1+0x758] ;  /* 0x0007580001b07983 */ /* 0x000f680000300a00 */
[----:B------:R-:W5:Y:S04]  /*13db0*/  LDL.LU.64 R160, [R1+0x750] ;  /* 0x0007500001a07983 */ /* 0x000f680000300a00 */
[----:B------:R-:W5:Y:S01]  /*13dc0*/  LDL.LU.64 R112, [R1+0x748] ;  /* 0x0007480001707983 */ /* 0x000f620000300a00 */
[----:B-1----:R-:W-:-:S03]  /*13dd0*/  IMAD.WIDE R66, R0, 0x4, R240 ;  /* 0x0000000400427825 */ /* 0x002fc600078e02f0 */
[----:B------:R3:W-:Y:S01]  /*13de0*/  LDGSTS.E [R209+0x40e00], [R2.64], !P3 ;  /* 0x40e0000002d17fae */ /* 0x0007e2000d921844 */
[----:B--2---:R-:W-:-:S03]  /*13df0*/  IMAD.WIDE R50, R0, 0x4, R224 ;  /* 0x0000000400327825 */ /* 0x004fc600078e02e0 */
[----:B------:R1:W-:Y:S01]  /*13e00*/  LDGSTS.E [R209+0x42800], [R66.64], !P5 ;  /* 0x4280000042d17fae */ /* 0x0003e2000e921844 */
[----:B------:R-:W-:-:S03]  /*13e10*/  IMAD.WIDE R34, R0, 0x4, R246 ;  /* 0x0000000400227825 */ /* 0x000fc600078e02f6 */
[----:B------:R-:W2:Y:S01]  /*13e20*/  LDL.LU.64 R246, [R1+0x740] ;  /* 0x0007400001f67983 */ /* 0x000ea20000300a00 */
[----:B---3--:R-:W-:-:S03]  /*13e30*/  IMAD.WIDE R2, R0, 0x4, R128 ;  /* 0x0000000400027825 */ /* 0x008fc600078e0280 */
[----:B------:R-:W-:Y:S04]  /*13e40*/  STL.64 [R1+0x630], R66 ;  /* 0x0006304201007387 */ /* 0x000fe80000100a00 */
[----:B------:R4:W-:Y:S04]  /*13e50*/  STL.64 [R1+0x528], R50 ;  /* 0x0005283201007387 */ /* 0x0009e80000100a00 */
[----:B------:R3:W-:Y:S04]  /*13e60*/  STL.64 [R1+0x520], R34 ;  /* 0x0005202201007387 */ /* 0x0007e80000100a00 */
[----:B------:R1:W-:Y:S04]  /*13e70*/  STL.64 [R1+0x4a8], R2 ;  /* 0x0004a80201007387 */ /* 0x0003e80000100a00 */
[----:B------:R-:W2:Y:S04]  /*13e80*/  LDL.LU.64 R240, [R1+0x718] ;  /* 0x0007180001f07983 */ /* 0x000ea80000300a00 */
[----:B------:R-:W2:Y:S04]  /*13e90*/  LDL.LU.64 R224, [R1+0x710] ;  /* 0x0007100001e07983 */ /* 0x000ea80000300a00 */
[----:B------:R-:W2:Y:S04]  /*13ea0*/  LDL.LU.64 R128, [R1+0x708] ;  /* 0x0007080001807983 */ /* 0x000ea80000300a00 */
[----:B------:R4:W-:Y:S01]  /*13eb0*/  LDGSTS.E [R209+0x42a00], [R50.64], !P5 ;  /* 0x42a0000032d17fae */ /* 0x0009e2000e921844 */
[----:B------:R-:W-:-:S03]  /*13ec0*/  IADD3 R242, R250, -0x8a, RZ ;  /* 0xffffff76faf27810 */ /* 0x000fc60007ffe0ff */
[----:B------:R3:W-:Y:S01]  /*13ed0*/  LDGSTS.E [R209+0x42c00], [R34.64], !P5 ;  /* 0x42c0000022d17fae */ /* 0x0007e2000e921844 */
[----:B----4-:R-:W-:Y:S01]  /*13ee0*/  IMAD.WIDE R50, R0, 0x4, R18 ;  /* 0x0000000400327825 */ /* 0x010fe200078e0212 */
[----:B------:R-:W-:Y:S02]  /*13ef0*/  ISETP.GE.U32.AND P4, PT, R242, 0x7ffffef7, PT ;  /* 0x7ffffef7f200780c */ /* 0x000fe40003f86070 */
[----:B------:R1:W-:Y:S01]  /*13f00*/  LDGSTS.E [R209+0x42e00], [R2.64], !P5 ;  /* 0x42e0000002d17fae */ /* 0x0003e2000e921844 */
[----:B------:R-:W-:-:S03]  /*13f10*/  IMAD.WIDE R18, R0, 0x4, R248 ;  /* 0x0000000400127825 */ /* 0x000fc600078e02f8 */
[----:B------:R-:W4:Y:S01]  /*13f20*/  LDL.LU.64 R248, [R1+0x700] ;  /* 0x0007000001f87983 */ /* 0x000f220000300a00 */
[----:B---3--:R-:W-:-:S03]  /*13f30*/  IMAD.WIDE R34, R0, 0x4, R192 ;  /* 0x0000000400227825 */ /* 0x008fc600078e02c0 */
[----:B------:R5:W-:Y:S01]  /*13f40*/  STL.64 [R1+0x4a0], R50 ;  /* 0x0004a03201007387 */ /* 0x000be20000100a00 */
[----:B-1----:R-:W-:Y:S01]  /*13f50*/  IMAD.WIDE R2, R0, 0x4, R144 ;  /* 0x0000000400027825 */ /* 0x002fe200078e0290 */
[----:B------:R-:W-:Y:S02]  /*13f60*/  IADD3 R242, R250, -0x8e, RZ ;  /* 0xffffff72faf27810 */ /* 0x000fe40007ffe0ff */
[----:B------:R-:W-:Y:S04]  /*13f70*/  STL.64 [R1+0x478], R34 ;  /* 0x0004782201007387 */ /* 0x000fe80000100a00 */
[----:B------:R5:W-:Y:S04]  /*13f80*/  LDGSTS.E [R209+0x44800], [R50.64], !P4 ;  /* 0x4480000032d17fae */ /* 0x000be8000e121844 */
[----:B------:R1:W-:Y:S01]  /*13f90*/  STL.64 [R1+0x470], R18 ;  /* 0x0004701201007387 */ /* 0x0003e20000100a00 */
[----:B------:R-:W-:-:S03]  /*13fa0*/  ISETP.GE.U32.AND P1, PT, R242, 0x7ffffef3, PT ;  /* 0x7ffffef3f200780c */ /* 0x000fc60003f26070 */
[----:B------:R2:W-:Y:S04]  /*13fb0*/  STL.64 [R1+0x468], R2 ;  /* 0x0004680201007387 */ /* 0x0005e80000100a00 */
[----:B------:R-:W3:Y:S04]  /*13fc0*/  LDL.LU.64 R192, [R1+0x6d8] ;  /* 0x0006d80001c07983 */ /* 0x000ee80000300a00 */
[----:B------:R1:W-:Y:S04]  /*13fd0*/  LDGSTS.E [R209+0x44a00], [R34.64], !P4 ;  /* 0x44a0000022d17fae */ /* 0x0003e8000e121844 */
[----:B------:R-:W3:Y:S04]  /*13fe0*/  LDL.LU.64 R144, [R1+0x6d0] ;  /* 0x0006d00001907983 */ /* 0x000ee80000300a00 */
[----:B------:R1:W-:Y:S04]  /*13ff0*/  LDGSTS.E [R209+0x44c00], [R18.64], !P4 ;  /* 0x44c0000012d17fae */ /* 0x0003e8000e121844 */
[----:B------:R2:W-:Y:S01]  /*14000*/  LDGSTS.E [R209+0x44e00], [R2.64], !P4 ;  /* 0x44e0000002d17fae */ /* 0x0005e2000e121844 */
[----:B-----5:R-:W-:-:S03]  /*14010*/  IMAD.WIDE R50, R0, 0x4, R176 ;  /* 0x0000000400327825 */ /* 0x020fc600078e02b0 */
[----:B------:R-:W5:Y:S04]  /*14020*/  LDL.LU.64 R176, [R1+0x6c8] ;  /* 0x0006c80001b07983 */ /* 0x000f680000300a00 */
[----:B------:R2:W-:Y:S01]  /*14030*/  STL.64 [R1+0x460], R50 ;  /* 0x0004603201007387 */ /* 0x0005e20000100a00 */
[----:B-1----:R-:W-:-:S03]  /*14040*/  IMAD.WIDE R18, R0, 0x4, R112 ;  /* 0x0000000400127825 */ /* 0x002fc600078e0270 */
[----:B------:R-:W5:Y:S01]  /*14050*/  LDL.LU.64 R112, [R1+0x6c0] ;  /* 0x0006c00001707983 */ /* 0x000f620000300a00 */
[----:B------:R-:W-:-:S03]  /*14060*/  IMAD.WIDE R34, R0, 0x4, R160 ;  /* 0x0000000400227825 */ /* 0x000fc600078e02a0 */
[----:B------:R1:W-:Y:S01]  /*14070*/  LDGSTS.E [R209+0x46800], [R50.64], !P1 ;  /* 0x4680000032d17fae */ /* 0x0003e2000c921844 */
[----:B--2---:R-:W-:-:S03]  /*14080*/  IMAD.WIDE R2, R0, 0x4, R246 ;  /* 0x0000000400027825 */ /* 0x004fc600078e02f6 */
[----:B------:R-:W-:Y:S04]  /*14090*/  STL.64 [R1+0x438], R34 ;  /* 0x0004382201007387 */ /* 0x000fe80000100a00 */
[----:B------:R2:W-:Y:S04]  /*140a0*/  STL.64 [R1+0x430], R18 ;  /* 0x0004301201007387 */ /* 0x0005e80000100a00 */
[----:B------:R4:W-:Y:S04]  /*140b0*/  STL.64 [R1+0x428], R2 ;  /* 0x0004280201007387 */ /* 0x0009e80000100a00 */
[----:B------:R-:W5:Y:S04]  /*140c0*/  LDL.LU.64 R160, [R1+0x698] ;  /* 0x0006980001a07983 */ /* 0x000f680000300a00 */
[----:B------:R-:W5:Y:S01]  /*140d0*/  LDL.LU.64 R246, [R1+0x690] ;  /* 0x0006900001f67983 */ /* 0x000f620000300a00 */
[----:B-1----:R-:W-:-:S03]  /*140e0*/  IMAD.WIDE R50, R0, 0x4, R240 ;  /* 0x0000000400327825 */ /* 0x002fc600078e02f0 */
[----:B------:R1:W-:Y:S04]  /*140f0*/  LDGSTS.E [R209+0x46a00], [R34.64], !P1 ;  /* 0x46a0000022d17fae */ /* 0x0003e8000c921844 */
[----:B------:R2:W-:Y:S04]  /*14100*/  LDGSTS.E [R209+0x46c00], [R18.64], !P1 ;  /* 0x46c0000012d17fae */ /* 0x0005e8000c921844 */
[----:B------:R-:W5:Y:S04]  /*14110*/  LDL.LU.64 R240, [R1+0x688] ;  /* 0x0006880001f07983 */ /* 0x000f680000300a00 */
[----:B------:R3:W-:Y:S01]  /*14120*/  STL.64 [R1+0x420], R50 ;  /* 0x0004203201007387 */ /* 0x0007e20000100a00 */
[----:B--2---:R-:W-:-:S03]  /*14130*/  IMAD.WIDE R18, R0, 0x4, R128 ;  /* 0x0000000400127825 */ /* 0x004fc600078e0280 */
[----:B------:R4:W-:Y:S04]  /*14140*/  LDGSTS.E [R209+0x46e00], [R2.64], !P1 ;  /* 0x46e0000002d17fae */ /* 0x0009e8000c921844 */
[----:B------:R-:W2:Y:S01]  /*14150*/  LDL.LU.64 R128, [R1+0x680] ;  /* 0x0006800001807983 */ /* 0x000ea20000300a00 */
[----:B-1----:R-:W-:-:S05]  /*14160*/  IMAD.WIDE R34, R0, 0x4, R224 ;  /* 0x0000000400227825 */ /* 0x002fca00078e02e0 */
[----:B------:R1:W-:Y:S04]  /*14170*/  STL.64 [R1+0x738], R34 ;  /* 0x0007382201007387 */ /* 0x0003e80000100a00 */
[----:B------:R5:W-:Y:S01]  /*14180*/  STL.64 [R1+0x1008], R18 ;  /* 0x0010081201007387 */ /* 0x000be20000100a00 */
[----:B----4-:R-:W-:-:S05]  /*14190*/  IMAD.WIDE R2, R0, 0x4, R248 ;  /* 0x0000000400027825 */ /* 0x010fca00078e02f8 */
        /* <DEDUP_REMOVED lines=9> */
[----:B------:R5:W-:Y:S01]  /*14230*/  LDGSTS.E [R209+0x48c00], [R18.64], !P6 ;  /* 0x48c0000012d17fae */ /* 0x000be2000f121844 */
[----:B---3--:R-:W-:-:S03]  /*14240*/  IMAD.WIDE R50, R0, 0x4, R192 ;  /* 0x0000000400327825 */ /* 0x008fc600078e02c0 */
[----:B------:R4:W-:Y:S01]  /*14250*/  LDGSTS.E [R209+0x48e00], [R2.64], !P6 ;  /* 0x48e0000002d17fae */ /* 0x0009e2000f121844 */
[----:B-1----:R-:W-:-:S03]  /*14260*/  IMAD.WIDE R34, R0, 0x4, R144 ;  /* 0x0000000400227825 */ /* 0x002fc600078e0290 */
[----:B------:R-:W3:Y:S04]  /*14270*/  LDL.LU.64 R192, [R1+0x648] ;  /* 0x0006480001c07983 */ /* 0x000ee80000300a00 */
[----:B------:R-:W3:Y:S01]  /*14280*/  LDL.LU.64 R144, [R1+0x640] ;  /* 0x0006400001907983 */ /* 0x000ee20000300a00 */
[----:B------:R-:W-:-:S03]  /*14290*/  IADD3 R242, R250, -0x9a, RZ ;  /* 0xffffff66faf27810 */ /* 0x000fc60007ffe0ff */
[----:B------:R1:W-:Y:S04]  /*142a0*/  STL.64 [R1+0x1050], R50 ;  /* 0x0010503201007387 */ /* 0x0003e80000100a00 */
[----:B------:R1:W-:Y:S01]  /*142b0*/  STL.64 [R1+0x1058], R34 ;  /* 0x0010582201007387 */ /* 0x0003e20000100a00 */
[----:B------:R-:W-:-:S03]  /*142c0*/  ISETP.GE.U32.AND P2, PT, R242, 0x7ffffee7, PT ;  /* 0x7ffffee7f200780c */ /* 0x000fc60003f46070 */
[----:B------:R1:W-:Y:S04]  /*142d0*/  LDGSTS.E [R209+0x4a800], [R50.64], !P0 ;  /* 0x4a80000032d17fae */ /* 0x0003e8000c121844 */
[----:B------:R1:W-:Y:S01]  /*142e0*/  LDGSTS.E [R209+0x4aa00], [R34.64], !P0 ;  /* 0x4aa0000022d17fae */ /* 0x0003e2000c121844 */
[----:B-----5:R-:W-:-:S04]  /*142f0*/  IMAD.WIDE R18, R0, 0x4, R176 ;  /* 0x0000000400127825 */ /* 0x020fc800078e02b0 */
[C---:B----4-:R-:W-:Y:S01]  /*14300*/  IMAD.WIDE R2, R0.reuse, 0x4, R112 ;  /* 0x0000000400027825 */ /* 0x050fe200078e0270 */
[----:B------:R4:W-:Y:S04]  /*14310*/  STL.64 [R1+0x1060], R18 ;  /* 0x0010601201007387 */ /* 0x0009e80000100a00 */
[----:B------:R2:W-:Y:S04]  /*14320*/  STL.64 [R1+0x1068], R2 ;  /* 0x0010680201007387 */ /* 0x0005e80000100a00 */
[----:B------:R-:W5:Y:S04]  /*14330*/  LDL.LU.64 R176, [R1+0x618] ;  /* 0x0006180001b07983 */ /* 0x000f680000300a00 */
[----:B------:R-:W5:Y:S04]  /*14340*/  LDL.LU.64 R112, [R1+0x610] ;  /* 0x0006100001707983 */ /* 0x000f680000300a00 */
[----:B------:R4:W-:Y:S04]  /*14350*/  LDGSTS.E [R209+0x4ac00], [R18.64], !P0 ;  /* 0x4ac0000012d17fae */ /* 0x0009e8000c121844 */
[----:B------:R2:W-:Y:S01]  /*14360*/  LDGSTS.E [R209+0x4ae00], [R2.64], !P0 ;  /* 0x4ae0000002d17fae */ /* 0x0005e2000c121844 */
[----:B-1----:R-:W-:-:S03]  /*14370*/  IMAD.WIDE R50, R0, 0x4, R160 ;  /* 0x0000000400327825 */ /* 0x002fc600078e02a0 */
[----:B------:R-:W5:Y:S01]  /*14380*/  LDL.LU.64 R160, [R1+0x608] ;  /* 0x0006080001a07983 */ /* 0x000f620000300a00 */
[----:B------:R-:W-:-:S03]  /*14390*/  IMAD.WIDE R34, R0, 0x4, R246 ;  /* 0x0000000400227825 */ /* 0x000fc600078e02f6 */
[----:B------:R-:W5:Y:S04]  /*143a0*/  LDL.LU.64 R246, [R1+0x600] ;  /* 0x0006000001f67983 */ /* 0x000f680000300a00 */
[----:B------:R-:W-:Y:S01]  /*143b0*/  STL.64 [R1+0x1090], R50 ;  /* 0x0010903201007387 */ /* 0x000fe20000100a00 */
[----:B----4-:R-:W-:-:S03]  /*143c0*/  IMAD.WIDE R18, R0, 0x4, R240 ;  /* 0x0000000400127825 */ /* 0x010fc600078e02f0 */
[----:B------:R-:W-:Y:S04]  /*143d0*/  STL.64 [R1+0x1098], R34 ;  /* 0x0010982201007387 */ /* 0x000fe80000100a00 */
[----:B------:R1:W-:Y:S04]  /*143e0*/  LDGSTS.E [R209+0x4c800], [R50.64], !P2 ;  /* 0x4c80000032d17fae */ /* 0x0003e8000d121844 */
[----:B------:R4:W-:Y:S01]  /*143f0*/  STL.64 [R1+0x10a0], R18 ;  /* 0x0010a01201007387 */ /* 0x0009e20000100a00 */
[----:B--2---:R-:W-:-:S03]  /*14400*/  IMAD.WIDE R2, R0, 0x4, R128 ;  /* 0x0000000400027825 */ /* 0x004fc600078e0280 */
[----:B------:R3:W-:Y:S04]  /*14410*/  LDGSTS.E [R209+0x4ca00], [R34.64], !P2 ;  /* 0x4ca0000022d17fae */ /* 0x0007e8000d121844 */
[----:B------:R2:W-:Y:S04]  /*14420*/  STL.64 [R1+0x10a8], R2 ;  /* 0x0010a80201007387 */ /* 0x0005e80000100a00 */
[----:B------:R4:W-:Y:S01]  /*14430*/  LDGSTS.E [R209+0x4cc00], [R18.64], !P2 ;  /* 0x4cc0000012d17fae */ /* 0x0009e2000d121844 */
[----:B------:R-:W-:-:S03]  /*14440*/  IMAD.WIDE R66, R0, 0x4, R224 ;  /* 0x0000000400427825 */ /* 0x000fc600078e02e0 */
[----:B----4-:R-:W4:Y:S04]  /*14450*/  LDL.LU.64 R18, [R1+0x5d8] ;  /* 0x0005d80001127983 */ /* 0x010f280000300a00 */
[----:B------:R-:W4:Y:S01]  /*14460*/  LDL.LU.64 R128, [R1+0x5d0] ;  /* 0x0005d00001807983 */ /* 0x000f220000300a00 */
[----:B-1----:R-:W-:-:S03]  /*14470*/  IMAD.WIDE R50, R0, 0x4, R248 ;  /* 0x0000000400327825 */ /* 0x002fc600078e02f8 */
[----:B------:R-:W4:Y:S04]  /*14480*/  LDL.LU.64 R224, [R1+0x5c8] ;  /* 0x0005c80001e07983 */ /* 0x000f280000300a00 */
[----:B------:R-:W4:Y:S01]  /*14490*/  LDL.LU.64 R248, [R1+0x5c0] ;  /* 0x0005c00001f87983 */ /* 0x000f220000300a00 */
[----:B------:R-:W-:-:S03]  /*144a0*/  IADD3 R242, R250, -0x9e, RZ ;  /* 0xffffff62faf27810 */ /* 0x000fc60007ffe0ff */
[----:B------:R2:W-:Y:S01]  /*144b0*/  LDGSTS.E [R209+0x4ce00], [R2.64], !P2 ;  /* 0x4ce0000002d17fae */ /* 0x0005e2000d121844 */
[----:B------:R-:W-:-:S03]  /*144c0*/  ISETP.GE.U32.AND P3, PT, R242, 0x7ffffee3, PT ;  /* 0x7ffffee3f200780c */ /* 0x000fc60003f66070 */
[----:B------:R5:W-:Y:S01]  /*144d0*/  STL.64 [R1+0x10d0], R66 ;  /* 0x0010d04201007387 */ /* 0x000be20000100a00 */
[----:B------:R-:W-:-:S03]  /*144e0*/  IADD3 R242, R250, -0xa2, RZ ;  /* 0xffffff5efaf27810 */ /* 0x000fc60007ffe0ff */
[----:B------:R1:W-:Y:S01]  /*144f0*/  STL.64 [R1+0x10d8], R50 ;  /* 0x0010d83201007387 */ /* 0x0003e20000100a00 */
[----:B------:R-:W-:-:S05]  /*14500*/  ISETP.GE.U32.AND P5, PT, R242, 0x7ffffedf, PT ;  /* 0x7ffffedff200780c */ /* 0x000fca0003fa6070 */
[----:B------:R5:W-:Y:S04]  /*14510*/  LDGSTS.E [R209+0x4e800], [R66.64], !P3 ;  /* 0x4e80000042d17fae */ /* 0x000be8000d921844 */
[----:B------:R1:W-:Y:S01]  /*14520*/  LDGSTS.E [R209+0x4ea00], [R50.64], !P3 ;  /* 0x4ea0000032d17fae */ /* 0x0003e2000d921844 */
[----:B---3--:R-:W-:-:S04]  /*14530*/  IMAD.WIDE R34, R0, 0x4, R192 ;  /* 0x0000000400227825 */ /* 0x008fc800078e02c0 */
[----:B--2---:R-:W-:Y:S01]  /*14540*/  IMAD.WIDE R2, R0, 0x4, R144 ;  /* 0x0000000400027825 */ /* 0x004fe200078e0290 */
[----:B------:R2:W-:Y:S04]  /*14550*/  STL.64 [R1+0x10e0], R34 ;  /* 0x0010e02201007387 */ /* 0x0005e80000100a00 */
[----:B------:R3:W-:Y:S04]  /*14560*/  STL.64 [R1+0x10e8], R2 ;  /* 0x0010e80201007387 */ /* 0x0007e80000100a00 */
[----:B------:R-:W4:Y:S04]  /*14570*/  LDL.LU.64 R192, [R1+0x598] ;  /* 0x0005980001c07983 */ /* 0x000f280000300a00 */
[----:B------:R-:W4:Y:S04]  /*14580*/  LDL.LU.64 R144, [R1+0x590] ;  /* 0x0005900001907983 */ /* 0x000f280000300a00 */
[----:B------:R2:W-:Y:S04]  /*14590*/  LDGSTS.E [R209+0x4ec00], [R34.64], !P3 ;  /* 0x4ec0000022d17fae */ /* 0x0005e8000d921844 */
[----:B------:R3:W-:Y:S01]  /*145a0*/  LDGSTS.E [R209+0x4ee00], [R2.64], !P3 ;  /* 0x4ee0000002d17fae */ /* 0x0007e2000d921844 */
[----:B------:R-:W-:-:S04]  /*145b0*/  IADD3 R242, R250, -0xa6, RZ ;  /* 0xffffff5afaf27810 */ /* 0x000fc80007ffe0ff */
[----:B------:R-:W-:Y:S01]  /*145c0*/  ISETP.GE.U32.AND P4, PT, R242, 0x7ffffedb, PT ;  /* 0x7ffffedbf200780c */ /* 0x000fe20003f86070 */
[C---:B-----5:R-:W-:Y:S02]  /*145d0*/  IMAD.WIDE R66, R0.reuse, 0x4, R176 ;  /* 0x0000000400427825 */ /* 0x060fe400078e02b0 */
[----:B------:R-:W5:Y:S02]  /*145e0*/  LDL.LU.64 R176, [R1+0x588] ;  /* 0x0005880001b07983 */ /* 0x000f640000300a00 */
[C---:B-1----:R-:W-:Y:S02]  /*145f0*/  IMAD.WIDE R50, R0.reuse, 0x4, R112 ;  /* 0x0000000400327825 */ /* 0x042fe400078e0270 */
[----:B------:R-:W5:Y:S04]  /*14600*/  LDL.LU.64 R112, [R1+0x580] ;  /* 0x0005800001707983 */ /* 0x000f680000300a00 */
[----:B------:R-:W-:Y:S01]  /*14610*/  STL.64 [R1+0x1110], R66 ;  /* 0x0011104201007387 */ /* 0x000fe20000100a00 */
[----:B--2---:R-:W-:-:S03]  /*14620*/  IMAD.WIDE R34, R0, 0x4, R160 ;  /* 0x0000000400227825 */ /* 0x004fc600078e02a0 */
[----:B------:R4:W-:Y:S01]  /*14630*/  STL.64 [R1+0x1118], R50 ;  /* 0x0011183201007387 */ /* 0x0009e20000100a00 */
[----:B---3--:R-:W-:-:S03]  /*14640*/  IMAD.WIDE R2, R0, 0x4, R246 ;  /* 0x0000000400027825 */ /* 0x008fc600078e02f6 */
[----:B------:R1:W-:Y:S04]  /*14650*/  STL.64 [R1+0x1120], R34 ;  /* 0x0011202201007387 */ /* 0x0003e80000100a00 */
[----:B------:R2:W-:Y:S04]  /*14660*/  STL.64 [R1+0x1128], R2 ;  /* 0x0011280201007387 */ /* 0x0005e80000100a00 */
[----:B------:R-:W3:Y:S04]  /*14670*/  LDL.LU.64 R240, [R1+0x558] ;  /* 0x0005580001f07983 */ /* 0x000ee80000300a00 */
[----:B------:R-:W3:Y:S04]  /*14680*/  LDL.LU.64 R160, [R1+0x550] ;  /* 0x0005500001a07983 */ /* 0x000ee80000300a00 */
[----:B------:R-:W3:Y:S04]  /*14690*/  LDL.LU.64 R246, [R1+0x548] ;  /* 0x0005480001f67983 */ /* 0x000ee80000300a00 */
[----:B------:R1:W-:Y:S04]  /*146a0*/  LDGSTS.E [R209+0x50800], [R66.64], !P5 ;  /* 0x5080000042d17fae */ /* 0x0003e8000e921844 */
[----:B------:R4:W-:Y:S04]  /*146b0*/  LDGSTS.E [R209+0x50a00], [R50.64], !P5 ;  /* 0x50a0000032d17fae */ /* 0x0009e8000e921844 */
[----:B------:R1:W-:Y:S04]  /*146c0*/  LDGSTS.E [R209+0x50c00], [R34.64], !P5 ;  /* 0x50c0000022d17fae */ /* 0x0003e8000e921844 */
[----:B------:R2:W-:Y:S01]  /*146d0*/  LDGSTS.E [R209+0x50e00], [R2.64], !P5 ;  /* 0x50e0000002d17fae */ /* 0x0005e2000e921844 */
[----:B----4-:R-:W-:-:S04]  /*146e0*/  IMAD.WIDE R50, R0, 0x4, R18 ;  /* 0x0000000400327825 */ /* 0x010fc800078e0212 */
[C---:B-1----:R-:W-:Y:S01]  /*146f0*/  IMAD.WIDE R34, R0.reuse, 0x4, R128 ;  /* 0x0000000400227825 */ /* 0x042fe200078e0280 */
[----:B------:R1:W-:Y:S04]  /*14700*/  LDGSTS.E [R209+0x52800], [R50.64], !P4 ;  /* 0x5280000032d17fae */ /* 0x0003e8000e121844 */
[----:B------:R-:W4:Y:S01]  /*14710*/  LDL.LU.64 R128, [R1+0x540] ;  /* 0x0005400001807983 */ /* 0x000f220000300a00 */
[----:B------:R-:W-:-:S04]  /*14720*/  IMAD.WIDE R18, R0, 0x4, R224 ;  /* 0x0000000400127825 */ /* 0x000fc800078e02e0 */
[----:B--2---:R-:W-:Y:S01]  /*14730*/  IMAD.WIDE R2, R0, 0x4, R248 ;  /* 0x0000000400027825 */ /* 0x004fe200078e02f8 */
[----:B------:R-:W-:Y:S04]  /*14740*/  STL.64 [R1+0x1150], R50 ;  /* 0x0011503201007387 */ /* 0x000fe80000100a00 */
[----:B------:R-:W-:Y:S04]  /*14750*/  STL.64 [R1+0x1158], R34 ;  /* 0x0011582201007387 */ /* 0x000fe80000100a00 */
[----:B------:R2:W-:Y:S04]  /*14760*/  STL.64 [R1+0x1160], R18 ;  /* 0x0011601201007387 */ /* 0x0005e80000100a00 */
[----:B------:R5:W-:Y:S04]  /*14770*/  LDGSTS.E [R209+0x52a00], [R34.64], !P4 ;  /* 0x52a0000022d17fae */ /* 0x000be8000e121844 */
[----:B------:R1:W-:Y:S04]  /*14780*/  STL.64 [R1+0x1168], R2 ;  /* 0x0011680201007387 */ /* 0x0003e80000100a00 */
[----:B------:R2:W-:Y:S01]  /*14790*/  LDGSTS.E [R209+0x52c00], [R18.64], !P4 ;  /* 0x52c0000012d17fae */ /* 0x0005e2000e121844 */
[----:B------:R-:W-:-:S03]  /*147a0*/  IADD3 R242, R250, -0xaa, RZ ;  /* 0xffffff56faf27810 */ /* 0x000fc60007ffe0ff */
[----:B------:R1:W-:Y:S04]  /*147b0*/  LDGSTS.E [R209+0x52e00], [R2.64], !P4 ;  /* 0x52e0000002d17fae */ /* 0x0003e8000e121844 */
[----:B--2---:R-:W4:Y:S04]  /*147c0*/  LDL.LU.64 R18, [R1+0x518] ;  /* 0x0005180001127983 */ /* 0x004f280000300a00 */
[----:B------:R-:W4:Y:S04]  /*147d0*/  LDL.LU.64 R224, [R1+0x510] ;  /* 0x0005100001e07983 */ /* 0x000f280000300a00 */
[----:B------:R-:W4:Y:S01]  /*147e0*/  LDL.LU.64 R248, [R1+0x508] ;  /* 0x0005080001f87983 */ /* 0x000f220000300a00 */
[----:B------:R-:W-:Y:S01]  /*147f0*/  ISETP.GE.U32.AND P1, PT, R242, 0x7ffffed7, PT ;  /* 0x7ffffed7f200780c */ /* 0x000fe20003f26070 */
[----:B------:R-:W-:-:S04]  /*14800*/  IMAD.WIDE R66, R0, 0x4, R192 ;  /* 0x0000000400427825 */ /* 0x000fc800078e02c0 */
[----:B-1----:R-:W-:Y:S02]  /*14810*/  IMAD.WIDE R50, R0, 0x4, R144 ;  /* 0x0000000400327825 */ /* 0x002fe400078e0290 */
[----:B------:R-:W4:Y:S04]  /*14820*/  LDL.LU.64 R144, [R1+0x500] ;  /* 0x0005000001907983 */ /* 0x000f280000300a00 */
[----:B------:R3:W-:Y:S04]  /*14830*/  STL.64 [R1+0x1190], R66 ;  /* 0x0011904201007387 */ /* 0x0007e80000100a00 */
[----:B------:R1:W-:Y:S01]  /*14840*/  STL.64 [R1+0x1198], R50 ;  /* 0x0011983201007387 */ /* 0x0003e20000100a00 */
[----:B------:R-:W-:-:S03]  /*14850*/  IADD3 R242, R250, -0xae, RZ ;  /* 0xffffff52faf27810 */ /* 0x000fc60007ffe0ff */
[----:B------:R3:W-:Y:S04]  /*14860*/  LDGSTS.E [R209+0x54800], [R66.64], !P1 ;  /* 0x5480000042d17fae */ /* 0x0007e8000c921844 */
[----:B------:R1:W-:Y:S01]  /*14870*/  LDGSTS.E [R209+0x54a00], [R50.64], !P1 ;  /* 0x54a0000032d17fae */ /* 0x0003e2000c921844 */
[----:B------:R-:W-:Y:S01]  /*14880*/  ISETP.GE.U32.AND P6, PT, R242, 0x7ffffed3, PT ;  /* 0x7ffffed3f200780c */ /* 0x000fe20003fc6070 */
[----:B-----5:R-:W-:-:S04]  /*14890*/  IMAD.WIDE R34, R0, 0x4, R176 ;  /* 0x0000000400227825 */ /* 0x020fc800078e02b0 */
[C---:B------:R-:W-:Y:S01]  /*148a0*/  IMAD.WIDE R2, R0.reuse, 0x4, R112 ;  /* 0x0000000400027825 */ /* 0x040fe200078e0270 */
[----:B------:R5:W-:Y:S04]  /*148b0*/  STL.64 [R1+0x11a0], R34 ;  /* 0x0011a02201007387 */ /* 0x000be80000100a00 */
[----:B------:R4:W-:Y:S04]  /*148c0*/  STL.64 [R1+0x11a8], R2 ;  /* 0x0011a80201007387 */ /* 0x0009e80000100a00 */
[----:B------:R-:W2:Y:S04]  /*148d0*/  LDL.LU.64 R192, [R1+0x4d8] ;  /* 0x0004d80001c07983 */ /* 0x000ea80000300a00 */
[----:B------:R-:W2:Y:S04]  /*148e0*/  LDL.LU.64 R176, [R1+0x4d0] ;  /* 0x0004d00001b07983 */ /* 0x000ea80000300a00 */
[----:B------:R-:W2:Y:S04]  /*148f0*/  LDL.LU.64 R112, [R1+0x4c8] ;  /* 0x0004c80001707983 */ /* 0x000ea80000300a00 */
[----:B------:R5:W-:Y:S01]  /*14900*/  LDGSTS.E [R209+0x54c00], [R34.64], !P1 ;  /* 0x54c0000022d17fae */ /* 0x000be2000c921844 */
[----:B---3--:R-:W-:-:S03]  /*14910*/  IMAD.WIDE R66, R0, 0x4, R240 ;  /* 0x0000000400427825 */ /* 0x008fc600078e02f0 */
[----:B------:R4:W-:Y:S01]  /*14920*/  LDGSTS.E [R209+0x54e00], [R2.64], !P1 ;  /* 0x54e0000002d17fae */ /* 0x0009e2000c921844 */
[----:B-1----:R-:W-:-:S03]  /*14930*/  IMAD.WIDE R50, R0, 0x4, R160 ;  /* 0x0000000400327825 */ /* 0x002fc600078e02a0 */
[----:B------:R1:W-:Y:S01]  /*14940*/  LDGSTS.E [R209+0x56800], [R66.64], !P6 ;  /* 0x5680000042d17fae */ /* 0x0003e2000f121844 */
[----:B-----5:R-:W-:-:S03]  /*14950*/  IMAD.WIDE R34, R0, 0x4, R246 ;  /* 0x0000000400227825 */ /* 0x020fc600078e02f6 */
[----:B------:R3:W-:Y:S04]  /*14960*/  LDGSTS.E [R209+0x56a00], [R50.64], !P6 ;  /* 0x56a0000032d17fae */ /* 0x0007e8000f121844 */
[----:B------:R-:W5:Y:S04]  /*14970*/  LDL.LU.64 R246, [R1+0x4c0] ;  /* 0x0004c00001f67983 */ /* 0x000f680000300a00 */
[----:B------:R-:W-:Y:S04]  /*14980*/  STL.64 [R1+0x11d0], R66 ;  /* 0x0011d04201007387 */ /* 0x000fe80000100a00 */
[----:B------:R3:W-:Y:S04]  /*14990*/  STL.64 [R1+0x11d8], R50 ;  /* 0x0011d83201007387 */ /* 0x0007e80000100a00 */
[----:B------:R1:W-:Y:S01]  /*149a0*/  STL.64 [R1+0x11e0], R34 ;  /* 0x0011e02201007387 */ /* 0x0003e20000100a00 */
[----:B------:R-:W-:-:S03]  /*149b0*/  IADD3 R242, R250, -0xb2, RZ ;  /* 0xffffff4efaf27810 */ /* 0x000fc60007ffe0ff */
[----:B------:R1:W-:Y:S01]  /*149c0*/  LDGSTS.E [R209+0x56c00], [R34.64], !P6 ;  /* 0x56c0000022d17fae */ /* 0x0003e2000f121844 */
[----:B----4-:R-:W-:-:S05]  /*149d0*/  IMAD.WIDE R2, R0, 0x4, R128 ;  /* 0x0000000400027825 */ /* 0x010fca00078e0280 */
[----:B------:R4:W-:Y:S04]  /*149e0*/  STL.64 [R1+0x11e8], R2 ;  /* 0x0011e80201007387 */ /* 0x0009e80000100a00 */
[----:B------:R-:W5:Y:S04]  /*149f0*/  LDL.LU.64 R240, [R1+0x498] ;  /* 0x0004980001f07983 */ /* 0x000f680000300a00 */
[----:B------:R-:W5:Y:S04]  /*14a00*/  LDL.LU.64 R160, [R1+0x490] ;  /* 0x0004900001a07983 */ /* 0x000f680000300a00 */
[----:B------:R-:W5:Y:S01]  /*14a10*/  LDL.LU.64 R128, [R1+0x488] ;  /* 0x0004880001807983 */ /* 0x000f620000300a00 */
[----:B---3--:R-:W-:Y:S01]  /*14a20*/  IMAD.WIDE R50, R0, 0x4, R18 ;  /* 0x0000000400327825 */ /* 0x008fe200078e0212 */
[----:B------:R-:W-:-:S02]  /*14a30*/  ISETP.GE.U32.AND P0, PT, R242, 0x7ffffecf, PT ;  /* 0x7ffffecff200780c */ /* 0x000fc40003f06070 */
[----:B------:R4:W-:Y:S01]  /*14a40*/  LDGSTS.E [R209+0x56e00], [R2.64], !P6 ;  /* 0x56e0000002d17fae */ /* 0x0009e2000f121844 */
[----:B------:R-:W-:-:S03]  /*14a50*/  IMAD.WIDE R18, R0, 0x4, R248 ;  /* 0x0000000400127825 */ /* 0x000fc600078e02f8 */
[----:B------:R-:W3:Y:S01]  /*14a60*/  LDL.LU.64 R248, [R1+0x480] ;  /* 0x0004800001f87983 */ /* 0x000ee20000300a00 */
[----:B-1----:R-:W-:-:S03]  /*14a70*/  IMAD.WIDE R34, R0, 0x4, R224 ;  /* 0x0000000400227825 */ /* 0x002fc600078e02e0 */
[----:B------:R2:W-:Y:S01]  /*14a80*/  STL.64 [R1+0x1210], R50 ;  /* 0x0012103201007387 */ /* 0x0005e20000100a00 */
[----:B----4-:R-:W-:Y:S01]  /*14a90*/  IMAD.WIDE R2, R0, 0x4, R144 ;  /* 0x0000000400027825 */ /* 0x010fe200078e0290 */
[----:B------:R-:W-:Y:S02]  /*14aa0*/  IADD3 R242, R250, -0xb6, RZ ;  /* 0xffffff4afaf27810 */ /* 0x000fe40007ffe0ff */
[----:B------:R1:W-:Y:S04]  /*14ab0*/  STL.64 [R1+0x1218], R34 ;  /* 0x0012182201007387 */ /* 0x0003e80000100a00 */
        /* <DEDUP_REMOVED lines=9> */
[----:B--2---:R-:W-:-:S03]  /*14b50*/  IMAD.WIDE R50, R0, 0x4, R192 ;  /* 0x0000000400327825 */ /* 0x004fc600078e02c0 */
[----:B------:R-:W2:Y:S01]  /*14b60*/  LDL.LU.64 R192, [R1+0x448] ;  /* 0x0004480001c07983 */ /* 0x000ea20000300a00 */
[----:B-1----:R-:W-:-:S03]  /*14b70*/  IMAD.WIDE R34, R0, 0x4, R176 ;  /* 0x0000000400227825 */ /* 0x002fc600078e02b0 */
[----:B------:R1:W-:Y:S01]  /*14b80*/  STL.64 [R1+0x1250], R50 ;  /* 0x0012503201007387 */ /* 0x0003e20000100a00 */
[----:B----4-:R-:W-:-:S03]  /*14b90*/  IMAD.WIDE R18, R0, 0x4, R112 ;  /* 0x0000000400127825 */ /* 0x010fc600078e0270 */
[----:B------:R-:W4:Y:S04]  /*14ba0*/  LDL.LU.64 R112, [R1+0x440] ;  /* 0x0004400001707983 */ /* 0x000f280000300a00 */
[----:B------:R1:W-:Y:S04]  /*14bb0*/  STL.64 [R1+0x1258], R34 ;  /* 0x0012582201007387 */ /* 0x0003e80000100a00 */
[----:B------:R1:W-:Y:S04]  /*14bc0*/  STL.64 [R1+0x1260], R18 ;  /* 0x0012601201007387 */ /* 0x0003e80000100a00 */
[----:B------:R1:W-:Y:S04]  /*14bd0*/  LDGSTS.E [R209+0x5a800], [R50.64], !P2 ;  /* 0x5a80000032d17fae */ /* 0x0003e8000d121844 */
[----:B------:R1:W-:Y:S01]  /*14be0*/  LDGSTS.E [R209+0x5aa00], [R34.64], !P2 ;  /* 0x5aa0000022d17fae */ /* 0x0003e2000d121844 */
[----:B-----5:R-:W-:-:S03]  /*14bf0*/  IMAD.WIDE R2, R0, 0x4, R246 ;  /* 0x0000000400027825 */ /* 0x020fc600078e02f6 */
[----:B------:R5:W-:Y:S04]  /*14c00*/  LDGSTS.E [R209+0x5ac00], [R18.64], !P2 ;  /* 0x5ac0000012d17fae */ /* 0x000be8000d121844 */
[----:B------:R3:W-:Y:S04]  /*14c10*/  STL.64 [R1+0x1268], R2 ;  /* 0x0012680201007387 */ /* 0x0007e80000100a00 */
[----:B------:R-:W4:Y:S04]  /*14c20*/  LDL.LU.64 R176, [R1+0x418] ;  /* 0x0004180001b07983 */ /* 0x000f280000300a00 */
[----:B------:R-:W4:Y:S04]  /*14c30*/  LDL.LU.64 R246, [R1+0x410] ;  /* 0x0004100001f67983 */ /* 0x000f280000300a00 */
[----:B------:R3:W-:Y:S01]  /*14c40*/  LDGSTS.E [R209+0x5ae00], [R2.64], !P2 ;  /* 0x5ae0000002d17fae */ /* 0x0007e2000d121844 */
[----:B-1----:R-:W-:-:S03]  /*14c50*/  IMAD.WIDE R50, R0, 0x4, R240 ;  /* 0x0000000400327825 */ /* 0x002fc600078e02f0 */
[----:B------:R-:W4:Y:S01]  /*14c60*/  LDL.LU.64 R240, [R1+0x408] ;  /* 0x0004080001f07983 */ /* 0x000f220000300a00 */
[----:B------:R-:W-:-:S03]  /*14c70*/  IMAD.WIDE R34, R0, 0x4, R160 ;  /* 0x0000000400227825 */ /* 0x000fc600078e02a0 */
[----:B------:R1:W-:Y:S01]  /*14c80*/  STL.64 [R1+0x1290], R50 ;  /* 0x0012903201007387 */ /* 0x0003e20000100a00 */
[----:B-----5:R-:W-:-:S03]  /*14c90*/  IMAD.WIDE R18, R0, 0x4, R128 ;  /* 0x0000000400127825 */ /* 0x020fc600078e0280 */
[----:B------:R-:W5:Y:S04]  /*14ca0*/  LDL.LU.64 R128, [R1+0x400] ;  /* 0x0004000001807983 */ /* 0x000f680000300a00 */
[----:B------:R1:W-:Y:S04]  /*14cb0*/  STL.64 [R1+0x1298], R34 ;  /* 0x0012982201007387 */ /* 0x0003e80000100a00 */
[----:B------:R2:W-:Y:S01]  /*14cc0*/  STL.64 [R1+0x12a0], R18 ;  /* 0x0012a01201007387 */ /* 0x0005e20000100a00 */
[----:B---3--:R-:W-:-:S05]  /*14cd0*/  IMAD.WIDE R2, R0, 0x4, R248 ;  /* 0x0000000400027825 */ /* 0x008fca00078e02f8 */
[----:B------:R4:W-:Y:S04]  /*14ce0*/  STL.64 [R1+0x12a8], R2 ;  /* 0x0012a80201007387 */ /* 0x0009e80000100a00 */
        /* <DEDUP_REMOVED lines=11> */
[----:B------:R-:W-:-:S03]  /*14da0*/  IMAD.WIDE R34, R0, 0x4, R144 ;  /* 0x0000000400227825 */ /* 0x000fc600078e0290 */
        /* <DEDUP_REMOVED lines=8> */
[----:B--2---:R-:W-:-:S04]  /*14e30*/  IMAD.WIDE R18, R0, 0x4, R192 ;  /* 0x0000000400127825 */ /* 0x004fc800078e02c0 */
[C---:B----4-:R-:W-:Y:S01]  /*14e40*/  IMAD.WIDE R2, R0.reuse, 0x4, R112 ;  /* 0x0000000400027825 */ /* 0x050fe200078e0270 */
[----:B------:R2:W-:Y:S04]  /*14e50*/  STL.64 [R1+0x12e0], R18 ;  /* 0x0012e01201007387 */ /* 0x0005e80000100a00 */
[----:B------:R5:W-:Y:S04]  /*14e60*/  STL.64 [R1+0x12e8], R2 ;  /* 0x0012e80201007387 */ /* 0x000be80000100a00 */
[----:B------:R-:W4:Y:S04]  /*14e70*/  LDL.LU.64 R192, [R1+0x398] ;  /* 0x0003980001c07983 */ /* 0x000f280000300a00 */
[----:B------:R-:W4:Y:S04]  /*14e80*/  LDL.LU.64 R112, [R1+0x390] ;  /* 0x0003900001707983 */ /* 0x000f280000300a00 */
[----:B------:R2:W-:Y:S04]  /*14e90*/  LDGSTS.E [R209+0x5ec00], [R18.64], !P5 ;  /* 0x5ec0000012d17fae */ /* 0x0005e8000e921844 */
[----:B------:R5:W-:Y:S01]  /*14ea0*/  LDGSTS.E [R209+0x5ee00], [R2.64], !P5 ;  /* 0x5ee0000002d17fae */ /* 0x000be2000e921844 */
[----:B-1----:R-:W-:-:S03]  /*14eb0*/  IMAD.WIDE R50, R0, 0x4, R176 ;  /* 0x0000000400327825 */ /* 0x002fc600078e02b0 */
[----:B------:R-:W4:Y:S01]  /*14ec0*/  LDL.LU.64 R176, [R1+0x388] ;  /* 0x0003880001b07983 */ /* 0x000f220000300a00 */
[----:B------:R-:W-:-:S03]  /*14ed0*/  IMAD.WIDE R34, R0, 0x4, R246 ;  /* 0x0000000400227825 */ /* 0x000fc600078e02f6 */
[----:B------:R-:W4:Y:S04]  /*14ee0*/  LDL.LU.64 R246, [R1+0x380] ;  /* 0x0003800001f67983 */ /* 0x000f280000300a00 */
[----:B------:R-:W-:Y:S04]  /*14ef0*/  STL.64 [R1+0x1310], R50 ;  /* 0x0013103201007387 */ /* 0x000fe80000100a00 */
[----:B------:R-:W-:Y:S04]  /*14f00*/  STL.64 [R1+0x1318], R34 ;  /* 0x0013182201007387 */ /* 0x000fe80000100a00 */
[----:B------:R1:W-:Y:S04]  /*14f10*/  LDGSTS.E [R209+0x60800], [R50.64], !P4 ;  /* 0x6080000032d17fae */ /* 0x0003e8000e121844 */
[----:B------:R1:W-:Y:S01]  /*14f20*/  LDGSTS.E [R209+0x60a00], [R34.64], !P4 ;  /* 0x60a0000022d17fae */ /* 0x0003e2000e121844 */
[----:B--2---:R-:W-:-:S04]  /*14f30*/  IMAD.WIDE R18, R0, 0x4, R240 ;  /* 0x0000000400127825 */ /* 0x004fc800078e02f0 */
[C---:B-----5:R-:W-:Y:S01]  /*14f40*/  IMAD.WIDE R2, R0.reuse, 0x4, R128 ;  /* 0x0000000400027825 */ /* 0x060fe200078e0280 */
[----:B------:R2:W-:Y:S04]  /*14f50*/  STL.64 [R1+0x1320], R18 ;  /* 0x0013201201007387 */ /* 0x0005e80000100a00 */
[----:B------:R5:W-:Y:S04]  /*14f60*/  STL.64 [R1+0x1328], R2 ;  /* 0x0013280201007387 */ /* 0x000be80000100a00 */
[----:B------:R2:W-:Y:S01]  /*14f70*/  LDGSTS.E [R209+0x60c00], [R18.64], !P4 ;  /* 0x60c0000012d17fae */ /* 0x0005e2000e121844 */
[----:B---3--:R-:W-:-:S03]  /*14f80*/  IMAD.WIDE R66, R0, 0x4, R160 ;  /* 0x0000000400427825 */ /* 0x008fc600078e02a0 */
[----:B--2---:R-:W2:Y:S04]  /*14f90*/  LDL.LU.64 R18, [R1+0x358] ;  /* 0x0003580001127983 */ /* 0x004ea80000300a00 */
[----:B------:R-:W3:Y:S01]  /*14fa0*/  LDL.LU.64 R128, [R1+0x350] ;  /* 0x0003500001807983 */ /* 0x000ee20000300a00 */
[----:B-1----:R-:W-:-:S03]  /*14fb0*/  IMAD.WIDE R50, R0, 0x4, R248 ;  /* 0x0000000400327825 */ /* 0x002fc600078e02f8 */
[----:B------:R-:W3:Y:S04]  /*14fc0*/  LDL.LU.64 R160, [R1+0x348] ;  /* 0x0003480001a07983 */ /* 0x000ee80000300a00 */
[----:B------:R-:W3:Y:S01]  /*14fd0*/  LDL.LU.64 R248, [R1+0x340] ;  /* 0x0003400001f87983 */ /* 0x000ee20000300a00 */
        /* <DEDUP_REMOVED lines=9> */
[----:B------:R-:W-:-:S04]  /*15070*/  IMAD.WIDE R34, R0, 0x4, R224 ;  /* 0x0000000400227825 */ /* 0x000fc800078e02e0 */
[----:B-----5:R-:W-:Y:S01]  /*15080*/  IMAD.WIDE R2, R0, 0x4, R144 ;  /* 0x0000000400027825 */ /* 0x020fe200078e0290 */
[----:B------:R5:W-:Y:S04]  /*15090*/  STL.64 [R1+0x1360], R34 ;  /* 0x0013602201007387 */ /* 0x000be80000100a00 */
[----:B------:R1:W-:Y:S04]  /*150a0*/  STL.64 [R1+0x1368], R2 ;  /* 0x0013680201007387 */ /* 0x0003e80000100a00 */
[----:B------:R-:W3:Y:S04]  /*150b0*/  LDL.LU.64 R240, [R1+0x318] ;  /* 0x0003180001f07983 */ /* 0x000ee80000300a00 */
[----:B------:R-:W3:Y:S04]  /*150c0*/  LDL.LU.64 R144, [R1+0x310] ;  /* 0x0003100001907983 */ /* 0x000ee80000300a00 */
[----:B------:R-:W3:Y:S04]  /*150d0*/  LDL.LU.64 R224, [R1+0x308] ;  /* 0x0003080001e07983 */ /* 0x000ee80000300a00 */
[----:B------:R5:W-:Y:S04]  /*150e0*/  LDGSTS.E [R209+0x62c00], [R34.64], !P1 ;  /* 0x62c0000022d17fae */ /* 0x000be8000c921844 */
[----:B------:R1:W-:Y:S01]  /*150f0*/  LDGSTS.E [R209+0x62e00], [R2.64], !P1 ;  /* 0x62e0000002d17fae */ /* 0x0003e2000c921844 */
[----:B------:R-:W-:-:S04]  /*15100*/  IADD3 R242, R250, -0xce, RZ ;  /* 0xffffff32faf27810 */ /* 0x000fc80007ffe0ff */
[----:B------:R-:W-:Y:S01]  /*15110*/  ISETP.GE.U32.AND P0, PT, R242, 0x7ffffeb3, PT ;  /* 0x7ffffeb3f200780c */ /* 0x000fe20003f06070 */
[----:B----4-:R-:W-:-:S04]  /*15120*/  IMAD.WIDE R66, R0, 0x4, R192 ;  /* 0x0000000400427825 */ /* 0x010fc800078e02c0 */
[C---:B-1----:R-:W-:Y:S01]  /*15130*/  IMAD.WIDE R50, R0.reuse, 0x4, R112 ;  /* 0x0000000400327825 */ /* 0x042fe200078e0270 */
[----:B------:R1:W-:Y:S04]  /*15140*/  LDGSTS.E [R209+0x64800], [R66.64], !P6 ;  /* 0x6480000042d17fae */ /* 0x0003e8000f121844 */
[----:B------:R-:W4:Y:S04]  /*15150*/  LDL.LU.64 R112, [R1+0x300] ;  /* 0x0003000001707983 */ /* 0x000f280000300a00 */
[----:B------:R-:W-:Y:S04]  /*15160*/  STL.64 [R1+0x1390], R66 ;  /* 0x0013904201007387 */ /* 0x000fe80000100a00 */
[----:B------:R2:W-:Y:S01]  /*15170*/  STL.64 [R1+0x1398], R50 ;  /* 0x0013983201007387 */ /* 0x0005e20000100a00 */
[----:B-----5:R-:W-:-:S03]  /*15180*/  IMAD.WIDE R34, R0, 0x4, R176 ;  /* 0x0000000400227825 */ /* 0x020fc600078e02b0 */
[----:B------:R2:W-:Y:S01]  /*15190*/  LDGSTS.E [R209+0x64a00], [R50.64], !P6 ;  /* 0x64a0000032d17fae */ /* 0x0005e2000f121844 */
[----:B------:R-:W-:-:S03]  /*151a0*/  IMAD.WIDE R2, R0, 0x4, R246 ;  /* 0x0000000400027825 */ /* 0x000fc600078e02f6 */
[----:B------:R3:W-:Y:S04]  /*151b0*/  STL.64 [R1+0x13a0], R34 ;  /* 0x0013a02201007387 */ /* 0x0007e80000100a00 */
[----:B------:R5:W-:Y:S04]  /*151c0*/  STL.64 [R1+0x13a8], R2 ;  /* 0x0013a80201007387 */ /* 0x000be80000100a00 */
[----:B------:R-:W4:Y:S04]  /*151d0*/  LDL.LU.64 R192, [R1+0x2d8] ;  /* 0x0002d80001c07983 */ /* 0x000f280000300a00 */
[----:B------:R-:W4:Y:S04]  /*151e0*/  LDL.LU.64 R176, [R1+0x2d0] ;  /* 0x0002d00001b07983 */ /* 0x000f280000300a00 */
[----:B------:R-:W4:Y:S04]  /*151f0*/  LDL.LU.64 R246, [R1+0x2c8] ;  /* 0x0002c80001f67983 */ /* 0x000f280000300a00 */
[----:B------:R3:W-:Y:S04]  /*15200*/  LDGSTS.E [R209+0x64c00], [R34.64], !P6 ;  /* 0x64c0000022d17fae */ /* 0x0007e8000f121844 */
[----:B------:R5:W-:Y:S01]  /*15210*/  LDGSTS.E [R209+0x64e00], [R2.64], !P6 ;  /* 0x64e0000002d17fae */ /* 0x000be2000f121844 */
[----:B--2---:R-:W-:-:S04]  /*15220*/  IMAD.WIDE R50, R0, 0x4, R18 ;  /* 0x0000000400327825 */ /* 0x004fc800078e0212 */
[C---:B---3--:R-:W-:Y:S01]  /*15230*/  IMAD.WIDE R34, R0.reuse, 0x4, R128 ;  /* 0x0000000400227825 */ /* 0x048fe200078e0280 */
[----:B------:R2:W-:Y:S03]  /*15240*/  LDGSTS.E [R209+0x66800], [R50.64], !P0 ;  /* 0x6680000032d17fae */ /* 0x0005e6000c121844 */
[C---:B------:R-:W-:Y:S01]  /*15250*/  IMAD.WIDE R18, R0.reuse, 0x4, R160 ;  /* 0x0000000400127825 */ /* 0x040fe200078e02a0 */
[----:B------:R-:W3:Y:S03]  /*15260*/  LDL.LU.64 R128, [R1+0x2c0] ;  /* 0x0002c00001807983 */ /* 0x000ee60000300a00 */
[----:B-----5:R-:W-:Y:S01]  /*15270*/  IMAD.WIDE R2, R0, 0x4, R248 ;  /* 0x0000000400027825 */ /* 0x020fe200078e02f8 */
        /* <DEDUP_REMOVED lines=8> */
[----:B-----5:R-:W5:Y:S04]  /*15300*/  LDL.LU.64 R18, [R1+0x298] ;  /* 0x0002980001127983 */ /* 0x020f680000300a00 */
[----:B------:R-:W5:Y:S04]  /*15310*/  LDL.LU.64 R160, [R1+0x290] ;  /* 0x0002900001a07983 */ /* 0x000f680000300a00 */
[----:B------:R-:W5:Y:S01]  /*15320*/  LDL.LU.64 R248, [R1+0x288] ;  /* 0x0002880001f87983 */ /* 0x000f620000300a00 */
[----:B------:R-:W-:Y:S01]  /*15330*/  ISETP.GE.U32.AND P2, PT, R242, 0x7ffffeaf, PT ;  /* 0x7ffffeaff200780c */ /* 0x000fe20003f46070 */
[----:B-1----:R-:W-:-:S04]  /*15340*/  IMAD.WIDE R66, R0, 0x4, R240 ;  /* 0x0000000400427825 */ /* 0x002fc800078e02f0 */
[C---:B--2---:R-:W-:Y:S02]  /*15350*/  IMAD.WIDE R50, R0.reuse, 0x4, R144 ;  /* 0x0000000400327825 */ /* 0x044fe400078e0290 */
[----:B------:R-:W2:Y:S02]  /*15360*/  LDL.LU.64 R144, [R1+0x280] ;  /* 0x0002800001907983 */ /* 0x000ea40000300a00 */
[----:B------:R-:W-:Y:S02]  /*15370*/  IMAD.WIDE R34, R0, 0x4, R224 ;  /* 0x0000000400227825 */ /* 0x000fe400078e02e0 */
[----:B------:R1:W-:Y:S04]  /*15380*/  STL.64 [R1+0x1430], R66 ;  /* 0x0014304201007387 */ /* 0x0003e80000100a00 */
[----:B------:R1:W-:Y:S04]  /*15390*/  STL.64 [R1+0x1438], R50 ;  /* 0x0014383201007387 */ /* 0x0003e80000100a00 */
[----:B------:R1:W-:Y:S01]  /*153a0*/  STL.64 [R1+0x1440], R34 ;  /* 0x0014402201007387 */ /* 0x0003e20000100a00 */
[----:B------:R-:W-:-:S03]  /*153b0*/  IADD3 R242, R250, -0xd6, RZ ;  /* 0xffffff2afaf27810 */ /* 0x000fc60007ffe0ff */
[----:B------:R1:W-:Y:S04]  /*153c0*/  LDGSTS.E [R209+0x68800], [R66.64], !P2 ;  /* 0x6880000042d17fae */ /* 0x0003e8000d121844 */
[----:B------:R1:W-:Y:S01]  /*153d0*/  LDGSTS.E [R209+0x68a00], [R50.64], !P2 ;  /* 0x68a0000032d17fae */ /* 0x0003e2000d121844 */
[----:B------:R-:W-:-:S03]  /*153e0*/  ISETP.GE.U32.AND P3, PT, R242, 0x7ffffeab, PT ;  /* 0x7ffffeabf200780c */ /* 0x000fc60003f66070 */
[----:B------:R1:W-:Y:S01]  /*153f0*/  LDGSTS.E [R209+0x68c00], [R34.64], !P2 ;  /* 0x68c0000022d17fae */ /* 0x0003e2000d121844 */
[----:B----4-:R-:W-:-:S05]  /*15400*/  IMAD.WIDE R2, R0, 0x4, R112 ;  /* 0x0000000400027825 */ /* 0x010fca00078e0270 */
[----:B------:R3:W-:Y:S04]  /*15410*/  STL.64 [R1+0x1448], R2 ;  /* 0x0014480201007387 */ /* 0x0007e80000100a00 */
[----:B------:R-:W4:Y:S04]  /*15420*/  LDL.LU.64 R240, [R1+0x258] ;  /* 0x0002580001f07983 */ /* 0x000f280000300a00 */
[----:B------:R-:W4:Y:S04]  /*15430*/  LDL.LU.64 R224, [R1+0x250] ;  /* 0x0002500001e07983 */ /* 0x000f280000300a00 */
[----:B------:R-:W4:Y:S04]  /*15440*/  LDL.LU.64 R112, [R1+0x248] ;  /* 0x0002480001707983 */ /* 0x000f280000300a00 */
[----:B------:R3:W-:Y:S01]  /*15450*/  LDGSTS.E [R209+0x68e00], [R2.64], !P2 ;  /* 0x68e0000002d17fae */ /* 0x0007e2000d121844 */
[----:B-1----:R-:W-:-:S04]  /*15460*/  IMAD.WIDE R66, R0, 0x4, R192 ;  /* 0x0000000400427825 */ /* 0x002fc800078e02c0 */
[C---:B------:R-:W-:Y:S01]  /*15470*/  IMAD.WIDE R50, R0.reuse, 0x4, R176 ;  /* 0x0000000400327825 */ /* 0x040fe200078e02b0 */
[----:B------:R1:W-:Y:S03]  /*15480*/  LDGSTS.E [R209+0x6a800], [R66.64], !P3 ;  /* 0x6a80000042d17fae */ /* 0x0003e6000d921844 */
[----:B------:R-:W-:Y:S01]  /*15490*/  IMAD.WIDE R34, R0, 0x4, R246 ;  /* 0x0000000400227825 */ /* 0x000fe200078e02f6 */
[----:B------:R5:W-:Y:S04]  /*154a0*/  LDGSTS.E [R209+0x6aa00], [R50.64], !P3 ;  /* 0x6aa0000032d17fae */ /* 0x000be8000d921844 */
[----:B------:R-:W4:Y:S04]  /*154b0*/  LDL.LU.64 R246, [R1+0x240] ;  /* 0x0002400001f67983 */ /* 0x000f280000300a00 */
[----:B------:R-:W-:Y:S04]  /*154c0*/  STL.64 [R1+0x1480], R66 ;  /* 0x0014804201007387 */ /* 0x000fe80000100a00 */
[----:B------:R5:W-:Y:S04]  /*154d0*/  STL.64 [R1+0x1488], R50 ;  /* 0x0014883201007387 */ /* 0x000be80000100a00 */
[----:B------:R1:W-:Y:S01]  /*154e0*/  STL.64 [R1+0x1490], R34 ;  /* 0x0014902201007387 */ /* 0x0003e20000100a00 */
[----:B------:R-:W-:-:S03]  /*154f0*/  IADD3 R242, R250, -0xda, RZ ;  /* 0xffffff26faf27810 */ /* 0x000fc60007ffe0ff */
[----:B------:R1:W-:Y:S01]  /*15500*/  LDGSTS.E [R209+0x6ac00], [R34.64], !P3 ;  /* 0x6ac0000022d17fae */ /* 0x0003e2000d921844 */
[----:B---3--:R-:W-:-:S05]  /*15510*/  IMAD.WIDE R2, R0, 0x4, R128 ;  /* 0x0000000400027825 */ /* 0x008fca00078e0280 */
[----:B------:R2:W-:Y:S04]  /*15520*/  STL.64 [R1+0x1498], R2 ;  /* 0x0014980201007387 */ /* 0x0005e80000100a00 */
[----:B------:R-:W3:Y:S04]  /*15530*/  LDL.LU.64 R192, [R1+0x218] ;  /* 0x0002180001c07983 */ /* 0x000ee80000300a00 */
[----:B------:R-:W3:Y:S04]  /*15540*/  LDL.LU.64 R176, [R1+0x210] ;  /* 0x0002100001b07983 */ /* 0x000ee80000300a00 */
[----:B------:R-:W3:Y:S01]  /*15550*/  LDL.LU.64 R128, [R1+0x208] ;  /* 0x0002080001807983 */ /* 0x000ee20000300a00 */
[----:B-----5:R-:W-:Y:S01]  /*15560*/  IMAD.WIDE R50, R0, 0x4, R18 ;  /* 0x0000000400327825 */ /* 0x020fe200078e0212 */
[----:B------:R-:W-:-:S02]  /*15570*/  ISETP.GE.U32.AND P5, PT, R242, 0x7ffffea7, PT ;  /* 0x7ffffea7f200780c */ /* 0x000fc40003fa6070 */
[----:B------:R2:W-:Y:S01]  /*15580*/  LDGSTS.E [R209+0x6ae00], [R2.64], !P3 ;  /* 0x6ae0000002d17fae */ /* 0x0005e2000d921844 */
[----:B------:R-:W-:-:S03]  /*15590*/  IMAD.WIDE R18, R0, 0x4, R248 ;  /* 0x0000000400127825 */ /* 0x000fc600078e02f8 */
[----:B------:R-:W5:Y:S01]  /*155a0*/  LDL.LU.64 R248, [R1+0x200] ;  /* 0x0002000001f87983 */ /* 0x000f620000300a00 */
[----:B-1----:R-:W-:-:S03]  /*155b0*/  IMAD.WIDE R34, R0, 0x4, R160 ;  /* 0x0000000400227825 */ /* 0x002fc600078e02a0 */
[----:B------:R4:W-:Y:S01]  /*155c0*/  STL.64 [R1+0x14c0], R50 ;  /* 0x0014c03201007387 */ /* 0x0009e20000100a00 */
[----:B--2---:R-:W-:-:S03]  /*155d0*/  IMAD.WIDE R2, R0, 0x4, R144 ;  /* 0x0000000400027825 */ /* 0x004fc600078e0290 */
[----:B------:R1:W-:Y:S01]  /*155e0*/  STL.64 [R1+0x14e8], R34 ;  /* 0x0014e82201007387 */ /* 0x0003e20000100a00 */
[----:B------:R-:W-:-:S03]  /*155f0*/  IADD3 R242, R250, -0xde, RZ ;  /* 0xffffff22faf27810 */ /* 0x000fc60007ffe0ff */
[----:B------:R2:W-:Y:S04]  /*15600*/  STL.64 [R1+0x14f0], R18 ;  /* 0x0014f01201007387 */ /* 0x0005e80000100a00 */
[----:B------:R4:W-:Y:S04]  /*15610*/  LDGSTS.E [R209+0x6c800], [R50.64], !P5 ;  /* 0x6c80000032d17fae */ /* 0x0009e8000e921844 */
[----:B------:R1:W-:Y:S04]  /*15620*/  STL.64 [R1+0x14f8], R2 ;  /* 0x0014f80201007387 */ /* 0x0003e80000100a00 */
[----:B------:R-:W5:Y:S01]  /*15630*/  LDL.LU.64 R160, [R1+0x1d8] ;  /* 0x0001d80001a07983 */ /* 0x000f620000300a00 */
[----:B------:R-:W-:-:S03]  /*15640*/  ISETP.GE.U32.AND P4, PT, R242, 0x7ffffea3, PT ;  /* 0x7ffffea3f200780c */ /* 0x000fc60003f86070 */
[----:B------:R-:W5:Y:S04]  /*15650*/  LDL.LU.64 R144, [R1+0x1d0] ;  /* 0x0001d00001907983 */ /* 0x000f680000300a00 */
[----:B------:R1:W-:Y:S04]  /*15660*/  LDGSTS.E [R209+0x6ca00], [R34.64], !P5 ;  /* 0x6ca0000022d17fae */ /* 0x0003e8000e921844 */
[----:B------:R2:W-:Y:S04]  /*15670*/  LDGSTS.E [R209+0x6cc00], [R18.64], !P5 ;  /* 0x6cc0000012d17fae */ /* 0x0005e8000e921844 */
[----:B------:R1:W-:Y:S01]  /*15680*/  LDGSTS.E [R209+0x6ce00], [R2.64], !P5 ;  /* 0x6ce0000002d17fae */ /* 0x0003e2000e921844 */
[----:B----4-:R-:W-:-:S03]  /*15690*/  IMAD.WIDE R50, R0, 0x4, R240 ;  /* 0x0000000400327825 */ /* 0x010fc600078e02f0 */
[----:B------:R-:W4:Y:S01]  /*156a0*/  LDL.LU.64 R240, [R1+0x1c8] ;  /* 0x0001c80001f07983 */ /* 0x000f220000300a00 */
[----:B-1----:R-:W-:-:S03]  /*156b0*/  IMAD.WIDE R34, R0, 0x4, R224 ;  /* 0x0000000400227825 */ /* 0x002fc600078e02e0 */
[----:B------:R3:W-:Y:S01]  /*156c0*/  STL.64 [R1+0x1520], R50 ;  /* 0x0015203201007387 */ /* 0x0007e20000100a00 */
[----:B--2---:R-:W-:-:S03]  /*156d0*/  IMAD.WIDE R18, R0, 0x4, R112 ;  /* 0x0000000400127825 */ /* 0x004fc600078e0270 */
[----:B------:R-:W2:Y:S04]  /*156e0*/  LDL.LU.64 R112, [R1+0x1c0] ;  /* 0x0001c00001707983 */ /* 0x000ea80000300a00 */
[----:B------:R1:W-:Y:S04]  /*156f0*/  STL.64 [R1+0x1528], R34 ;  /* 0x0015282201007387 */ /* 0x0003e80000100a00 */
[----:B------:R1:W-:Y:S04]  /*15700*/  STL.64 [R1+0x1530], R18 ;  /* 0x0015301201007387 */ /* 0x0003e80000100a00 */
[----:B------:R3:W-:Y:S04]  /*15710*/  LDGSTS.E [R209+0x6e800], [R50.64], !P4 ;  /* 0x6e80000032d17fae */ /* 0x0007e8000e121844 */
[----:B------:R1:W-:Y:S01]  /*15720*/  LDGSTS.E [R209+0x6ea00], [R34.64], !P4 ;  /* 0x6ea0000022d17fae */ /* 0x0003e2000e121844 */
[----:B------:R-:W-:-:S03]  /*15730*/  IMAD.WIDE R2, R0, 0x4, R246 ;  /* 0x0000000400027825 */ /* 0x000fc600078e02f6 */
[----:B------:R1:W-:Y:S04]  /*15740*/  LDGSTS.E [R209+0x6ec00], [R18.64], !P4 ;  /* 0x6ec0000012d17fae */ /* 0x0003e8000e121844 */
[----:B------:R5:W-:Y:S04]  /*15750*/  STL.64 [R1+0x1538], R2 ;  /* 0x0015380201007387 */ /* 0x000be80000100a00 */
[----:B------:R-:W2:Y:S04]  /*15760*/  LDL.LU.64 R224, [R1+0x198] ;  /* 0x0001980001e07983 */ /* 0x000ea80000300a00 */
[----:B------:R-:W2:Y:S04]  /*15770*/  LDL.LU.64 R246, [R1+0x190] ;  /* 0x0001900001f67983 */ /* 0x000ea80000300a00 */
[----:B------:R5:W-:Y:S01]  /*15780*/  LDGSTS.E [R209+0x6ee00], [R2.64], !P4 ;  /* 0x6ee0000002d17fae */ /* 0x000be2000e121844 */
[----:B---3--:R-:W-:-:S03]  /*15790*/  IMAD.WIDE R50, R0, 0x4, R192 ;  /* 0x0000000400327825 */ /* 0x008fc600078e02c0 */
[----:B------:R-:W3:Y:S01]  /*157a0*/  LDL.LU.64 R192, [R1+0x188] ;  /* 0x0001880001c07983 */ /* 0x000ee20000300a00 */
[----:B-1----:R-:W-:-:S03]  /*157b0*/  IMAD.WIDE R34, R0, 0x4, R176 ;  /* 0x0000000400227825 */ /* 0x002fc600078e02b0 */
[----:B------:R1:W-:Y:S01]  /*157c0*/  STL.64 [R1+0x1580], R50 ;  /* 0x0015803201007387 */ /* 0x0003e20000100a00 */
[----:B------:R-:W-:-:S03]  /*157d0*/  IMAD.WIDE R18, R0, 0x4, R128 ;  /* 0x0000000400127825 */ /* 0x000fc600078e0280 */
[----:B------:R-:W3:Y:S04]  /*157e0*/  LDL.LU.64 R128, [R1+0x180] ;  /* 0x0001800001807983 */ /* 0x000ee80000300a00 */
[----:B------:R1:W-:Y:S04]  /*157f0*/  STL.64 [R1+0x1588], R34 ;  /* 0x0015882201007387 */ /* 0x0003e80000100a00 */
[----:B------:R4:W-:Y:S01]  /*15800*/  STL.64 [R1+0x1590], R18 ;  /* 0x0015901201007387 */ /* 0x0009e20000100a00 */
[----:B-----5:R-:W-:-:S05]  /*15810*/  IMAD.WIDE R2, R0, 0x4, R248 ;  /* 0x0000000400027825 */ /* 0x020fca00078e02f8 */
        /* <DEDUP_REMOVED lines=13> */
[----:B------:R-:W5:Y:S04]  /*158f0*/  LDL.LU.64 R160, [R1+0x148] ;  /* 0x0001480001a07983 */ /* 0x000f680000300a00 */
[----:B------:R-:W5:Y:S04]  /*15900*/  LDL.LU.64 R144, [R1+0x140] ;  /* 0x0001400001907983 */ /* 0x000f680000300a00 */
[----:B------:R1:W-:Y:S01]  /*15910*/  STL.64 [R1+0x15c0], R50 ;  /* 0x0015c03201007387 */ /* 0x0003e20000100a00 */
[----:B------:R-:W-:-:S03]  /*15920*/  IADD3 R242, R250, -0xea, RZ ;  /* 0xffffff16faf27810 */ /* 0x000fc60007ffe0ff */
[----:B------:R1:W-:Y:S04]  /*15930*/  STL.64 [R1+0x15e8], R34 ;  /* 0x0015e82201007387 */ /* 0x0003e80000100a00 */
[----:B------:R1:W-:Y:S01]  /*15940*/  LDGSTS.E [R209+0x72800], [R50.64], !P6 ;  /* 0x7280000032d17fae */ /* 0x0003e2000f121844 */
[----:B------:R-:W-:-:S03]  /*15950*/  ISETP.GE.U32.AND P0, PT, R242, 0x7ffffe97, PT ;  /* 0x7ffffe97f200780c */ /* 0x000fc60003f06070 */
[----:B------:R1:W-:Y:S01]  /*15960*/  LDGSTS.E [R209+0x72a00], [R34.64], !P6 ;  /* 0x72a0000022d17fae */ /* 0x0003e2000f121844 */
[----:B----4-:R-:W-:-:S04]  /*15970*/  IMAD.WIDE R18, R0, 0x4, R240 ;  /* 0x0000000400127825 */ /* 0x010fc800078e02f0 */
[C---:B--2---:R-:W-:Y:S01]  /*15980*/  IMAD.WIDE R2, R0.reuse, 0x4, R112 ;  /* 0x0000000400027825 */ /* 0x044fe200078e0270 */
        /* <DEDUP_REMOVED lines=9> */
[----:B------:R-:W-:Y:S04]  /*15a20*/  STL.64 [R1+0x1620], R50 ;  /* 0x0016203201007387 */ /* 0x000fe80000100a00 */
[----:B------:R-:W4:Y:S04]  /*15a30*/  LDL.LU.64 R246, [R1+0x100] ;  /* 0x0001000001f67983 */ /* 0x000f280000300a00 */
[----:B------:R-:W-:Y:S04]  /*15a40*/  STL.64 [R1+0x1628], R34 ;  /* 0x0016282201007387 */ /* 0x000fe80000100a00 */
[----:B------:R1:W-:Y:S04]  /*15a50*/  LDGSTS.E [R209+0x74800], [R50.64], !P0 ;  /* 0x7480000032d17fae */ /* 0x0003e8000c121844 */
[----:B------:R1:W-:Y:S01]  /*15a60*/  LDGSTS.E [R209+0x74a00], [R34.64], !P0 ;  /* 0x74a0000022d17fae */ /* 0x0003e2000c121844 */
[----:B---3--:R-:W-:-:S04]  /*15a70*/  IMAD.WIDE R18, R0, 0x4, R192 ;  /* 0x0000000400127825 */ /* 0x008fc800078e02c0 */
[C---:B--2---:R-:W-:Y:S01]  /*15a80*/  IMAD.WIDE R2, R0.reuse, 0x4, R128 ;  /* 0x0000000400027825 */ /* 0x044fe200078e0280 */
[----:B------:R2:W-:Y:S04]  /*15a90*/  STL.64 [R1+0x1630], R18 ;  /* 0x0016301201007387 */ /* 0x0005e80000100a00 */
[----:B------:R3:W-:Y:S04]  /*15aa0*/  STL.64 [R1+0x1638], R2 ;  /* 0x0016380201007387 */ /* 0x0007e80000100a00 */
[----:B------:R-:W4:Y:S04]  /*15ab0*/  LDL.LU.64 R128, [R1+0xd8] ;  /* 0x0000d80001807983 */ /* 0x000f280000300a00 */
[----:B------:R2:W-:Y:S01]  /*15ac0*/  LDGSTS.E [R209+0x74c00], [R18.64], !P0 ;  /* 0x74c0000012d17fae */ /* 0x0005e2000c121844 */
[----:B-----5:R-:W-:-:S03]  /*15ad0*/  IMAD.WIDE R66, R0, 0x4, R176 ;  /* 0x0000000400427825 */ /* 0x020fc600078e02b0 */
[----:B--2---:R-:W2:Y:S01]  /*15ae0*/  LDL.LU.64 R18, [R1+0xd0] ;  /* 0x0000d00001127983 */ /* 0x004ea20000300a00 */
[----:B-1----:R-:W-:-:S03]  /*15af0*/  IMAD.WIDE R50, R0, 0x4, R248 ;  /* 0x0000000400327825 */ /* 0x002fc600078e02f8 */
[----:B------:R-:W5:Y:S04]  /*15b00*/  LDL.LU.64 R192, [R1+0xc8] ;  /* 0x0000c80001c07983 */ /* 0x000f680000300a00 */
[----:B------:R4:W-:Y:S04]  /*15b10*/  STL.64 [R1+0x1680], R66 ;  /* 0x0016804201007387 */ /* 0x0009e80000100a00 */
[----:B------:R-:W5:Y:S01]  /*15b20*/  LDL.LU.64 R248, [R1+0xc0] ;  /* 0x0000c00001f87983 */ /* 0x000f620000300a00 */
[----:B------:R-:W-:-:S03]  /*15b30*/  IADD3 R242, R250, -0xee, RZ ;  /* 0xffffff12faf27810 */ /* 0x000fc60007ffe0ff */
[----:B------:R3:W-:Y:S01]  /*15b40*/  LDGSTS.E [R209+0x74e00], [R2.64], !P0 ;  /* 0x74e0000002d17fae */ /* 0x0007e2000c121844 */
[----:B------:R-:W-:-:S03]  /*15b50*/  ISETP.GE.U32.AND P2, PT, R242, 0x7ffffe93, PT ;  /* 0x7ffffe93f200780c */ /* 0x000fc60003f46070 */
[----:B------:R1:W-:Y:S01]  /*15b60*/  STL.64 [R1+0x1688], R50 ;  /* 0x0016883201007387 */ /* 0x0003e20000100a00 */
[----:B------:R-:W-:Y:S01]  /*15b70*/  IADD3 R242, R250, -0xf2, RZ ;  /* 0xffffff0efaf27810 */ /* 0x000fe20007ffe0ff */
[----:B------:R-:W-:-:S08]  /*15b80*/  IMAD.WIDE R34, R0, 0x4, R160 ;  /* 0x0000000400227825 */ /* 0x000fd000078e02a0 */
[----:B------:R4:W-:Y:S01]  /*15b90*/  LDGSTS.E [R209+0x76800], [R66.64], !P2 ;  /* 0x7680000042d17fae */ /* 0x0009e2000d121844 */
[----:B---3--:R-:W-:-:S03]  /*15ba0*/  IMAD.WIDE R2, R0, 0x4, R144 ;  /* 0x0000000400027825 */ /* 0x008fc600078e0290 */
[----:B------:R3:W-:Y:S04]  /*15bb0*/  STL.64 [R1+0x1690], R34 ;  /* 0x0016902201007387 */ /* 0x0007e80000100a00 */
[----:B------:R1:W-:Y:S04]  /*15bc0*/  STL.64 [R1+0x1698], R2 ;  /* 0x0016980201007387 */ /* 0x0003e80000100a00 */
[----:B------:R-:W5:Y:S04]  /*15bd0*/  LDL.LU.64 R176, [R1+0x98] ;  /* 0x0000980001b07983 */ /* 0x000f680000300a00 */
        /* <DEDUP_REMOVED lines=9> */
[----:B------:R-:W-:Y:S04]  /*15c70*/  STL.64 [R1+0x16c0], R66 ;  /* 0x0016c04201007387 */ /* 0x000fe80000100a00 */
[----:B------:R1:W-:Y:S04]  /*15c80*/  STL.64 [R1+0x16e8], R50 ;  /* 0x0016e83201007387 */ /* 0x0003e80000100a00 */
[----:B------:R1:W-:Y:S04]  /*15c90*/  LDGSTS.E [R209+0x78800], [R66.64], !P3 ;  /* 0x7880000042d17fae */ /* 0x0003e8000d921844 */
[----:B------:R1:W-:Y:S01]  /*15ca0*/  LDGSTS.E [R209+0x78a00], [R50.64], !P3 ;  /* 0x78a0000032d17fae */ /* 0x0003e2000d921844 */
[----:B---3--:R-:W-:-:S04]  /*15cb0*/  IMAD.WIDE R34, R0, 0x4, R224 ;  /* 0x0000000400227825 */ /* 0x008fc800078e02e0 */
[C---:B------:R-:W-:Y:S01]  /*15cc0*/  IMAD.WIDE R2, R0.reuse, 0x4, R246 ;  /* 0x0000000400027825 */ /* 0x040fe200078e02f6 */
[----:B------:R2:W-:Y:S04]  /*15cd0*/  STL.64 [R1+0x16f0], R34 ;  /* 0x0016f02201007387 */ /* 0x0005e80000100a00 */
[----:B------:R3:W-:Y:S04]  /*15ce0*/  STL.64 [R1+0x16f8], R2 ;  /* 0x0016f80201007387 */ /* 0x0007e80000100a00 */
[----:B------:R-:W4:Y:S04]  /*15cf0*/  LDL.LU.64 R246, [R1+0x58] ;  /* 0x0000580001f67983 */ /* 0x000f280000300a00 */
[----:B------:R-:W4:Y:S04]  /*15d00*/  LDL.LU.64 R240, [R1+0x50] ;  /* 0x0000500001f07983 */ /* 0x000f280000300a00 */
[----:B------:R-:W4:Y:S04]  /*15d10*/  LDL.LU.64 R224, [R1+0x48] ;  /* 0x0000480001e07983 */ /* 0x000f280000300a00 */
[----:B------:R2:W-:Y:S04]  /*15d20*/  LDGSTS.E [R209+0x78c00], [R34.64], !P3 ;  /* 0x78c0000022d17fae */ /* 0x0005e8000d921844 */
[----:B------:R3:W-:Y:S01]  /*15d30*/  LDGSTS.E [R209+0x78e00], [R2.64], !P3 ;  /* 0x78e0000002d17fae */ /* 0x0007e2000d921844 */
[----:B-1----:R-:W-:-:S03]  /*15d40*/  IMAD.WIDE R50, R0, 0x4, R128 ;  /* 0x0000000400327825 */ /* 0x002fc600078e0280 */
[----:B------:R-:W4:Y:S04]  /*15d50*/  LDL.LU.64 R128, [R1+0x40] ;  /* 0x0000400001807983 */ /* 0x000f280000300a00 */
[----:B------:R1:W-:Y:S01]  /*15d60*/  STL.64 [R1+0x1728], R50 ;  /* 0x0017283201007387 */ /* 0x0003e20000100a00 */
[----:B--2---:R-:W-:-:S04]  /*15d70*/  IMAD.WIDE R34, R0, 0x4, R18 ;  /* 0x0000000400227825 */ /* 0x004fc800078e0212 */
[C---:B-----5:R-:W-:Y:S01]  /*15d80*/  IMAD.WIDE R18, R0.reuse, 0x4, R192 ;  /* 0x0000000400127825 */ /* 0x060fe200078e02c0 */
[----:B------:R2:W-:Y:S03]  /*15d90*/  STL.64 [R1+0x1730], R34 ;  /* 0x0017302201007387 */ /* 0x0005e60000100a00 */
[----:B---3--:R-:W-:Y:S01]  /*15da0*/  IMAD.WIDE R2, R0, 0x4, R248 ;  /* 0x0000000400027825 */ /* 0x008fe200078e02f8 */
[----:B------:R3:W-:Y:S04]  /*15db0*/  STL.64 [R1+0x1738], R18 ;  /* 0x0017381201007387 */ /* 0x0007e80000100a00 */
[----:B------:R4:W-:Y:S04]  /*15dc0*/  STL.64 [R1+0x1740], R2 ;  /* 0x0017400201007387 */ /* 0x0009e80000100a00 */
[----:B------:R-:W5:Y:S01]  /*15dd0*/  LDL.LU.64 R248, [R1+0x800] ;  /* 0x0008000001f87983 */ /* 0x000f620000300a00 */
[----:B------:R-:W-:-:S03]  /*15de0*/  IADD3 R242, R250, -0xf6, RZ ;  /* 0xffffff0afaf27810 */ /* 0x000fc60007ffe0ff */
[----:B------:R-:W5:Y:S01]  /*15df0*/  LDL.LU.64 R192, [R1+0x828] ;  /* 0x0008280001c07983 */ /* 0x000f620000300a00 */
        /* <DEDUP_REMOVED lines=8> */
[----:B--2---:R-:W-:Y:S01]  /*15e80*/  IMAD.WIDE R34, R0, 0x4, R144 ;  /* 0x0000000400227825 */ /* 0x004fe200078e0290 */
[----:B------:R-:W-:Y:S02]  /*15e90*/  IADD3 R242, R250, -0xfe, RZ ;  /* 0xffffff02faf27810 */ /* 0x000fe40007ffe0ff */
[----:B------:R-:W2:Y:S01]  /*15ea0*/  LDL.LU.64 R144, [R1+0x830] ;  /* 0x0008300001907983 */ /* 0x000ea20000300a00 */
[----:B---3--:R-:W-:-:S03]  /*15eb0*/  IMAD.WIDE R18, R0, 0x4, R160 ;  /* 0x0000000400127825 */ /* 0x008fc600078e02a0 */
[----:B------:R1:W-:Y:S04]  /*15ec0*/  STL.64 [R1+0x17a8], R50 ;  /* 0x0017a83201007387 */ /* 0x0003e80000100a00 */
[----:B------:R3:W-:Y:S01]  /*15ed0*/  STL.64 [R1+0x1e30], R34 ;  /* 0x001e302201007387 */ /* 0x0007e20000100a00 */
[----:B------:R-:W-:-:S03]  /*15ee0*/  ISETP.GE.U32.AND P1, PT, R242, 0x7ffffe83, PT ;  /* 0x7ffffe83f200780c */ /* 0x000fc60003f26070 */
[----:B------:R1:W-:Y:S04]  /*15ef0*/  LDGSTS.E [R209+0x7c800], [R50.64], !P4 ;  /* 0x7c80000032d17fae */ /* 0x0003e8000e121844 */
[----:B------:R3:W-:Y:S04]  /*15f00*/  LDGSTS.E [R209+0x7ca00], [R34.64], !P4 ;  /* 0x7ca0000022d17fae */ /* 0x0007e8000e121844 */
[----:B------:R1:W-:Y:S01]  /*15f10*/  LDGSTS.E [R209+0x7cc00], [R18.64], !P4 ;  /* 0x7cc0000012d17fae */ /* 0x0003e2000e121844 */
[----:B----4-:R-:W-:-:S03]  /*15f20*/  IMAD.WIDE R2, R0, 0x4, R112 ;  /* 0x0000000400027825 */ /* 0x010fc600078e0270 */
[----:B------:R-:W4:Y:S04]  /*15f30*/  LDL.LU.64 R112, [R1+0x838] ;  /* 0x0008380001707983 */ /* 0x000f280000300a00 */
[----:B------:R1:W-:Y:S04]  /*15f40*/  STL.64 [R1+0x2170], R18 ;  /* 0x0021701201007387 */ /* 0x0003e80000100a00 */
[----:B------:R1:W-:Y:S04]  /*15f50*/  STL.64 [R1+0x2168], R2 ;  /* 0x0021680201007387 */ /* 0x0003e80000100a00 */
[----:B------:R-:W4:Y:S04]  /*15f60*/  LDL.LU.64 R176, [R1+0x840] ;  /* 0x0008400001b07983 */ /* 0x000f280000300a00 */
[----:B------:R-:W4:Y:S04]  /*15f70*/  LDL.LU.64 R160, [R1+0x848] ;  /* 0x0008480001a07983 */ /* 0x000f280000300a00 */
[----:B------:R1:W-:Y:S02]  /*15f80*/  LDGSTS.E [R209+0x7ce00], [R2.64], !P4 ;  /* 0x7ce0000002d17fae */ /* 0x0003e4000e121844 */
[----:B-1----:R-:W-:-:S02]  /*15f90*/  IMAD.WIDE R50, R0, 0x4, R246 ;  /* 0x0000000400327825 */ /* 0x002fc400078e02f6 */
[----:B------:R-:W4:Y:S02]  /*15fa0*/  LDL.LU.64 R246, [R1+0x850] ;  /* 0x0008500001f67983 */ /* 0x000f240000300a00 */
[C---:B---3--:R-:W-:Y:S02]  /*15fb0*/  IMAD.WIDE R34, R0.reuse, 0x4, R240 ;  /* 0x0000000400227825 */ /* 0x048fe400078e02f0 */
[----:B------:R5:W-:Y:S02]  /*15fc0*/  STL.64 [R1+0x2190], R50 ;  /* 0x0021903201007387 */ /* 0x000be40000100a00 */
[C---:B------:R-:W-:Y:S02]  /*15fd0*/  IMAD.WIDE R18, R0.reuse, 0x4, R224 ;  /* 0x0000000400127825 */ /* 0x040fe400078e02e0 */
[----:B------:R1:W-:Y:S04]  /*15fe0*/  LDGSTS.E [R209+0x7e800], [R50.64], !P1 ;  /* 0x7e80000032d17fae */ /* 0x0003e8000c921844 */
[----:B------:R1:W-:Y:S04]  /*15ff0*/  LDGSTS.E [R209+0x7ea00], [R34.64], !P1 ;  /* 0x7ea0000022d17fae */ /* 0x0003e8000c921844 */
[----:B------:R1:W-:Y:S01]  /*16000*/  LDGSTS.E [R209+0x7ec00], [R18.64], !P1 ;  /* 0x7ec0000012d17fae */ /* 0x0003e2000c921844 */
[----:B------:R-:W-:-:S03]  /*16010*/  IMAD.WIDE R2, R0, 0x4, R128 ;  /* 0x0000000400027825 */ /* 0x000fc600078e0280 */
[----:B------:R-:W3:Y:S04]  /*16020*/  LDL.LU.64 R128, [R1+0x858] ;  /* 0x0008580001807983 */ /* 0x000ee80000300a00 */
[----:B------:R1:W-:Y:S04]  /*16030*/  STL.64 [R1+0x2188], R34 ;  /* 0x0021882201007387 */ /* 0x0003e80000100a00 */
[----:B------:R2:W-:Y:S04]  /*16040*/  STL.64 [R1+0x2180], R18 ;  /* 0x0021801201007387 */ /* 0x0005e80000100a00 */
[----:B------:R4:W-:Y:S04]  /*16050*/  STL.64 [R1+0x2178], R2 ;  /* 0x0021780201007387 */ /* 0x0009e80000100a00 */
[----:B------:R-:W3:Y:S04]  /*16060*/  LDL.LU.64 R224, [R1+0x860] ;  /* 0x0008600001e07983 */ /* 0x000ee80000300a00 */
[----:B------:R1:W-:Y:S04]  /*16070*/  LDGSTS.E [R209+0x7ee00], [R2.64], !P1 ;  /* 0x7ee0000002d17fae */ /* 0x0003e8000c921844 */
[----:B-1----:R-:W3:Y:S01]  /*16080*/  LDL.LU.64 R208, [R1+0x868] ;  /* 0x0008680001d07983 */ /* 0x002ee20000300a00 */
[----:B-----5:R-:W-:-:S03]  /*16090*/  IMAD.WIDE R50, R0, 0x4, R248 ;  /* 0x0000000400327825 */ /* 0x020fc600078e02f8 */
[----:B------:R-:W5:Y:S01]  /*160a0*/  LDL.LU.64 R248, [R1+0x870] ;  /* 0x0008700001f87983 */ /* 0x000f620000300a00 */
[----:B------:R-:W-:Y:S02]  /*160b0*/  IADD3 R242, R250, -0x83, RZ ;  /* 0xffffff7dfaf27810 */ /* 0x000fe40007ffe0ff */
[----:B------:R-:W-:Y:S02]  /*160c0*/  LOP3.LUT R244, R244, 0x7f, RZ, 0xc0, !PT ;  /* 0x0000007ff4f47812 */ /* 0x000fe400078ec0ff */
[----:B------:R-:W-:Y:S02]  /*160d0*/  ISETP.GE.U32.AND P6, PT, R242, 0x7ffffefe, PT ;  /* 0x7ffffefef200780c */ /* 0x000fe40003fc6070 */
[----:B------:R-:W-:Y:S01]  /*160e0*/  SHF.L.U32 R244, R244, 0x2, RZ ;  /* 0x00000002f4f47819 */ /* 0x000fe200000006ff */
[----:B------:R-:W-:Y:S01]  /*160f0*/  IMAD.WIDE R34, R0, 0x4, R192 ;  /* 0x0000000400227825 */ /* 0x000fe200078e02c0 */
[----:B------:R1:W-:Y:S02]  /*16100*/  STL.64 [R1+0x410], R50 ;  /* 0x0004103201007387 */ /* 0x0003e40000100a00 */
[----:B------:R-:W-:-:S02]  /*16110*/  LOP3.LUT R244, R244, 0x40, RZ, 0x3c, !PT ;  /* 0x00000040f4f47812 */ /* 0x000fc400078e3cff */
[----:B------:R-:W-:-:S05]  /*16120*/  IADD3 R242, R250, -0x87, RZ ;  /* 0xffffff79faf27810 */ /* 0x000fca0007ffe0ff */
[----:B------:R1:W-:Y:S01]  /*16130*/  LDGSTS.E [R244+0x41000], [R50.64], !P6 ;  /* 0x4100000032f47fae */ /* 0x0003e2000f121844 */
[----:B------:R-:W-:-:S03]  /*16140*/  ISETP.GE.U32.AND P0, PT, R242, 0x7ffffefa, PT ;  /* 0x7ffffefaf200780c */ /* 0x000fc60003f06070 */
[----:B------:R1:W-:Y:S01]  /*16150*/  LDGSTS.E [R244+0x41200], [R34.64], !P6 ;  /* 0x4120000022f47fae */ /* 0x0003e2000f121844 */
[----:B--2---:R-:W-:-:S03]  /*16160*/  IMAD.WIDE R18, R0, 0x4, R144 ;  /* 0x0000000400127825 */ /* 0x004fc600078e0290 */
[----:B------:R-:W2:Y:S04]  /*16170*/  LDL.LU.64 R144, [R1+0x878] ;  /* 0x0008780001907983 */ /* 0x000ea80000300a00 */
[----:B------:R1:W-:Y:S04]  /*16180*/  STL.64 [R1+0x3b8], R34 ;  /* 0x0003b82201007387 */ /* 0x0003e80000100a00 */
[----:B------:R1:W-:Y:S04]  /*16190*/  STL.64 [R1+0x3b0], R18 ;  /* 0x0003b01201007387 */ /* 0x0003e80000100a00 */
[----:B------:R1:W-:Y:S01]  /*161a0*/  LDGSTS.E [R244+0x41400], [R18.64], !P6 ;  /* 0x4140000012f47fae */ /* 0x0003e2000f121844 */
[----:B----4-:R-:W-:-:S05]  /*161b0*/  IMAD.WIDE R2, R0, 0x4, R112 ;  /* 0x0000000400027825 */ /* 0x010fca00078e0270 */
[----:B------:R3:W-:Y:S04]  /*161c0*/  STL.64 [R1+0x3a8], R2 ;  /* 0x0003a80201007387 */ /* 0x0007e80000100a00 */
[----:B------:R-:W4:Y:S01]  /*161d0*/  LDL.LU.64 R192, [R1+0x880] ;  /* 0x0008800001c07983 */ /* 0x000f220000300a00 */
[----:B-1----:R-:W-:-:S03]  /*161e0*/  IMAD.WIDE R50, R0, 0x4, R176 ;  /* 0x0000000400327825 */ /* 0x002fc600078e02b0 */
[----:B------:R-:W4:Y:S04]  /*161f0*/  LDL.LU.64 R112, [R1+0x888] ;  /* 0x0008880001707983 */ /* 0x000f280000300a00 */
[----:B------:R-:W4:Y:S04]  /*16200*/  LDL.LU.64 R176, [R1+0x890] ;  /* 0x0008900001b07983 */ /* 0x000f280000300a00 */
[----:B------:R1:W-:Y:S01]  /*16210*/  STL.64 [R1+0x370], R50 ;  /* 0x0003703201007387 */ /* 0x0003e20000100a00 */
[----:B------:R-:W-:-:S03]  /*16220*/  IMAD.WIDE R34, R0, 0x4, R160 ;  /* 0x0000000400227825 */ /* 0x000fc600078e02a0 */
[----:B------:R3:W-:Y:S04]  /*16230*/  LDGSTS.E [R244+0x41600], [R2.64], !P6 ;  /* 0x4160000002f47fae */ /* 0x0007e8000f121844 */
[----:B------:R1:W-:Y:S04]  /*16240*/  LDGSTS.E [R244+0x43000], [R50.64], !P0 ;  /* 0x4300000032f47fae */ /* 0x0003e8000c121844 */
[----:B------:R1:W-:Y:S01]  /*16250*/  LDGSTS.E [R244+0x43200], [R34.64], !P0 ;  /* 0x4320000022f47fae */ /* 0x0003e2000c121844 */
[----:B------:R-:W-:-:S03]  /*16260*/  IMAD.WIDE R18, R0, 0x4, R246 ;  /* 0x0000000400127825 */ /* 0x000fc600078e02f6 */
[----:B------:R-:W4:Y:S04]  /*16270*/  LDL.LU.64 R246, [R1+0x898] ;  /* 0x0008980001f67983 */ /* 0x000f280000300a00 */
[----:B------:R-:W-:Y:S04]  /*16280*/  STL.64 [R1+0x348], R34 ;  /* 0x0003482201007387 */ /* 0x000fe80000100a00 */
[----:B------:R5:W-:Y:S04]  /*16290*/  STL.64 [R1+0x340], R18 ;  /* 0x0003401201007387 */ /* 0x000be80000100a00 */
[----:B------:R5:W-:Y:S01]  /*162a0*/  LDGSTS.E [R244+0x43400], [R18.64], !P0 ;  /* 0x4340000012f47fae */ /* 0x000be2000c121844 */
[----:B---3--:R-:W-:-:S05]  /*162b0*/  IMAD.WIDE R2, R0, 0x4, R128 ;  /* 0x0000000400027825 */ /* 0x008fca00078e0280 */
[----:B------:R2:W-:Y:S04]  /*162c0*/  STL.64 [R1+0x328], R2 ;  /* 0x0003280201007387 */ /* 0x0005e80000100a00 */
[----:B------:R-:W3:Y:S04]  /*162d0*/  LDL.LU.64 R160, [R1+0x8a0] ;  /* 0x0008a00001a07983 */ /* 0x000ee80000300a00 */
[----:B------:R-:W3:Y:S01]  /*162e0*/  LDL.LU.64 R128, [R1+0x8a8] ;  /* 0x0008a80001807983 */ /* 0x000ee20000300a00 */
[----:B-1----:R-:W-:Y:S01]  /*162f0*/  IMAD.WIDE R50, R0, 0x4, R224 ;  /* 0x0000000400327825 */ /* 0x002fe200078e02e0 */
[----:B------:R-:W-:-:S02]  /*16300*/  IADD3 R242, R250, -0x8b, RZ ;  /* 0xffffff75faf27810 */ /* 0x000fc40007ffe0ff */
[----:B------:R-:W3:Y:S04]  /*16310*/  LDL.LU.64 R224, [R1+0x8b0] ;  /* 0x0008b00001e07983 */ /* 0x000ee80000300a00 */
[----:B------:R4:W-:Y:S01]  /*16320*/  STL.64 [R1+0x2e0], R50 ;  /* 0x0002e03201007387 */ /* 0x0009e20000100a00 */
[----:B-----5:R-:W-:-:S03]  /*16330*/  IMAD.WIDE R18, R0, 0x4, R248 ;  /* 0x0000000400127825 */ /* 0x020fc600078e02f8 */
[----:B------:R2:W-:Y:S04]  /*16340*/  LDGSTS.E [R244+0x43600], [R2.64], !P0 ;  /* 0x4360000002f47fae */ /* 0x0005e8000c121844 */
[----:B------:R-:W5:Y:S01]  /*16350*/  LDL.LU.64 R248, [R1+0x8b8] ;  /* 0x0008b80001f87983 */ /* 0x000f620000300a00 */
[----:B------:R-:W-:Y:S01]  /*16360*/  ISETP.GE.U32.AND P2, PT, R242, 0x7ffffef6, PT ;  /* 0x7ffffef6f200780c */ /* 0x000fe20003f46070 */
[----:B------:R-:W-:Y:S01]  /*16370*/  IMAD.WIDE R34, R0, 0x4, R208 ;  /* 0x0000000400227825 */ /* 0x000fe200078e02d0 */
[----:B------:R-:W-:-:S04]  /*16380*/  IADD3 R242, R250, -0x8f, RZ ;  /* 0xffffff71faf27810 */ /* 0x000fc80007ffe0ff */
[----:B------:R1:W-:Y:S04]  /*16390*/  STL.64 [R1+0x2d8], R34 ;  /* 0x0002d82201007387 */ /* 0x0003e80000100a00 */
[----:B------:R1:W-:Y:S04]  /*163a0*/  STL.64 [R1+0x2d0], R18 ;  /* 0x0002d01201007387 */ /* 0x0003e80000100a00 */
[----:B------:R4:W-:Y:S04]  /*163b0*/  LDGSTS.E [R244+0x45000], [R50.64], !P2 ;  /* 0x4500000032f47fae */ /* 0x0009e8000d121844 */
[----:B------:R1:W-:Y:S01]  /*163c0*/  LDGSTS.E [R244+0x45200], [R34.64], !P2 ;  /* 0x4520000022f47fae */ /* 0x0003e2000d121844 */
[----:B------:R-:W-:-:S03]  /*163d0*/  ISETP.GE.U32.AND P3, PT, R242, 0x7ffffef2, PT ;  /* 0x7ffffef2f200780c */ /* 0x000fc60003f66070 */
[----:B------:R1:W-:Y:S01]  /*163e0*/  LDGSTS.E [R244+0x45400], [R18.64], !P2 ;  /* 0x4540000012f47fae */ /* 0x0003e2000d121844 */
[----:B--2---:R-:W-:-:S05]  /*163f0*/  IMAD.WIDE R2, R0, 0x4, R144 ;  /* 0x0000000400027825 */ /* 0x004fca00078e0290 */
[----:B------:R2:W-:Y:S04]  /*16400*/  STL.64 [R1+0x2a8], R2 ;  /* 0x0002a80201007387 */ /* 0x0005e80000100a00 */
[----:B------:R-:W5:Y:S04]  /*16410*/  LDL.LU.64 R208, [R1+0x8c0] ;  /* 0x0008c00001d07983 */ /* 0x000f680000300a00 */
[----:B------:R-:W5:Y:S04]  /*16420*/  LDL.LU.64 R144, [R1+0x8c8] ;  /* 0x0008c80001907983 */ /* 0x000f680000300a00 */
[----:B------:R2:W-:Y:S01]  /*16430*/  LDGSTS.E [R244+0x45600], [R2.64], !P2 ;  /* 0x4560000002f47fae */ /* 0x0005e2000d121844 */
[----:B----4-:R-:W-:-:S03]  /*16440*/  IMAD.WIDE R50, R0, 0x4, R192 ;  /* 0x0000000400327825 */ /* 0x010fc600078e02c0 */
[----:B------:R-:W4:Y:S01]  /*16450*/  LDL.LU.64 R192, [R1+0x8d0] ;  /* 0x0008d00001c07983 */ /* 0x000f220000300a00 */
[----:B-1----:R-:W-:-:S03]  /*16460*/  IMAD.WIDE R34, R0, 0x4, R112 ;  /* 0x0000000400227825 */ /* 0x002fc600078e0270 */
[----:B------:R-:W4:Y:S01]  /*16470*/  LDL.LU.64 R112, [R1+0x8d8] ;  /* 0x0008d80001707983 */ /* 0x000f220000300a00 */
[----:B------:R-:W-:-:S03]  /*16480*/  IMAD.WIDE R18, R0, 0x4, R176 ;  /* 0x0000000400127825 */ /* 0x000fc600078e02b0 */
[----:B------:R3:W-:Y:S04]  /*16490*/  STL.64 [R1+0x280], R50 ;  /* 0x0002803201007387 */ /* 0x0007e80000100a00 */
[----:B------:R1:W-:Y:S04]  /*164a0*/  STL.64 [R1+0x268], R34 ;  /* 0x0002682201007387 */ /* 0x0003e80000100a00 */
[----:B------:R1:W-:Y:S04]  /*164b0*/  STL.64 [R1+0x260], R18 ;  /* 0x0002601201007387 */ /* 0x0003e80000100a00 */
[----:B------:R3:W-:Y:S04]  /*164c0*/  LDGSTS.E [R244+0x47000], [R50.64], !P3 ;  /* 0x4700000032f47fae */ /* 0x0007e8000d921844 */
[----:B------:R1:W-:Y:S01]  /*164d0*/  LDGSTS.E [R244+0x47200], [R34.64], !P3 ;  /* 0x4720000022f47fae */ /* 0x0003e2000d921844 */
[----:B--2---:R-:W-:-:S03]  /*164e0*/  IMAD.WIDE R2, R0, 0x4, R246 ;  /* 0x0000000400027825 */ /* 0x004fc600078e02f6 */
[----:B------:R2:W-:Y:S04]  /*164f0*/  LDGSTS.E [R244+0x47400], [R18.64], !P3 ;  /* 0x4740000012f47fae */ /* 0x0005e8000d921844 */
[----:B------:R5:W-:Y:S04]  /*16500*/  STL.64 [R1+0x258], R2 ;  /* 0x0002580201007387 */ /* 0x000be80000100a00 */
[----:B------:R-:W4:Y:S04]  /*16510*/  LDL.LU.64 R176, [R1+0x8e0] ;  /* 0x0008e00001b07983 */ /* 0x000f280000300a00 */
[----:B------:R-:W4:Y:S04]  /*16520*/  LDL.LU.64 R246, [R1+0x8e8] ;  /* 0x0008e80001f67983 */ /* 0x000f280000300a00 */
[----:B------:R5:W-:Y:S01]  /*16530*/  LDGSTS.E [R244+0x47600], [R2.64], !P3 ;  /* 0x4760000002f47fae */ /* 0x000be2000d921844 */
[----:B---3--:R-:W-:-:S03]  /*16540*/  IMAD.WIDE R50, R0, 0x4, R160 ;  /* 0x0000000400327825 */ /* 0x008fc600078e02a0 */
[----:B------:R-:W3:Y:S01]  /*16550*/  LDL.LU.64 R160, [R1+0x8f0] ;  /* 0x0008f00001a07983 */ /* 0x000ee20000300a00 */
[----:B-1----:R-:W-:-:S03]  /*16560*/  IMAD.WIDE R34, R0, 0x4, R128 ;  /* 0x0000000400227825 */ /* 0x002fc600078e0280 */
[----:B------:R-:W3:Y:S01]  /*16570*/  LDL.LU.64 R128, [R1+0x8f8] ;  /* 0x0008f80001807983 */ /* 0x000ee20000300a00 */
[----:B--2---:R-:W-:-:S03]  /*16580*/  IMAD.WIDE R18, R0, 0x4, R224 ;  /* 0x0000000400127825 */ /* 0x004fc600078e02e0 */
[----:B------:R1:W-:Y:S04]  /*16590*/  STL.64 [R1+0x230], R50 ;  /* 0x0002303201007387 */ /* 0x0003e80000100a00 */
[----:B------:R2:W-:Y:S04]  /*165a0*/  STL.64 [R1+0x228], R34 ;  /* 0x0002282201007387 */ /* 0x0005e80000100a00 */
[----:B------:R4:W-:Y:S01]  /*165b0*/  STL.64 [R1+0x220], R18 ;  /* 0x0002201201007387 */ /* 0x0009e20000100a00 */
[----:B-----5:R-:W-:-:S05]  /*165c0*/  IMAD.WIDE R2, R0, 0x4, R248 ;  /* 0x0000000400027825 */ /* 0x020fca00078e02f8 */
        /* <DEDUP_REMOVED lines=12> */
[----:B--2---:R-:W-:-:S03]  /*16690*/  IMAD.WIDE R34, R0, 0x4, R144 ;  /* 0x0000000400227825 */ /* 0x004fc600078e0290 */
[----:B------:R-:W2:Y:S04]  /*166a0*/  LDL.LU.64 R208, [R1+0x910] ;  /* 0x0009100001d07983 */ /* 0x000ea80000300a00 */
[----:B------:R-:W2:Y:S04]  /*166b0*/  LDL.LU.64 R144, [R1+0x918] ;  /* 0x0009180001907983 */ /* 0x000ea80000300a00 */
[----:B------:R1:W-:Y:S04]  /*166c0*/  STL.64 [R1+0x1b0], R50 ;  /* 0x0001b03201007387 */ /* 0x0003e80000100a00 */
[----:B------:R1:W-:Y:S01]  /*166d0*/  STL.64 [R1+0x1a8], R34 ;  /* 0x0001a82201007387 */ /* 0x0003e20000100a00 */
[----:B------:R-:W-:-:S03]  /*166e0*/  IADD3 R242, R250, -0x9b, RZ ;  /* 0xffffff65faf27810 */ /* 0x000fc60007ffe0ff */
[----:B------:R1:W-:Y:S04]  /*166f0*/  LDGSTS.E [R244+0x4b000], [R50.64], !P4 ;  /* 0x4b00000032f47fae */ /* 0x0003e8000e121844 */
[----:B------:R1:W-:Y:S01]  /*16700*/  LDGSTS.E [R244+0x4b200], [R34.64], !P4 ;  /* 0x4b20000022f47fae */ /* 0x0003e2000e121844 */
[----:B------:R-:W-:Y:S01]  /*16710*/  ISETP.GE.U32.AND P1, PT, R242, 0x7ffffee6, PT ;  /* 0x7ffffee6f200780c */ /* 0x000fe20003f26070 */
[----:B----4-:R-:W-:-:S04]  /*16720*/  IMAD.WIDE R18, R0, 0x4, R192 ;  /* 0x0000000400127825 */ /* 0x010fc800078e02c0 */
[C---:B-----5:R-:W-:Y:S01]  /*16730*/  IMAD.WIDE R2, R0.reuse, 0x4, R112 ;  /* 0x0000000400027825 */ /* 0x060fe200078e0270 */
        /* <DEDUP_REMOVED lines=10> */
[----:B------:R-:W-:Y:S04]  /*167e0*/  STL.64 [R1+0x170], R50 ;  /* 0x0001703201007387 */ /* 0x000fe80000100a00 */
[----:B------:R1:W-:Y:S04]  /*167f0*/  STL.64 [R1+0x168], R34 ;  /* 0x0001682201007387 */ /* 0x0003e80000100a00 */
[----:B------:R1:W-:Y:S04]  /*16800*/  LDGSTS.E [R244+0x4d000], [R50.64], !P1 ;  /* 0x4d00000032f47fae */ /* 0x0003e8000c921844 */
[----:B------:R1:W-:Y:S01]  /*16810*/  LDGSTS.E [R244+0x4d200], [R34.64], !P1 ;  /* 0x4d20000022f47fae */ /* 0x0003e2000c921844 */
[----:B---3--:R-:W-:-:S04]  /*16820*/  IMAD.WIDE R18, R0, 0x4, R160 ;  /* 0x0000000400127825 */ /* 0x008fc800078e02a0 */
[----:B----4-:R-:W-:Y:S01]  /*16830*/  IMAD.WIDE R2, R0, 0x4, R128 ;  /* 0x0000000400027825 */ /* 0x010fe200078e0280 */
[----:B------:R2:W-:Y:S04]  /*16840*/  STL.64 [R1+0x160], R18 ;  /* 0x0001601201007387 */ /* 0x0005e80000100a00 */
[----:B------:R3:W-:Y:S04]  /*16850*/  STL.64 [R1+0x158], R2 ;  /* 0x0001580201007387 */ /* 0x0007e80000100a00 */
[----:B------:R-:W4:Y:S04]  /*16860*/  LDL.LU.64 R224, [R1+0xc20] ;  /* 0x000c200001e07983 */ /* 0x000f280000300a00 */
[----:B------:R-:W4:Y:S04]  /*16870*/  LDL.LU.64 R160, [R1+0xc18] ;  /* 0x000c180001a07983 */ /* 0x000f280000300a00 */
[----:B------:R-:W4:Y:S01]  /*16880*/  LDL.LU.64 R128, [R1+0xc10] ;  /* 0x000c100001807983 */ /* 0x000f220000300a00 */
[----:B------:R-:W-:-:S03]  /*16890*/  IADD3 R242, R250, -0x9f, RZ ;  /* 0xffffff61faf27810 */ /* 0x000fc60007ffe0ff */
[----:B------:R2:W-:Y:S01]  /*168a0*/  LDGSTS.E [R244+0x4d400], [R18.64], !P1 ;  /* 0x4d40000012f47fae */ /* 0x0005e2000c921844 */
[----:B-1----:R-:W-:Y:S01]  /*168b0*/  IMAD.WIDE R34, R0, 0x4, R248 ;  /* 0x0000000400227825 */ /* 0x002fe200078e02f8 */
[----:B------:R-:W-:Y:S02]  /*168c0*/  ISETP.GE.U32.AND P6, PT, R242, 0x7ffffee2, PT ;  /* 0x7ffffee2f200780c */ /* 0x000fe40003fc6070 */
[----:B------:R-:W4:Y:S01]  /*168d0*/  LDL.LU.64 R248, [R1+0xc08] ;  /* 0x000c080001f87983 */ /* 0x000f220000300a00 */
[----:B------:R-:W-:-:S03]  /*168e0*/  IMAD.WIDE R50, R0, 0x4, R240 ;  /* 0x0000000400327825 */ /* 0x000fc600078e02f0 */
[----:B------:R3:W-:Y:S01]  /*168f0*/  LDGSTS.E [R244+0x4d600], [R2.64], !P1 ;  /* 0x4d60000002f47fae */ /* 0x0007e2000c921844 */
[----:B------:R-:W-:-:S03]  /*16900*/  IADD3 R242, R250, -0xa3, RZ ;  /* 0xffffff5dfaf27810 */ /* 0x000fc60007ffe0ff */
[----:B------:R5:W-:Y:S04]  /*16910*/  STL.64 [R1+0x130], R50 ;  /* 0x0001303201007387 */ /* 0x000be80000100a00 */
[----:B------:R1:W-:Y:S04]  /*16920*/  STL.64 [R1+0x128], R34 ;  /* 0x0001282201007387 */ /* 0x0003e80000100a00 */
[----:B------:R5:W-:Y:S04]  /*16930*/  LDGSTS.E [R244+0x4f000], [R50.64], !P6 ;  /* 0x4f00000032f47fae */ /* 0x000be8000f121844 */
[----:B------:R1:W-:Y:S01]  /*16940*/  LDGSTS.E [R244+0x4f200], [R34.64], !P6 ;  /* 0x4f20000022f47fae */ /* 0x0003e2000f121844 */
[----:B------:R-:W-:Y:S01]  /*16950*/  ISETP.GE.U32.AND P0, PT, R242, 0x7ffffede, PT ;  /* 0x7ffffedef200780c */ /* 0x000fe20003f06070 */
[----:B--2---:R-:W-:-:S04]  /*16960*/  IMAD.WIDE R18, R0, 0x4, R208 ;  /* 0x0000000400127825 */ /* 0x004fc800078e02d0 */
[C---:B---3--:R-:W-:Y:S01]  /*16970*/  IMAD.WIDE R2, R0.reuse, 0x4, R144 ;  /* 0x0000000400027825 */ /* 0x048fe200078e0290 */
[----:B------:R2:W-:Y:S04]  /*16980*/  STL.64 [R1+0x120], R18 ;  /* 0x0001201201007387 */ /* 0x0005e80000100a00 */
[----:B------:R3:W-:Y:S04]  /*16990*/  STL.64 [R1+0x118], R2 ;  /* 0x0001180201007387 */ /* 0x0007e80000100a00 */
[----:B------:R2:W-:Y:S04]  /*169a0*/  LDGSTS.E [R244+0x4f400], [R18.64], !P6 ;  /* 0x4f40000012f47fae */ /* 0x0005e8000f121844 */
[----:B------:R-:W4:Y:S04]  /*169b0*/  LDL.LU.64 R240, [R1+0xc00] ;  /* 0x000c000001f07983 */ /* 0x000f280000300a00 */
[----:B------:R3:W-:Y:S04]  /*169c0*/  LDGSTS.E [R244+0x4f600], [R2.64], !P6 ;  /* 0x4f60000002f47fae */ /* 0x0007e8000f121844 */
[----:B------:R-:W4:Y:S04]  /*169d0*/  LDL.LU.64 R208, [R1+0xbf8] ;  /* 0x000bf80001d07983 */ /* 0x000f280000300a00 */
[----:B------:R-:W4:Y:S01]  /*169e0*/  LDL.LU.64 R144, [R1+0xbf0] ;  /* 0x000bf00001907983 */ /* 0x000f220000300a00 */
[----:B-----5:R-:W-:-:S04]  /*169f0*/  IMAD.WIDE R50, R0, 0x4, R192 ;  /* 0x0000000400327825 */ /* 0x020fc800078e02c0 */
[C---:B-1----:R-:W-:Y:S01]  /*16a00*/  IMAD.WIDE R34, R0.reuse, 0x4, R112 ;  /* 0x0000000400227825 */ /* 0x042fe200078e0270 */
[----:B------:R4:W-:Y:S04]  /*16a10*/  LDGSTS.E [R244+0x51000], [R50.64], !P0 ;  /* 0x5100000032f47fae */ /* 0x0009e8000c121844 */
[----:B------:R-:W5:Y:S04]  /*16a20*/  LDL.LU.64 R112, [R1+0xbe8] ;  /* 0x000be80001707983 */ /* 0x000f680000300a00 */
[----:B------:R4:W-:Y:S04]  /*16a30*/  STL.64 [R1+0xf0], R50 ;  /* 0x0000f03201007387 */ /* 0x0009e80000100a00 */
[----:B------:R1:W-:Y:S04]  /*16a40*/  STL.64 [R1+0xe8], R34 ;  /* 0x0000e82201007387 */ /* 0x0003e80000100a00 */
[----:B------:R1:W-:Y:S01]  /*16a50*/  LDGSTS.E [R244+0x51200], [R34.64], !P0 ;  /* 0x5120000022f47fae */ /* 0x0003e2000c121844 */
[----:B--2---:R-:W-:-:S04]  /*16a60*/  IMAD.WIDE R18, R0, 0x4, R176 ;  /* 0x0000000400127825 */ /* 0x004fc800078e02b0 */
[C---:B---3--:R-:W-:Y:S01]  /*16a70*/  IMAD.WIDE R2, R0.reuse, 0x4, R246 ;  /* 0x0000000400027825 */ /* 0x048fe200078e02f6 */
[----:B------:R2:W-:Y:S04]  /*16a80*/  STL.64 [R1+0xe0], R18 ;  /* 0x0000e01201007387 */ /* 0x0005e80000100a00 */
[----:B------:R3:W-:Y:S04]  /*16a90*/  STL.64 [R1+0xd8], R2 ;  /* 0x0000d80201007387 */ /* 0x0007e80000100a00 */
[----:B------:R-:W5:Y:S04]  /*16aa0*/  LDL.LU.64 R192, [R1+0xbe0] ;  /* 0x000be00001c07983 */ /* 0x000f680000300a00 */
[----:B------:R-:W5:Y:S04]  /*16ab0*/  LDL.LU.64 R176, [R1+0xbd8] ;  /* 0x000bd80001b07983 */ /* 0x000f680000300a00 */
[----:B------:R-:W5:Y:S04]  /*16ac0*/  LDL.LU.64 R246, [R1+0xbd0] ;  /* 0x000bd00001f67983 */ /* 0x000f680000300a00 */
[----:B------:R2:W-:Y:S04]  /*16ad0*/  LDGSTS.E [R244+0x51400], [R18.64], !P0 ;  /* 0x5140000012f47fae */ /* 0x0005e8000c121844 */
[----:B------:R3:W-:Y:S01]  /*16ae0*/  LDGSTS.E [R244+0x51600], [R2.64], !P0 ;  /* 0x5160000002f47fae */ /* 0x0007e2000c121844 */
[----:B----4-:R-:W-:-:S04]  /*16af0*/  IMAD.WIDE R50, R0, 0x4, R224 ;  /* 0x0000000400327825 */ /* 0x010fc800078e02e0 */
[----:B-1----:R-:W-:-:S04]  /*16b00*/  IMAD.WIDE R34, R0, 0x4, R160 ;  /* 0x0000000400227825 */ /* 0x002fc800078e02a0 */
[C---:B--2---:R-:W-:Y:S02]  /*16b10*/  IMAD.WIDE R18, R0.reuse, 0x4, R128 ;  /* 0x0000000400127825 */ /* 0x044fe400078e0280 */
[----:B------:R-:W2:Y:S04]  /*16b20*/  LDL.LU.64 R128, [R1+0xbc8] ;  /* 0x000bc80001807983 */ /* 0x000ea80000300a00 */
[----:B------:R1:W-:Y:S04]  /*16b30*/  STL.64 [R1+0x458], R50 ;  /* 0x0004583201007387 */ /* 0x0003e80000100a00 */
[----:B------:R4:W-:Y:S04]  /*16b40*/  STL.64 [R1+0x540], R34 ;  /* 0x0005402201007387 */ /* 0x0009e80000100a00 */
[----:B------:R1:W-:Y:S01]  /*16b50*/  STL.64 [R1+0x548], R18 ;  /* 0x0005481201007387 */ /* 0x0003e20000100a00 */
[----:B---3--:R-:W-:-:S05]  /*16b60*/  IMAD.WIDE R2, R0, 0x4, R248 ;  /* 0x0000000400027825 */ /* 0x008fca00078e02f8 */
        /* <DEDUP_REMOVED lines=12> */
[----:B-1----:R-:W-:Y:S01]  /*16c30*/  IMAD.WIDE R50, R0, 0x4, R240 ;  /* 0x0000000400327825 */ /* 0x002fe200078e02f0 */
[----:B------:R-:W-:-:S04]  /*16c40*/  IADD3 R242, R250, -0xaf, RZ ;  /* 0xffffff51faf27810 */ /* 0x000fc80007ffe0ff */
[----:B------:R1:W-:Y:S01]  /*16c50*/  LDGSTS.E [R244+0x55000], [R50.64], !P3 ;  /* 0x5500000032f47fae */ /* 0x0003e2000d921844 */
[----:B----4-:R-:W-:-:S04]  /*16c60*/  IMAD.WIDE R34, R0, 0x4, R208 ;  /* 0x0000000400227825 */ /* 0x010fc800078e02d0 */
[----:B------:R-:W-:Y:S01]  /*16c70*/  IMAD.WIDE R18, R0, 0x4, R144 ;  /* 0x0000000400127825 */ /* 0x000fe200078e0290 */
[----:B------:R4:W-:Y:S04]  /*16c80*/  LDGSTS.E [R244+0x55200], [R34.64], !P3 ;  /* 0x5520000022f47fae */ /* 0x0009e8000d921844 */
[----:B------:R-:W3:Y:S04]  /*16c90*/  LDL.LU.64 R144, [R1+0xba8] ;  /* 0x000ba80001907983 */ /* 0x000ee80000300a00 */
[----:B------:R1:W-:Y:S04]  /*16ca0*/  STL.64 [R1+0x688], R50 ;  /* 0x0006883201007387 */ /* 0x0003e80000100a00 */
[----:B------:R-:W-:Y:S04]  /*16cb0*/  STL.64 [R1+0x8e0], R34 ;  /* 0x0008e02201007387 */ /* 0x000fe80000100a00 */
[----:B------:R1:W-:Y:S01]  /*16cc0*/  STL.64 [R1+0x8e8], R18 ;  /* 0x0008e81201007387 */ /* 0x0003e20000100a00 */
[----:B------:R-:W-:-:S03]  /*16cd0*/  ISETP.GE.U32.AND P5, PT, R242, 0x7ffffed2, PT ;  /* 0x7ffffed2f200780c */ /* 0x000fc60003fa6070 */
[----:B------:R1:W-:Y:S01]  /*16ce0*/  LDGSTS.E [R244+0x55400], [R18.64], !P3 ;  /* 0x5540000012f47fae */ /* 0x0003e2000d921844 */
[----:B-----5:R-:W-:-:S05]  /*16cf0*/  IMAD.WIDE R2, R0, 0x4, R112 ;  /* 0x0000000400027825 */ /* 0x020fca00078e0270 */
[----:B------:R2:W-:Y:S04]  /*16d00*/  STL.64 [R1+0x8f0], R2 ;  /* 0x0008f00201007387 */ /* 0x0005e80000100a00 */
[----:B------:R-:W5:Y:S04]  /*16d10*/  LDL.LU.64 R208, [R1+0xba0] ;  /* 0x000ba00001d07983 */ /* 0x000f680000300a00 */
[----:B------:R-:W5:Y:S04]  /*16d20*/  LDL.LU.64 R112, [R1+0xb98] ;  /* 0x000b980001707983 */ /* 0x000f680000300a00 */
[----:B------:R2:W-:Y:S01]  /*16d30*/  LDGSTS.E [R244+0x55600], [R2.64], !P3 ;  /* 0x5560000002f47fae */ /* 0x0005e2000d921844 */
[----:B-1----:R-:W-:-:S03]  /*16d40*/  IMAD.WIDE R50, R0, 0x4, R192 ;  /* 0x0000000400327825 */ /* 0x002fc600078e02c0 */
[----:B------:R-:W5:Y:S04]  /*16d50*/  LDL.LU.64 R192, [R1+0xb90] ;  /* 0x000b900001c07983 */ /* 0x000f680000300a00 */
[----:B------:R3:W-:Y:S01]  /*16d60*/  STL.64 [R1+0x918], R50 ;  /* 0x0009183201007387 */ /* 0x0007e20000100a00 */
[----:B------:R-:W-:-:S03]  /*16d70*/  IMAD.WIDE R18, R0, 0x4, R246 ;  /* 0x0000000400127825 */ /* 0x000fc600078e02f6 */
[----:B------:R-:W5:Y:S01]  /*16d80*/  LDL.LU.64 R246, [R1+0xb88] ;  /* 0x000b880001f67983 */ /* 0x000f620000300a00 */
[----:B----4-:R-:W-:-:S03]  /*16d90*/  IMAD.WIDE R34, R0, 0x4, R176 ;  /* 0x0000000400227825 */ /* 0x010fc600078e02b0 */
[----:B------:R3:W-:Y:S04]  /*16da0*/  LDGSTS.E [R244+0x57000], [R50.64], !P5 ;  /* 0x5700000032f47fae */ /* 0x0007e8000e921844 */
[----:B------:R-:W-:Y:S04]  /*16db0*/  STL.64 [R1+0x920], R34 ;  /* 0x0009202201007387 */ /* 0x000fe80000100a00 */
[----:B------:R1:W-:Y:S04]  /*16dc0*/  STL.64 [R1+0x928], R18 ;  /* 0x0009281201007387 */ /* 0x0003e80000100a00 */
[----:B------:R4:W-:Y:S04]  /*16dd0*/  LDGSTS.E [R244+0x57200], [R34.64], !P5 ;  /* 0x5720000022f47fae */ /* 0x0009e8000e921844 */
[----:B------:R1:W-:Y:S01]  /*16de0*/  LDGSTS.E [R244+0x57400], [R18.64], !P5 ;  /* 0x5740000012f47fae */ /* 0x0003e2000e921844 */
[----:B--2---:R-:W-:-:S05]  /*16df0*/  IMAD.WIDE R2, R0, 0x4, R128 ;  /* 0x0000000400027825 */ /* 0x004fca00078e0280 */
[----:B------:R2:W-:Y:S04]  /*16e00*/  STL.64 [R1+0x930], R2 ;  /* 0x0009300201007387 */ /* 0x0005e80000100a00 */
[----:B------:R-:W5:Y:S04]  /*16e10*/  LDL.LU.64 R176, [R1+0xb80] ;  /* 0x000b800001b07983 */ /* 0x000f680000300a00 */
[----:B------:R-:W5:Y:S01]  /*16e20*/  LDL.LU.64 R128, [R1+0xb78] ;  /* 0x000b780001807983 */ /* 0x000f620000300a00 */
[----:B------:R-:W-:-:S03]  /*16e30*/  IADD3 R242, R250, -0xb3, RZ ;  /* 0xffffff4dfaf27810 */ /* 0x000fc60007ffe0ff */
[----:B------:R2:W-:Y:S01]  /*16e40*/  LDGSTS.E [R244+0x57600], [R2.64], !P5 ;  /* 0x5760000002f47fae */ /* 0x0005e2000e921844 */
[----:B---3--:R-:W-:-:S03]  /*16e50*/  IMAD.WIDE R50, R0, 0x4, R224 ;  /* 0x0000000400327825 */ /* 0x008fc600078e02e0 */
[----:B------:R-:W3:Y:S04]  /*16e60*/  LDL.LU.64 R224, [R1+0xb70] ;  /* 0x000b700001e07983 */ /* 0x000ee80000300a00 */
[----:B------:R5:W-:Y:S01]  /*16e70*/  STL.64 [R1+0xbc0], R50 ;  /* 0x000bc03201007387 */ /* 0x000be20000100a00 */
[----:B-1----:R-:W-:-:S03]  /*16e80*/  IMAD.WIDE R18, R0, 0x4, R248 ;  /* 0x0000000400127825 */ /* 0x002fc600078e02f8 */
[----:B------:R-:W3:Y:S01]  /*16e90*/  LDL.LU.64 R248, [R1+0xb68] ;  /* 0x000b680001f87983 */ /* 0x000ee20000300a00 */
[----:B------:R-:W-:Y:S01]  /*16ea0*/  ISETP.GE.U32.AND P4, PT, R242, 0x7ffffece, PT ;  /* 0x7ffffecef200780c */ /* 0x000fe20003f86070 */
[----:B----4-:R-:W-:Y:S01]  /*16eb0*/  IMAD.WIDE R34, R0, 0x4, R160 ;  /* 0x0000000400227825 */ /* 0x010fe200078e02a0 */
[----:B------:R-:W-:-:S04]  /*16ec0*/  IADD3 R242, R250, -0xb7, RZ ;  /* 0xffffff49faf27810 */ /* 0x000fc80007ffe0ff */
[----:B------:R1:W-:Y:S04]  /*16ed0*/  STL.64 [R1+0xbb8], R34 ;  /* 0x000bb82201007387 */ /* 0x0003e80000100a00 */
[----:B------:R4:W-:Y:S04]  /*16ee0*/  STL.64 [R1+0xbb0], R18 ;  /* 0x000bb01201007387 */ /* 0x0009e80000100a00 */
[----:B------:R5:W-:Y:S01]  /*16ef0*/  LDGSTS.E [R244+0x59000], [R50.64], !P4 ;  /* 0x5900000032f47fae */ /* 0x000be2000e121844 */
[----:B------:R-:W-:-:S03]  /*16f00*/  ISETP.GE.U32.AND P1, PT, R242, 0x7ffffeca, PT ;  /* 0x7ffffecaf200780c */ /* 0x000fc60003f26070 */
[----:B------:R1:W-:Y:S04]  /*16f10*/  LDGSTS.E [R244+0x59200], [R34.64], !P4 ;  /* 0x5920000022f47fae */ /* 0x0003e8000e121844 */
[----:B------:R4:W-:Y:S01]  /*16f20*/  LDGSTS.E [R244+0x59400], [R18.64], !P4 ;  /* 0x5940000012f47fae */ /* 0x0009e2000e121844 */
[----:B--2---:R-:W-:-:S05]  /*16f30*/  IMAD.WIDE R2, R0, 0x4, R144 ;  /* 0x0000000400027825 */ /* 0x004fca00078e0290 */
[----:B------:R2:W-:Y:S04]  /*16f40*/  STL.64 [R1+0xba8], R2 ;  /* 0x000ba80201007387 */ /* 0x0005e80000100a00 */
[----:B------:R-:W3:Y:S04]  /*16f50*/  LDL.LU.64 R160, [R1+0xb60] ;  /* 0x000b600001a07983 */ /* 0x000ee80000300a00 */
[----:B------:R-:W3:Y:S04]  /*16f60*/  LDL.LU.64 R144, [R1+0xb58] ;  /* 0x000b580001907983 */ /* 0x000ee80000300a00 */
[----:B------:R2:W-:Y:S01]  /*16f70*/  LDGSTS.E [R244+0x59600], [R2.64], !P4 ;  /* 0x5960000002f47fae */ /* 0x0005e2000e121844 */
[----:B-----5:R-:W-:-:S03]  /*16f80*/  IMAD.WIDE R50, R0, 0x4, R208 ;  /* 0x0000000400327825 */ /* 0x020fc600078e02d0 */
[----:B------:R-:W5:Y:S01]  /*16f90*/  LDL.LU.64 R208, [R1+0xb50] ;  /* 0x000b500001d07983 */ /* 0x000f620000300a00 */
[----:B-1----:R-:W-:-:S03]  /*16fa0*/  IMAD.WIDE R34, R0, 0x4, R112 ;  /* 0x0000000400227825 */ /* 0x002fc600078e0270 */
[----:B------:R-:W5:Y:S04]  /*16fb0*/  LDL.LU.64 R112, [R1+0xb48] ;  /* 0x000b480001707983 */ /* 0x000f680000300a00 */
[----:B------:R1:W-:Y:S04]  /*16fc0*/  STL.64 [R1+0xba0], R50 ;  /* 0x000ba03201007387 */ /* 0x0003e80000100a00 */
[----:B------:R1:W-:Y:S04]  /*16fd0*/  STL.64 [R1+0xb98], R34 ;  /* 0x000b982201007387 */ /* 0x0003e80000100a00 */
[----:B------:R1:W-:Y:S01]  /*16fe0*/  LDGSTS.E [R244+0x5b000], [R50.64], !P1 ;  /* 0x5b00000032f47fae */ /* 0x0003e2000c921844 */
[----:B----4-:R-:W-:-:S03]  /*16ff0*/  IMAD.WIDE R18, R0, 0x4, R192 ;  /* 0x0000000400127825 */ /* 0x010fc600078e02c0 */
[----:B------:R4:W-:Y:S01]  /*17000*/  LDGSTS.E [R244+0x5b200], [R34.64], !P1 ;  /* 0x5b20000022f47fae */ /* 0x0009e2000c921844 */
[----:B--2---:R-:W-:-:S03]  /*17010*/  IMAD.WIDE R2, R0, 0x4, R246 ;  /* 0x0000000400027825 */ /* 0x004fc600078e02f6 */
        /* <DEDUP_REMOVED lines=8> */
[----:B----4-:R-:W-:-:S03]  /*170a0*/  IMAD.WIDE R34, R0, 0x4, R128 ;  /* 0x0000000400227825 */ /* 0x010fc600078e0280 */
[----:B------:R-:W4:Y:S04]  /*170b0*/  LDL.LU.64 R128, [R1+0xb28] ;  /* 0x000b280001807983 */ /* 0x000f280000300a00 */
[----:B------:R1:W-:Y:S04]  /*170c0*/  STL.64 [R1+0xb80], R50 ;  /* 0x000b803201007387 */ /* 0x0003e80000100a00 */
[----:B------:R1:W-:Y:S01]  /*170d0*/  STL.64 [R1+0xb78], R34 ;  /* 0x000b782201007387 */ /* 0x0003e20000100a00 */
[----:B---3--:R-:W-:-:S04]  /*170e0*/  IMAD.WIDE R18, R0, 0x4, R224 ;  /* 0x0000000400127825 */ /* 0x008fc800078e02e0 */
[----:B--2---:R-:W-:Y:S01]  /*170f0*/  IMAD.WIDE R2, R0, 0x4, R248 ;  /* 0x0000000400027825 */ /* 0x004fe200078e02f8 */
[----:B------:R5:W-:Y:S04]  /*17100*/  STL.64 [R1+0xb70], R18 ;  /* 0x000b701201007387 */ /* 0x000be80000100a00 */
        /* <DEDUP_REMOVED lines=12> */
[----:B-1----:R-:W-:-:S02]  /*171d0*/  IMAD.WIDE R50, R0, 0x4, R160 ;  /* 0x0000000400327825 */ /* 0x002fc400078e02a0 */
[----:B------:R-:W3:Y:S02]  /*171e0*/  LDL.LU.64 R160, [R1+0xb10] ;  /* 0x000b100001a07983 */ /* 0x000ee40000300a00 */
[----:B------:R-:W-:Y:S02]  /*171f0*/  IMAD.WIDE R34, R0, 0x4, R144 ;  /* 0x0000000400227825 */ /* 0x000fe400078e0290 */
[----:B------:R-:W3:Y:S04]  /*17200*/  LDL.LU.64 R144, [R1+0xb08] ;  /* 0x000b080001907983 */ /* 0x000ee80000300a00 */
[----:B------:R-:W-:Y:S04]  /*17210*/  STL.64 [R1+0xb60], R50 ;  /* 0x000b603201007387 */ /* 0x000fe80000100a00 */
[----:B------:R1:W-:Y:S04]  /*17220*/  STL.64 [R1+0xb58], R34 ;  /* 0x000b582201007387 */ /* 0x0003e80000100a00 */
[----:B------:R1:W-:Y:S04]  /*17230*/  LDGSTS.E [R244+0x5f000], [R50.64], !P0 ;  /* 0x5f00000032f47fae */ /* 0x0003e8000c121844 */
[----:B------:R1:W-:Y:S01]  /*17240*/  LDGSTS.E [R244+0x5f200], [R34.64], !P0 ;  /* 0x5f20000022f47fae */ /* 0x0003e2000c121844 */
[----:B------:R-:W-:Y:S01]  /*17250*/  ISETP.GE.U32.AND P2, PT, R242, 0x7ffffebe, PT ;  /* 0x7ffffebef200780c */ /* 0x000fe20003f46070 */
[----:B-----5:R-:W-:-:S04]  /*17260*/  IMAD.WIDE R18, R0, 0x4, R208 ;  /* 0x0000000400127825 */ /* 0x020fc800078e02d0 */
[C---:B--2---:R-:W-:Y:S01]  /*17270*/  IMAD.WIDE R2, R0.reuse, 0x4, R112 ;  /* 0x0000000400027825 */ /* 0x044fe200078e0270 */
[----:B------:R2:W-:Y:S04]  /*17280*/  STL.64 [R1+0xb50], R18 ;  /* 0x000b501201007387 */ /* 0x0005e80000100a00 */
[----:B------:R4:W-:Y:S04]  /*17290*/  STL.64 [R1+0xb48], R2 ;  /* 0x000b480201007387 */ /* 0x0009e80000100a00 */
[----:B------:R-:W5:Y:S04]  /*172a0*/  LDL.LU.64 R224, [R1+0xb00] ;  /* 0x000b000001e07983 */ /* 0x000f680000300a00 */
[----:B------:R-:W5:Y:S04]  /*172b0*/  LDL.LU.64 R112, [R1+0xaf8] ;  /* 0x000af80001707983 */ /* 0x000f680000300a00 */
[----:B------:R-:W5:Y:S04]  /*172c0*/  LDL.LU.64 R208, [R1+0xaf0] ;  /* 0x000af00001d07983 */ /* 0x000f680000300a00 */
[----:B------:R2:W-:Y:S04]  /*172d0*/  LDGSTS.E [R244+0x5f400], [R18.64], !P0 ;  /* 0x5f40000012f47fae */ /* 0x0005e8000c121844 */
[----:B------:R4:W-:Y:S01]  /*172e0*/  LDGSTS.E [R244+0x5f600], [R2.64], !P0 ;  /* 0x5f60000002f47fae */ /* 0x0009e2000c121844 */
[----:B-1----:R-:W-:-:S03]  /*172f0*/  IMAD.WIDE R34, R0, 0x4, R246 ;  /* 0x0000000400227825 */ /* 0x002fc600078e02f6 */
[----:B------:R-:W5:Y:S01]  /*17300*/  LDL.LU.64 R246, [R1+0xae8] ;  /* 0x000ae80001f67983 */ /* 0x000f620000300a00 */
[----:B------:R-:W-:-:S05]  /*17310*/  IMAD.WIDE R50, R0, 0x4, R192 ;  /* 0x0000000400327825 */ /* 0x000fca00078e02c0 */
[----:B------:R-:W-:Y:S04]  /*17320*/  STL.64 [R1+0xb40], R50 ;  /* 0x000b403201007387 */ /* 0x000fe80000100a00 */
[----:B------:R3:W-:Y:S04]  /*17330*/  STL.64 [R1+0xb38], R34 ;  /* 0x000b382201007387 */ /* 0x0007e80000100a00 */
[----:B------:R1:W-:Y:S04]  /*17340*/  LDGSTS.E [R244+0x61000], [R50.64], !P2 ;  /* 0x6100000032f47fae */ /* 0x0003e8000d121844 */
[----:B------:R3:W-:Y:S01]  /*17350*/  LDGSTS.E [R244+0x61200], [R34.64], !P2 ;  /* 0x6120000022f47fae */ /* 0x0007e2000d121844 */
[----:B--2---:R-:W-:-:S04]  /*17360*/  IMAD.WIDE R18, R0, 0x4, R176 ;  /* 0x0000000400127825 */ /* 0x004fc800078e02b0 */
[----:B----4-:R-:W-:Y:S01]  /*17370*/  IMAD.WIDE R2, R0, 0x4, R128 ;  /* 0x0000000400027825 */ /* 0x010fe200078e0280 */
[----:B------:R2:W-:Y:S04]  /*17380*/  STL.64 [R1+0xb30], R18 ;  /* 0x000b301201007387 */ /* 0x0005e80000100a00 */
[----:B------:R4:W-:Y:S04]  /*17390*/  STL.64 [R1+0xb28], R2 ;  /* 0x000b280201007387 */ /* 0x0009e80000100a00 */
[----:B------:R-:W5:Y:S04]  /*173a0*/  LDL.LU.64 R192, [R1+0xae0] ;  /* 0x000ae00001c07983 */ /* 0x000f680000300a00 */
[----:B------:R-:W5:Y:S04]  /*173b0*/  LDL.LU.64 R176, [R1+0xad8] ;  /* 0x000ad80001b07983 */ /* 0x000f680000300a00 */
[----:B------:R-:W5:Y:S01]  /*173c0*/  LDL.LU.64 R128, [R1+0xad0] ;  /* 0x000ad00001807983 */ /* 0x000f620000300a00 */
[----:B------:R-:W-:-:S03]  /*173d0*/  IADD3 R242, R250, -0xc7, RZ ;  /* 0xffffff39faf27810 */ /* 0x000fc60007ffe0ff */
[----:B------:R2:W-:Y:S01]  /*173e0*/  LDGSTS.E [R244+0x61400], [R18.64], !P2 ;  /* 0x6140000012f47fae */ /* 0x0005e2000d121844 */
[----:B---3--:R-:W-:Y:S01]  /*173f0*/  IMAD.WIDE R34, R0, 0x4, R248 ;  /* 0x0000000400227825 */ /* 0x008fe200078e02f8 */
[----:B------:R-:W-:Y:S02]  /*17400*/  ISETP.GE.U32.AND P3, PT, R242, 0x7ffffeba, PT ;  /* 0x7ffffebaf200780c */ /* 0x000fe40003f66070 */
[----:B------:R-:W3:Y:S01]  /*17410*/  LDL.LU.64 R248, [R1+0xac8] ;  /* 0x000ac80001f87983 */ /* 0x000ee20000300a00 */
[----:B-1----:R-:W-:-:S03]  /*17420*/  IMAD.WIDE R50, R0, 0x4, R240 ;  /* 0x0000000400327825 */ /* 0x002fc600078e02f0 */
[----:B------:R4:W-:Y:S01]  /*17430*/  LDGSTS.E [R244+0x61600], [R2.64], !P2 ;  /* 0x6160000002f47fae */ /* 0x0009e2000d121844 */
[----:B------:R-:W-:-:S03]  /*17440*/  IADD3 R242, R250, -0xcb, RZ ;  /* 0xffffff35faf27810 */ /* 0x000fc60007ffe0ff */
[----:B------:R5:W-:Y:S04]  /*17450*/  STL.64 [R1+0xb20], R50 ;  /* 0x000b203201007387 */ /* 0x000be80000100a00 */
[----:B------:R1:W-:Y:S04]  /*17460*/  STL.64 [R1+0xb18], R34 ;  /* 0x000b182201007387 */ /* 0x0003e80000100a00 */
[----:B------:R5:W-:Y:S01]  /*17470*/  LDGSTS.E [R244+0x63000], [R50.64], !P3 ;  /* 0x6300000032f47fae */ /* 0x000be2000d921844 */
[----:B------:R-:W-:-:S03]  /*17480*/  ISETP.GE.U32.AND P5, PT, R242, 0x7ffffeb6, PT ;  /* 0x7ffffeb6f200780c */ /* 0x000fc60003fa6070 */
[----:B------:R1:W-:Y:S01]  /*17490*/  LDGSTS.E [R244+0x63200], [R34.64], !P3 ;  /* 0x6320000022f47fae */ /* 0x0003e2000d921844 */
[----:B--2---:R-:W-:-:S04]  /*174a0*/  IMAD.WIDE R18, R0, 0x4, R160 ;  /* 0x0000000400127825 */ /* 0x004fc800078e02a0 */
[C---:B----4-:R-:W-:Y:S01]  /*174b0*/  IMAD.WIDE R2, R0.reuse, 0x4, R144 ;  /* 0x0000000400027825 */ /* 0x050fe200078e0290 */
[----:B------:R2:W-:Y:S04]  /*174c0*/  STL.64 [R1+0xb10], R18 ;  /* 0x000b101201007387 */ /* 0x0005e80000100a00 */
[----:B------:R4:W-:Y:S04]  /*174d0*/  STL.64 [R1+0xb08], R2 ;  /* 0x000b080201007387 */ /* 0x0009e80000100a00 */
[----:B------:R2:W-:Y:S04]  /*174e0*/  LDGSTS.E [R244+0x63400], [R18.64], !P3 ;  /* 0x6340000012f47fae */ /* 0x0005e8000d921844 */
[----:B------:R-:W3:Y:S04]  /*174f0*/  LDL.LU.64 R240, [R1+0xac0] ;  /* 0x000ac00001f07983 */ /* 0x000ee80000300a00 */
[----:B------:R4:W-:Y:S04]  /*17500*/  LDGSTS.E [R244+0x63600], [R2.64], !P3 ;  /* 0x6360000002f47fae */ /* 0x0009e8000d921844 */
[----:B------:R-:W3:Y:S04]  /*17510*/  LDL.LU.64 R160, [R1+0xab8] ;  /* 0x000ab80001a07983 */ /* 0x000ee80000300a00 */
[----:B------:R-:W3:Y:S01]  /*17520*/  LDL.LU.64 R144, [R1+0xab0] ;  /* 0x000ab00001907983 */ /* 0x000ee20000300a00 */
[----:B-----5:R-:W-:-:S04]  /*17530*/  IMAD.WIDE R50, R0, 0x4, R224 ;  /* 0x0000000400327825 */ /* 0x020fc800078e02e0 */
[C---:B-1----:R-:W-:Y:S01]  /*17540*/  IMAD.WIDE R34, R0.reuse, 0x4, R112 ;  /* 0x0000000400227825 */ /* 0x042fe200078e0270 */
[----:B------:R1:W-:Y:S03]  /*17550*/  LDGSTS.E [R244+0x65000], [R50.64], !P5 ;  /* 0x6500000032f47fae */ /* 0x0003e6000e921844 */
[C---:B--2---:R-:W-:Y:S01]  /*17560*/  IMAD.WIDE R18, R0.reuse, 0x4, R208 ;  /* 0x0000000400127825 */ /* 0x044fe200078e02d0 */
[----:B------:R-:W2:Y:S04]  /*17570*/  LDL.LU.64 R112, [R1+0xaa8] ;  /* 0x000aa80001707983 */ /* 0x000ea80000300a00 */
[----:B------:R1:W-:Y:S04]  /*17580*/  STL.64 [R1+0xb00], R50 ;  /* 0x000b003201007387 */ /* 0x0003e80000100a00 */
[----:B------:R5:W-:Y:S04]  /*17590*/  STL.64 [R1+0xaf8], R34 ;  /* 0x000af82201007387 */ /* 0x000be80000100a00 */
[----:B------:R1:W-:Y:S04]  /*175a0*/  STL.64 [R1+0xaf0], R18 ;  /* 0x000af01201007387 */ /* 0x0003e80000100a00 */
[----:B------:R5:W-:Y:S04]  /*175b0*/  LDGSTS.E [R244+0x65200], [R34.64], !P5 ;  /* 0x6520000022f47fae */ /* 0x000be8000e921844 */
        /* <DEDUP_REMOVED lines=8> */
[----:B-----5:R-:W-:-:S04]  /*17640*/  IMAD.WIDE R34, R0, 0x4, R176 ;  /* 0x0000000400227825 */ /* 0x020fc800078e02b0 */
[C---:B------:R-:W-:Y:S02]  /*17650*/  IMAD.WIDE R18, R0.reuse, 0x4, R128 ;  /* 0x0000000400127825 */ /* 0x040fe400078e0280 */
[----:B------:R-:W5:Y:S04]  /*17660*/  LDL.LU.64 R128, [R1+0xa88] ;  /* 0x000a880001807983 */ /* 0x000f680000300a00 */
        /* <DEDUP_REMOVED lines=17> */
[----:B-1----:R-:W-:-:S05]  /*17780*/  IMAD.WIDE R50, R0, 0x4, R240 ;  /* 0x0000000400327825 */ /* 0x002fca00078e02f0 */
[----:B------:R4:W-:Y:S01]  /*17790*/  LDGSTS.E [R244+0x69000], [R50.64], !P1 ;  /* 0x6900000032f47fae */ /* 0x0009e2000c921844 */
[----:B------:R-:W-:-:S03]  /*177a0*/  IMAD.WIDE R34, R0, 0x4, R160 ;  /* 0x0000000400227825 */ /* 0x000fc600078e02a0 */
[----:B------:R-:W3:Y:S01]  /*177b0*/  LDL.LU.64 R160, [R1+0xa68] ;  /* 0x000a680001a07983 */ /* 0x000ee20000300a00 */
[----:B------:R-:W-:-:S03]  /*177c0*/  IMAD.WIDE R18, R0, 0x4, R144 ;  /* 0x0000000400127825 */ /* 0x000fc600078e0290 */
[----:B------:R4:W-:Y:S04]  /*177d0*/  STL.64 [R1+0xac0], R50 ;  /* 0x000ac03201007387 */ /* 0x0009e80000100a00 */
[----:B------:R-:W-:Y:S04]  /*177e0*/  STL.64 [R1+0xab8], R34 ;  /* 0x000ab82201007387 */ /* 0x000fe80000100a00 */
[----:B------:R1:W-:Y:S01]  /*177f0*/  STL.64 [R1+0xab0], R18 ;  /* 0x000ab01201007387 */ /* 0x0003e20000100a00 */
[----:B------:R-:W-:-:S03]  /*17800*/  ISETP.GE.U32.AND P6, PT, R242, 0x7ffffeaa, PT ;  /* 0x7ffffeaaf200780c */ /* 0x000fc60003fc6070 */
[----:B------:R1:W-:Y:S04]  /*17810*/  LDGSTS.E [R244+0x69200], [R34.64], !P1 ;  /* 0x6920000022f47fae */ /* 0x0003e8000c921844 */
[----:B------:R1:W-:Y:S01]  /*17820*/  LDGSTS.E [R244+0x69400], [R18.64], !P1 ;  /* 0x6940000012f47fae */ /* 0x0003e2000c921844 */
[----:B--2---:R-:W-:-:S05]  /*17830*/  IMAD.WIDE R2, R0, 0x4, R112 ;  /* 0x0000000400027825 */ /* 0x004fca00078e0270 */
[----:B------:R5:W-:Y:S04]  /*17840*/  STL.64 [R1+0xaa8], R2 ;  /* 0x000aa80201007387 */ /* 0x000be80000100a00 */
[----:B------:R-:W2:Y:S04]  /*17850*/  LDL.LU.64 R144, [R1+0xa60] ;  /* 0x000a600001907983 */ /* 0x000ea80000300a00 */
[----:B------:R-:W2:Y:S04]  /*17860*/  LDL.LU.64 R112, [R1+0xa58] ;  /* 0x000a580001707983 */ /* 0x000ea80000300a00 */
[----:B------:R5:W-:Y:S01]  /*17870*/  LDGSTS.E [R244+0x69600], [R2.64], !P1 ;  /* 0x6960000002f47fae */ /* 0x000be2000c921844 */
[----:B----4-:R-:W-:-:S03]  /*17880*/  IMAD.WIDE R50, R0, 0x4, R224 ;  /* 0x0000000400327825 */ /* 0x010fc600078e02e0 */
[----:B------:R-:W4:Y:S04]  /*17890*/  LDL.LU.64 R224, [R1+0xa50] ;  /* 0x000a500001e07983 */ /* 0x000f280000300a00 */
[----:B------:R3:W-:Y:S01]  /*178a0*/  STL.64 [R1+0xaa0], R50 ;  /* 0x000aa03201007387 */ /* 0x0007e20000100a00 */
[----:B-1----:R-:W-:-:S03]  /*178b0*/  IMAD.WIDE R18, R0, 0x4, R246 ;  /* 0x0000000400127825 */ /* 0x002fc600078e02f6 */
[----:B------:R-:W4:Y:S01]  /*178c0*/  LDL.LU.64 R246, [R1+0xa48] ;  /* 0x000a480001f67983 */ /* 0x000f220000300a00 */
[----:B------:R-:W-:-:S03]  /*178d0*/  IMAD.WIDE R34, R0, 0x4, R208 ;  /* 0x0000000400227825 */ /* 0x000fc600078e02d0 */
[----:B------:R3:W-:Y:S04]  /*178e0*/  LDGSTS.E [R244+0x6b000], [R50.64], !P6 ;  /* 0x6b00000032f47fae */ /* 0x0007e8000f121844 */
[----:B------:R-:W-:Y:S04]  /*178f0*/  STL.64 [R1+0xa98], R34 ;  /* 0x000a982201007387 */ /* 0x000fe80000100a00 */
[----:B------:R1:W-:Y:S04]  /*17900*/  STL.64 [R1+0xa90], R18 ;  /* 0x000a901201007387 */ /* 0x0003e80000100a00 */
[----:B------:R1:W-:Y:S04]  /*17910*/  LDGSTS.E [R244+0x6b200], [R34.64], !P6 ;  /* 0x6b20000022f47fae */ /* 0x0003e8000f121844 */
[----:B------:R1:W-:Y:S01]  /*17920*/  LDGSTS.E [R244+0x6b400], [R18.64], !P6 ;  /* 0x6b40000012f47fae */ /* 0x0003e2000f121844 */
[----:B-----5:R-:W-:-:S05]  /*17930*/  IMAD.WIDE R2, R0, 0x4, R128 ;  /* 0x0000000400027825 */ /* 0x020fca00078e0280 */
[----:B------:R5:W-:Y:S04]  /*17940*/  STL.64 [R1+0xa88], R2 ;  /* 0x000a880201007387 */ /* 0x000be80000100a00 */
[----:B------:R-:W4:Y:S04]  /*17950*/  LDL.LU.64 R208, [R1+0xa40] ;  /* 0x000a400001d07983 */ /* 0x000f280000300a00 */
[----:B------:R-:W4:Y:S01]  /*17960*/  LDL.LU.64 R128, [R1+0xa38] ;  /* 0x000a380001807983 */ /* 0x000f220000300a00 */
        /* <DEDUP_REMOVED lines=8> */
[----:B------:R-:W-:Y:S01]  /*179f0*/  IMAD.WIDE R34, R0, 0x4, R176 ;  /* 0x0000000400227825 */ /* 0x000fe200078e02b0 */
[----:B------:R-:W-:-:S04]  /*17a00*/  IADD3 R242, R250, -0xdf, RZ ;  /* 0xffffff21faf27810 */ /* 0x000fc80007ffe0ff */
[----:B------:R1:W-:Y:S01]  /*17a10*/  STL.64 [R1+0xbe0], R34 ;  /* 0x000be02201007387 */ /* 0x0003e20000100a00 */
[----:B------:R-:W-:-:S03]  /*17a20*/  ISETP.GE.U32.AND P2, PT, R242, 0x7ffffea2, PT ;  /* 0x7ffffea2f200780c */ /* 0x000fc60003f46070 */
[----:B------:R4:W-:Y:S04]  /*17a30*/  STL.64 [R1+0xbe8], R18 ;  /* 0x000be81201007387 */ /* 0x0009e80000100a00 */
[----:B------:R2:W-:Y:S04]  /*17a40*/  LDGSTS.E [R244+0x6d000], [R50.64], !P0 ;  /* 0x6d00000032f47fae */ /* 0x0005e8000c121844 */
[----:B------:R1:W-:Y:S04]  /*17a50*/  LDGSTS.E [R244+0x6d200], [R34.64], !P0 ;  /* 0x6d20000022f47fae */ /* 0x0003e8000c121844 */
[----:B------:R4:W-:Y:S01]  /*17a60*/  LDGSTS.E [R244+0x6d400], [R18.64], !P0 ;  /* 0x6d40000012f47fae */ /* 0x0009e2000c121844 */
[----:B-----5:R-:W-:-:S05]  /*17a70*/  IMAD.WIDE R2, R0, 0x4, R160 ;  /* 0x0000000400027825 */ /* 0x020fca00078e02a0 */
[----:B------:R5:W-:Y:S04]  /*17a80*/  STL.64 [R1+0xbf0], R2 ;  /* 0x000bf00201007387 */ /* 0x000be80000100a00 */
[----:B------:R-:W3:Y:S04]  /*17a90*/  LDL.LU.64 R176, [R1+0xa20] ;  /* 0x000a200001b07983 */ /* 0x000ee80000300a00 */
[----:B------:R5:W-:Y:S04]  /*17aa0*/  LDGSTS.E [R244+0x6d600], [R2.64], !P0 ;  /* 0x6d60000002f47fae */ /* 0x000be8000c121844 */
[----:B------:R-:W3:Y:S01]  /*17ab0*/  LDL.LU.64 R160, [R1+0xa18] ;  /* 0x000a180001a07983 */ /* 0x000ee20000300a00 */
[----:B--2---:R-:W-:-:S03]  /*17ac0*/  IMAD.WIDE R50, R0, 0x4, R144 ;  /* 0x0000000400327825 */ /* 0x004fc600078e0290 */
[----:B------:R-:W2:Y:S01]  /*17ad0*/  LDL.LU.64 R144, [R1+0xa08] ;  /* 0x000a080001907983 */ /* 0x000ea20000300a00 */
[----:B-1----:R-:W-:-:S03]  /*17ae0*/  IMAD.WIDE R34, R0, 0x4, R112 ;  /* 0x0000000400227825 */ /* 0x002fc600078e0270 */
[----:B------:R-:W2:Y:S04]  /*17af0*/  LDL.LU.64 R112, [R1+0xa00] ;  /* 0x000a000001707983 */ /* 0x000ea80000300a00 */
[----:B------:R1:W-:Y:S04]  /*17b00*/  STL.64 [R1+0xc18], R50 ;  /* 0x000c183201007387 */ /* 0x0003e80000100a00 */
[----:B------:R1:W-:Y:S04]  /*17b10*/  STL.64 [R1+0xc20], R34 ;  /* 0x000c202201007387 */ /* 0x0003e80000100a00 */
[----:B------:R1:W-:Y:S04]  /*17b20*/  LDGSTS.E [R244+0x6f000], [R50.64], !P2 ;  /* 0x6f00000032f47fae */ /* 0x0003e8000d121844 */
[----:B------:R1:W-:Y:S01]  /*17b30*/  LDGSTS.E [R244+0x6f200], [R34.64], !P2 ;  /* 0x6f20000022f47fae */ /* 0x0003e2000d121844 */
        /* <DEDUP_REMOVED lines=11> */
[----:B------:R1:W-:Y:S04]  /*17bf0*/  STL.64 [R1+0x14c8], R50 ;  /* 0x0014c83201007387 */ /* 0x0003e80000100a00 */
[----:B------:R-:W5:Y:S04]  /*17c00*/  LDL.LU.64 R128, [R1+0x9e0] ;  /* 0x0009e00001807983 */ /* 0x000f680000300a00 */
[----:B------:R1:W-:Y:S01]  /*17c10*/  STL.64 [R1+0x14d0], R34 ;  /* 0x0014d02201007387 */ /* 0x0003e20000100a00 */
[----:B---3--:R-:W-:-:S04]  /*17c20*/  IMAD.WIDE R18, R0, 0x4, R192 ;  /* 0x0000000400127825 */ /* 0x008fc800078e02c0 */
[----:B----4-:R-:W-:Y:S01]  /*17c30*/  IMAD.WIDE R2, R0, 0x4, R248 ;  /* 0x0000000400027825 */ /* 0x010fe200078e02f8 */
[----:B------:R2:W-:Y:S04]  /*17c40*/  STL.64 [R1+0x14d8], R18 ;  /* 0x0014d81201007387 */ /* 0x0005e80000100a00 */
[----:B------:R3:W-:Y:S04]  /*17c50*/  STL.64 [R1+0x14e0], R2 ;  /* 0x0014e00201007387 */ /* 0x0007e80000100a00 */
[----:B------:R-:W4:Y:S04]  /*17c60*/  LDL.LU.64 R192, [R1+0x9d8] ;  /* 0x0009d80001c07983 */ /* 0x000f280000300a00 */
        /* <DEDUP_REMOVED lines=9> */
[----:B------:R-:W-:-:S04]  /*17d00*/  IADD3 R242, R250, -0xeb, RZ ;  /* 0xffffff15faf27810 */ /* 0x000fc80007ffe0ff */
[----:B------:R-:W-:Y:S01]  /*17d10*/  ISETP.GE.U32.AND P4, PT, R242, 0x7ffffe96, PT ;  /* 0x7ffffe96f200780c */ /* 0x000fe20003f86070 */
[C---:B-1----:R-:W-:Y:S02]  /*17d20*/  IMAD.WIDE R50, R0.reuse, 0x4, R176 ;  /* 0x0000000400327825 */ /* 0x042fe400078e02b0 */
[----:B------:R-:W4:Y:S04]  /*17d30*/  LDL.LU.64 R176, [R1+0x9c8] ;  /* 0x0009c80001b07983 */ /* 0x000f280000300a00 */
[----:B------:R1:W-:Y:S01]  /*17d40*/  LDGSTS.E [R244+0x73000], [R50.64], !P5 ;  /* 0x7300000032f47fae */ /* 0x0003e2000e921844 */
[----:B------:R-:W-:-:S03]  /*17d50*/  IMAD.WIDE R34, R0, 0x4, R160 ;  /* 0x0000000400227825 */ /* 0x000fc600078e02a0 */
[----:B------:R-:W4:Y:S04]  /*17d60*/  LDL.LU.64 R160, [R1+0x9c0] ;  /* 0x0009c00001a07983 */ /* 0x000f280000300a00 */
[----:B------:R-:W-:Y:S04]  /*17d70*/  STL.64 [R1+0x1548], R50 ;  /* 0x0015483201007387 */ /* 0x000fe80000100a00 */
[----:B------:R-:W-:Y:S04]  /*17d80*/  STL.64 [R1+0x1550], R34 ;  /* 0x0015502201007387 */ /* 0x000fe80000100a00 */
[----:B------:R1:W-:Y:S01]  /*17d90*/  LDGSTS.E [R244+0x73200], [R34.64], !P5 ;  /* 0x7320000022f47fae */ /* 0x0003e2000e921844 */
[----:B--2---:R-:W-:-:S04]  /*17da0*/  IMAD.WIDE R18, R0, 0x4, R144 ;  /* 0x0000000400127825 */ /* 0x004fc800078e0290 */
[C---:B---3--:R-:W-:Y:S01]  /*17db0*/  IMAD.WIDE R2, R0.reuse, 0x4, R112 ;  /* 0x0000000400027825 */ /* 0x048fe200078e0270 */
[----:B------:R2:W-:Y:S04]  /*17dc0*/  STL.64 [R1+0x1558], R18 ;  /* 0x0015581201007387 */ /* 0x0005e80000100a00 */
[----:B------:R3:W-:Y:S04]  /*17dd0*/  STL.64 [R1+0x1560], R2 ;  /* 0x0015600201007387 */ /* 0x0007e80000100a00 */
[----:B------:R2:W-:Y:S04]  /*17de0*/  LDGSTS.E [R244+0x73400], [R18.64], !P5 ;  /* 0x7340000012f47fae */ /* 0x0005e8000e921844 */
[----:B------:R3:W-:Y:S04]  /*17df0*/  LDGSTS.E [R244+0x73600], [R2.64], !P5 ;  /* 0x7360000002f47fae */ /* 0x0007e8000e921844 */
[----:B--2---:R-:W2:Y:S04]  /*17e00*/  LDL.LU.64 R18, [R1+0x9b8] ;  /* 0x0009b80001127983 */ /* 0x004ea80000300a00 */
[----:B------:R-:W2:Y:S04]  /*17e10*/  LDL.LU.64 R144, [R1+0x9b0] ;  /* 0x0009b00001907983 */ /* 0x000ea80000300a00 */
[----:B------:R-:W2:Y:S01]  /*17e20*/  LDL.LU.64 R112, [R1+0x9a8] ;  /* 0x0009a80001707983 */ /* 0x000ea20000300a00 */
[----:B-----5:R-:W-:-:S05]  /*17e30*/  IMAD.WIDE R66, R0, 0x4, R246 ;  /* 0x0000000400427825 */ /* 0x020fca00078e02f6 */
[----:B------:R-:W-:Y:S01]  /*17e40*/  STL.64 [R1+0x15c8], R66 ;  /* 0x0015c84201007387 */ /* 0x000fe20000100a00 */
[----:B-1----:R-:W-:-:S03]  /*17e50*/  IMAD.WIDE R50, R0, 0x4, R224 ;  /* 0x0000000400327825 */ /* 0x002fc600078e02e0 */
[----:B------:R-:W5:Y:S04]  /*17e60*/  LDL.LU.64 R246, [R1+0x9a0] ;  /* 0x0009a00001f67983 */ /* 0x000f680000300a00 */
[----:B------:R4:W-:Y:S04]  /*17e70*/  STL.64 [R1+0x15d0], R50 ;  /* 0x0015d03201007387 */ /* 0x0009e80000100a00 */
[----:B------:R1:W-:Y:S04]  /*17e80*/  LDGSTS.E [R244+0x75000], [R66.64], !P4 ;  /* 0x7500000042f47fae */ /* 0x0003e8000e121844 */
[----:B------:R4:W-:Y:S01]  /*17e90*/  LDGSTS.E [R244+0x75200], [R50.64], !P4 ;  /* 0x7520000032f47fae */ /* 0x0009e2000e121844 */
[----:B------:R-:W-:-:S04]  /*17ea0*/  IMAD.WIDE R34, R0, 0x4, R208 ;  /* 0x0000000400227825 */ /* 0x000fc800078e02d0 */
[----:B---3--:R-:W-:Y:S01]  /*17eb0*/  IMAD.WIDE R2, R0, 0x4, R128 ;  /* 0x0000000400027825 */ /* 0x008fe200078e0280 */
[----:B------:R3:W-:Y:S04]  /*17ec0*/  STL.64 [R1+0x15d8], R34 ;  /* 0x0015d82201007387 */ /* 0x0007e80000100a00 */
[----:B------:R1:W-:Y:S04]  /*17ed0*/  STL.64 [R1+0x15e0], R2 ;  /* 0x0015e00201007387 */ /* 0x0003e80000100a00 */
[----:B------:R-:W5:Y:S04]  /*17ee0*/  LDL.LU.64 R240, [R1+0x998] ;  /* 0x0009980001f07983 */ /* 0x000f680000300a00 */
[----:B------:R-:W5:Y:S04]  /*17ef0*/  LDL.LU.64 R208, [R1+0x990] ;  /* 0x0009900001d07983 */ /* 0x000f680000300a00 */
[----:B------:R-:W5:Y:S01]  /*17f00*/  LDL.LU.64 R128, [R1+0x988] ;  /* 0x0009880001807983 */ /* 0x000f620000300a00 */
[----:B------:R-:W-:-:S03]  /*17f10*/  IADD3 R242, R250, -0xef, RZ ;  /* 0xffffff11faf27810 */ /* 0x000fc60007ffe0ff */
[----:B------:R3:W-:Y:S01]  /*17f20*/  LDGSTS.E [R244+0x75400], [R34.64], !P4 ;  /* 0x7540000022f47fae */ /* 0x0007e2000e121844 */
[----:B----4-:R-:W-:Y:S01]  /*17f30*/  IMAD.WIDE R50, R0, 0x4, R248 ;  /* 0x0000000400327825 */ /* 0x010fe200078e02f8 */
[----:B------:R-:W-:Y:S02]  /*17f40*/  ISETP.GE.U32.AND P1, PT, R242, 0x7ffffe92, PT ;  /* 0x7ffffe92f200780c */ /* 0x000fe40003f26070 */
[----:B------:R-:W4:Y:S01]  /*17f50*/  LDL.LU.64 R248, [R1+0x980] ;  /* 0x0009800001f87983 */ /* 0x000f220000300a00 */
[----:B-1----:R-:W-:-:S03]  /*17f60*/  IMAD.WIDE R66, R0, 0x4, R192 ;  /* 0x0000000400427825 */ /* 0x002fc600078e02c0 */
[----:B------:R1:W-:Y:S01]  /*17f70*/  LDGSTS.E [R244+0x75600], [R2.64], !P4 ;  /* 0x7560000002f47fae */ /* 0x0003e2000e121844 */
[----:B------:R-:W-:-:S03]  /*17f80*/  IADD3 R242, R250, -0xf3, RZ ;  /* 0xffffff0dfaf27810 */ /* 0x000fc60007ffe0ff */
[----:B------:R-:W-:Y:S04]  /*17f90*/  STL.64 [R1+0x1648], R66 ;  /* 0x0016484201007387 */ /* 0x000fe80000100a00 */
[----:B------:R2:W-:Y:S01]  /*17fa0*/  STL.64 [R1+0x1650], R50 ;  /* 0x0016503201007387 */ /* 0x0005e20000100a00 */
[----:B------:R-:W-:-:S03]  /*17fb0*/  ISETP.GE.U32.AND P6, PT, R242, 0x7ffffe8e, PT ;  /* 0x7ffffe8ef200780c */ /* 0x000fc60003fc6070 */
[----:B------:R1:W-:Y:S04]  /*17fc0*/  LDGSTS.E [R244+0x77000], [R66.64], !P1 ;  /* 0x7700000042f47fae */ /* 0x0003e8000c921844 */
[----:B------:R2:W-:Y:S01]  /*17fd0*/  LDGSTS.E [R244+0x77200], [R50.64], !P1 ;  /* 0x7720000032f47fae */ /* 0x0005e2000c921844 */
[----:B---3--:R-:W-:-:S04]  /*17fe0*/  IMAD.WIDE R34, R0, 0x4, R176 ;  /* 0x0000000400227825 */ /* 0x008fc800078e02b0 */
[C---:B-1----:R-:W-:Y:S01]  /*17ff0*/  IMAD.WIDE R2, R0.reuse, 0x4, R160 ;  /* 0x0000000400027825 */ /* 0x042fe200078e02a0 */
[----:B------:R1:W-:Y:S04]  /*18000*/  STL.64 [R1+0x1658], R34 ;  /* 0x0016582201007387 */ /* 0x0003e80000100a00 */
[----:B------:R5:W-:Y:S04]  /*18010*/  STL.64 [R1+0x1660], R2 ;  /* 0x0016600201007387 */ /* 0x000be80000100a00 */
[----:B------:R-:W4:Y:S04]  /*18020*/  LDL.LU.64 R224, [R1+0x978] ;  /* 0x0009780001e07983 */ /* 0x000f280000300a00 */
[----:B------:R1:W-:Y:S04]  /*18030*/  LDGSTS.E [R244+0x77400], [R34.64], !P1 ;  /* 0x7740000022f47fae */ /* 0x0003e8000c921844 */
[----:B------:R-:W4:Y:S04]  /*18040*/  LDL.LU.64 R192, [R1+0x970] ;  /* 0x0009700001c07983 */ /* 0x000f280000300a00 */
[----:B------:R5:W-:Y:S04]  /*18050*/  LDGSTS.E [R244+0x77600], [R2.64], !P1 ;  /* 0x7760000002f47fae */ /* 0x000be8000c921844 */
[----:B------:R-:W4:Y:S04]  /*18060*/  LDL.LU.64 R176, [R1+0x968] ;  /* 0x0009680001b07983 */ /* 0x000f280000300a00 */
[----:B------:R-:W4:Y:S01]  /*18070*/  LDL.LU.64 R160, [R1+0x960] ;  /* 0x0009600001a07983 */ /* 0x000f220000300a00 */
[----:B--2---:R-:W-:-:S04]  /*18080*/  IMAD.WIDE R50, R0, 0x4, R18 ;  /* 0x0000000400327825 */ /* 0x004fc800078e0212 */
[C---:B-1----:R-:W-:Y:S01]  /*18090*/  IMAD.WIDE R34, R0.reuse, 0x4, R144 ;  /* 0x0000000400227825 */ /* 0x042fe200078e0290 */
[----:B------:R1:W-:Y:S03]  /*180a0*/  STL.64 [R1+0x16c8], R50 ;  /* 0x0016c83201007387 */ /* 0x0003e60000100a00 */
[C---:B------:R-:W-:Y:S01]  /*180b0*/  IMAD.WIDE R18, R0.reuse, 0x4, R112 ;  /* 0x0000000400127825 */ /* 0x040fe200078e0270 */
[----:B------:R2:W-:Y:S04]  /*180c0*/  STL.64 [R1+0x16d0], R34 ;  /* 0x0016d02201007387 */ /* 0x0005e80000100a00 */
[----:B------:R1:W-:Y:S04]  /*180d0*/  STL.64 [R1+0x16d8], R18 ;  /* 0x0016d81201007387 */ /* 0x0003e80000100a00 */
[----:B------:R1:W-:Y:S04]  /*180e0*/  LDGSTS.E [R244+0x79000], [R50.64], !P6 ;  /* 0x7900000032f47fae */ /* 0x0003e8000f121844 */
[----:B------:R2:W-:Y:S01]  /*180f0*/  LDGSTS.E [R244+0x79200], [R34.64], !P6 ;  /* 0x7920000022f47fae */ /* 0x0005e2000f121844 */
[----:B-----5:R-:W-:-:S03]  /*18100*/  IMAD.WIDE R2, R0, 0x4, R246 ;  /* 0x0000000400027825 */ /* 0x020fc600078e02f6 */
[----:B------:R5:W-:Y:S04]  /*18110*/  LDGSTS.E [R244+0x79400], [R18.64], !P6 ;  /* 0x7940000012f47fae */ /* 0x000be8000f121844 */
[----:B------:R4:W-:Y:S04]  /*18120*/  STL.64 [R1+0x16e0], R2 ;  /* 0x0016e00201007387 */ /* 0x0009e80000100a00 */
[----:B------:R-:W3:Y:S04]  /*18130*/  LDL.LU.64 R112, [R1+0x958] ;  /* 0x0009580001707983 */ /* 0x000ee80000300a00 */
[----:B------:R-:W3:Y:S04]  /*18140*/  LDL.LU.64 R144, [R1+0x950] ;  /* 0x0009500001907983 */ /* 0x000ee80000300a00 */
[----:B------:R-:W3:Y:S04]  /*18150*/  LDL.LU.64 R246, [R1+0x948] ;  /* 0x0009480001f67983 */ /* 0x000ee80000300a00 */
[----:B------:R4:W-:Y:S01]  /*18160*/  LDGSTS.E [R244+0x79600], [R2.64], !P6 ;  /* 0x7960000002f47fae */ /* 0x0009e2000f121844 */
[----:B-1----:R-:W-:-:S04]  /*18170*/  IMAD.WIDE R50, R0, 0x4, R240 ;  /* 0x0000000400327825 */ /* 0x002fc800078e02f0 */
[C---:B--2---:R-:W-:Y:S02]  /*18180*/  IMAD.WIDE R34, R0.reuse, 0x4, R208 ;  /* 0x0000000400227825 */ /* 0x044fe400078e02d0 */
[----:B------:R-:W2:Y:S02]  /*18190*/  LDL.LU.64 R208, [R1+0x940] ;  /* 0x0009400001d07983 */ /* 0x000ea40000300a00 */
[C---:B-----5:R-:W-:Y:S02]  /*181a0*/  IMAD.WIDE R18, R0.reuse, 0x4, R128 ;  /* 0x0000000400127825 */ /* 0x060fe400078e0280 */
[----:B------:R1:W-:Y:S04]  /*181b0*/  STL.64 [R1+0x1748], R50 ;  /* 0x0017483201007387 */ /* 0x0003e80000100a00 */
        /* <DEDUP_REMOVED lines=11> */
[----:B------:R5:W-:Y:S01]  /*18270*/  LDGSTS.E [R244+0x7b200], [R34.64], !P0 ;  /* 0x7b20000022f47fae */ /* 0x000be2000c121844 */
[----:B------:R-:W-:-:S03]  /*18280*/  IADD3 R242, R250, -0xff, RZ ;  /* 0xffffff01faf27810 */ /* 0x000fc60007ffe0ff */
[----:B------:R1:W-:Y:S04]  /*18290*/  LDGSTS.E [R244+0x7b400], [R18.64], !P0 ;  /* 0x7b40000012f47fae */ /* 0x0003e8000c121844 */
[----:B------:R4:W-:Y:S01]  /*182a0*/  LDGSTS.E [R244+0x7b600], [R2.64], !P0 ;  /* 0x7b60000002f47fae */ /* 0x0009e2000c121844 */
[----:B------:R-:W-:Y:S01]  /*182b0*/  ISETP.GE.U32.AND P3, PT, R242, 0x7ffffe82, PT ;  /* 0x7ffffe82f200780c */ /* 0x000fe20003f66070 */
[----:B-1----:R-:W-:-:S05]  /*182c0*/  IMAD.WIDE R50, R0, 0x4, R224 ;  /* 0x0000000400327825 */ /* 0x002fca00078e02e0 */
[----:B------:R3:W-:Y:S01]  /*182d0*/  STL.64 [R1+0x2140], R50 ;  /* 0x0021403201007387 */ /* 0x0007e20000100a00 */
[----:B-----5:R-:W-:-:S03]  /*182e0*/  IMAD.WIDE R34, R0, 0x4, R192 ;  /* 0x0000000400227825 */ /* 0x020fc600078e02c0 */
[----:B------:R3:W-:Y:S04]  /*182f0*/  LDGSTS.E [R244+0x7d000], [R50.64], !P2 ;  /* 0x7d00000032f47fae */ /* 0x0007e8000d121844 */
[----:B------:R-:W5:Y:S01]  /*18300*/  LDL.LU.64 R192, [R1+0xc38] ;  /* 0x000c380001c07983 */ /* 0x000f620000300a00 */
[----:B------:R-:W-:-:S03]  /*18310*/  IMAD.WIDE R18, R0, 0x4, R176 ;  /* 0x0000000400127825 */ /* 0x000fc600078e02b0 */
[----:B------:R1:W-:Y:S01]  /*18320*/  STL.64 [R1+0x2138], R34 ;  /* 0x0021382201007387 */ /* 0x0003e20000100a00 */
[----:B----4-:R-:W-:-:S03]  /*18330*/  IMAD.WIDE R2, R0, 0x4, R160 ;  /* 0x0000000400027825 */ /* 0x010fc600078e02a0 */
[----:B------:R-:W4:Y:S04]  /*18340*/  LDL.LU.64 R176, [R1+0xc40] ;  /* 0x000c400001b07983 */ /* 0x000f280000300a00 */
[----:B------:R1:W-:Y:S04]  /*18350*/  STL.64 [R1+0x2130], R18 ;  /* 0x0021301201007387 */ /* 0x0003e80000100a00 */
[----:B------:R2:W-:Y:S04]  /*18360*/  STL.64 [R1+0x2128], R2 ;  /* 0x0021280201007387 */ /* 0x0005e80000100a00 */
[----:B------:R-:W4:Y:S04]  /*18370*/  LDL.LU.64 R160, [R1+0xc48] ;  /* 0x000c480001a07983 */ /* 0x000f280000300a00 */
[----:B------:R1:W-:Y:S04]  /*18380*/  LDGSTS.E [R244+0x7d200], [R34.64], !P2 ;  /* 0x7d20000022f47fae */ /* 0x0003e8000d121844 */
[----:B------:R1:W-:Y:S04]  /*18390*/  LDGSTS.E [R244+0x7d400], [R18.64], !P2 ;  /* 0x7d40000012f47fae */ /* 0x0003e8000d121844 */
[----:B------:R2:W-:Y:S01]  /*183a0*/  LDGSTS.E [R244+0x7d600], [R2.64], !P2 ;  /* 0x7d60000002f47fae */ /* 0x0005e2000d121844 */
[----:B---3--:R-:W-:-:S03]  /*183b0*/  IMAD.WIDE R50, R0, 0x4, R112 ;  /* 0x0000000400327825 */ /* 0x008fc600078e0270 */
[----:B------:R-:W3:Y:S01]  /*183c0*/  LDL.LU.64 R112, [R1+0xc50] ;  /* 0x000c500001707983 */ /* 0x000ee20000300a00 */
[----:B-1----:R-:W-:-:S03]  /*183d0*/  IMAD.WIDE R34, R0, 0x4, R144 ;  /* 0x0000000400227825 */ /* 0x002fc600078e0290 */
[----:B------:R1:W-:Y:S01]  /*183e0*/  STL.64 [R1+0x2160], R50 ;  /* 0x0021603201007387 */ /* 0x0003e20000100a00 */
[----:B------:R-:W-:-:S03]  /*183f0*/  IMAD.WIDE R18, R0, 0x4, R246 ;  /* 0x0000000400127825 */ /* 0x000fc600078e02f6 */
[----:B------:R-:W3:Y:S04]  /*18400*/  LDL.LU.64 R144, [R1+0xc58] ;  /* 0x000c580001907983 */ /* 0x000ee80000300a00 */
[----:B------:R-:W3:Y:S04]  /*18410*/  LDL.LU.64 R246, [R1+0xc60] ;  /* 0x000c600001f67983 */ /* 0x000ee80000300a00 */
[----:B------:R1:W-:Y:S04]  /*18420*/  STL.64 [R1+0x2158], R34 ;  /* 0x0021582201007387 */ /* 0x0003e80000100a00 */
[----:B------:R5:W-:Y:S04]  /*18430*/  STL.64 [R1+0x2150], R18 ;  /* 0x0021501201007387 */ /* 0x000be80000100a00 */
[----:B------:R1:W-:Y:S04]  /*18440*/  LDGSTS.E [R244+0x7f000], [R50.64], !P3 ;  /* 0x7f00000032f47fae */ /* 0x0003e8000d921844 */
[----:B------:R1:W-:Y:S01]  /*18450*/  LDGSTS.E [R244+0x7f200], [R34.64], !P3 ;  /* 0x7f20000022f47fae */ /* 0x0003e2000d921844 */
[----:B------:R-:W-:Y:S01]  /*18460*/  IADD3 R242, R250, -0x84, RZ ;  /* 0xffffff7cfaf27810 */ /* 0x000fe20007ffe0ff */
[----:B------:R-:W-:-:S02]  /*18470*/  IMAD.SHL.U32 R243, R243, 0x4, RZ ;  /* 0x00000004f3f37824 */ /* 0x000fc400078e00ff */
[----:B------:R5:W-:Y:S01]  /*18480*/  LDGSTS.E [R244+0x7f400], [R18.64], !P3 ;  /* 0x7f40000012f47fae */ /* 0x000be2000d921844 */
[----:B--2---:R-:W-:-:S05]  /*18490*/  IMAD.WIDE R2, R0, 0x4, R208 ;  /* 0x0000000400027825 */ /* 0x004fca00078e02d0 */
[----:B------:R4:W-:Y:S04]  /*184a0*/  STL.64 [R1+0x2148], R2 ;  /* 0x0021480201007387 */ /* 0x0009e80000100a00 */
[----:B------:R-:W2:Y:S01]  /*184b0*/  LDL.LU.64 R240, [R1+0xc68] ;  /* 0x000c680001f07983 */ /* 0x000ea20000300a00 */
[----:B-1----:R-:W-:-:S04]  /*184c0*/  IMAD.WIDE R50, R0, 0x4, R128 ;  /* 0x0000000400327825 */ /* 0x002fc800078e0280 */
[----:B------:R-:W-:Y:S01]  /*184d0*/  IMAD.WIDE R34, R0, 0x4, R248 ;  /* 0x0000000400227825 */ /* 0x000fe200078e02f8 */
[----:B------:R-:W2:Y:S04]  /*184e0*/  LDL.LU.64 R128, [R1+0xc70] ;  /* 0x000c700001807983 */ /* 0x000ea80000300a00 */
[----:B------:R1:W-:Y:S04]  /*184f0*/  STL.64 [R1+0x3a0], R50 ;  /* 0x0003a03201007387 */ /* 0x0003e80000100a00 */
[----:B------:R-:W2:Y:S04]  /*18500*/  LDL.LU.64 R208, [R1+0xc78] ;  /* 0x000c780001d07983 */ /* 0x000ea80000300a00 */
[----:B------:R-:W2:Y:S01]  /*18510*/  LDL.LU.64 R248, [R1+0xc80] ;  /* 0x000c800001f87983 */ /* 0x000ea20000300a00 */
[----:B------:R-:W-:-:S02]  /*18520*/  ISETP.GE.U32.AND P5, PT, R242, 0x7ffffefd, PT ;  /* 0x7ffffefdf200780c */ /* 0x000fc40003fa6070 */
[----:B------:R-:W-:Y:S01]  /*18530*/  IADD3 R242, R250, -0x88, RZ ;  /* 0xffffff78faf27810 */ /* 0x000fe20007ffe0ff */
[----:B------:R4:W-:Y:S01]  /*18540*/  LDGSTS.E [R244+0x7f600], [R2.64], !P3 ;  /* 0x7f60000002f47fae */ /* 0x0009e2000d921844 */
[----:B------:R-:W-:Y:S02]  /*18550*/  LOP3.LUT R252, R243, 0x60, RZ, 0x3c, !PT ;  /* 0x00000060f3fc7812 */ /* 0x000fe400078e3cff */
[----:B------:R-:W-:Y:S01]  /*18560*/  ISETP.GE.U32.AND P4, PT, R242, 0x7ffffef9, PT ;  /* 0x7ffffef9f200780c */ /* 0x000fe20003f86070 */
[----:B------:R3:W-:Y:S06]  /*18570*/  STL.64 [R1+0x398], R34 ;  /* 0x0003982201007387 */ /* 0x0007ec0000100a00 */
[----:B------:R1:W-:Y:S04]  /*18580*/  LDGSTS.E [R252+0x41800], [R50.64], !P5 ;  /* 0x4180000032fc7fae */ /* 0x0003e8000e921844 */
[----:B------:R3:W-:Y:S01]  /*18590*/  LDGSTS.E [R252+0x41a00], [R34.64], !P5 ;  /* 0x41a0000022fc7fae */ /* 0x0007e2000e921844 */
[----:B-----5:R-:W-:-:S04]  /*185a0*/  IMAD.WIDE R18, R0, 0x4, R192 ;  /* 0x0000000400127825 */ /* 0x020fc800078e02c0 */
[C---:B----4-:R-:W-:Y:S01]  /*185b0*/  IMAD.WIDE R2, R0.reuse, 0x4, R176 ;  /* 0x0000000400027825 */ /* 0x050fe200078e02b0 */
[----:B------:R4:W-:Y:S04]  /*185c0*/  STL.64 [R1+0x390], R18 ;  /* 0x0003901201007387 */ /* 0x0009e80000100a00 */
[----:B------:R5:W-:Y:S04]  /*185d0*/  STL.64 [R1+0x378], R2 ;  /* 0x0003780201007387 */ /* 0x000be80000100a00 */
[----:B------:R-:W2:Y:S01]  /*185e0*/  LDL.LU.64 R192, [R1+0xc88] ;  /* 0x000c880001c07983 */ /* 0x000ea20000300a00 */
[----:B-1----:R-:W-:-:S03]  /*185f0*/  IMAD.WIDE R50, R0, 0x4, R160 ;  /* 0x0000000400327825 */ /* 0x002fc600078e02a0 */
[----:B------:R-:W2:Y:S04]  /*18600*/  LDL.LU.64 R176, [R1+0xc90] ;  /* 0x000c900001b07983 */ /* 0x000ea80000300a00 */
[----:B------:R4:W-:Y:S04]  /*18610*/  LDGSTS.E [R252+0x41c00], [R18.64], !P5 ;  /* 0x41c0000012fc7fae */ /* 0x0009e8000e921844 */
[----:B------:R-:W2:Y:S04]  /*18620*/  LDL.LU.64 R160, [R1+0xc98] ;  /* 0x000c980001a07983 */ /* 0x000ea80000300a00 */
[----:B------:R5:W-:Y:S04]  /*18630*/  LDGSTS.E [R252+0x41e00], [R2.64], !P5 ;  /* 0x41e0000002fc7fae */ /* 0x000be8000e921844 */
[----:B------:R2:W-:Y:S01]  /*18640*/  LDGSTS.E [R252+0x43800], [R50.64], !P4 ;  /* 0x4380000032fc7fae */ /* 0x0005e2000e121844 */
[----:B---3--:R-:W-:-:S03]  /*18650*/  IMAD.WIDE R34, R0, 0x4, R112 ;  /* 0x0000000400227825 */ /* 0x008fc600078e0270 */
[----:B------:R-:W3:Y:S01]  /*18660*/  LDL.LU.64 R112, [R1+0xca0] ;  /* 0x000ca00001707983 */ /* 0x000ee20000300a00 */
[----:B----4-:R-:W-:-:S03]  /*18670*/  IMAD.WIDE R18, R0, 0x4, R144 ;  /* 0x0000000400127825 */ /* 0x010fc600078e0290 */
[----:B------:R2:W-:Y:S01]  /*18680*/  STL.64 [R1+0x320], R50 ;  /* 0x0003203201007387 */ /* 0x0005e20000100a00 */
[----:B-----5:R-:W-:-:S03]  /*18690*/  IMAD.WIDE R2, R0, 0x4, R246 ;  /* 0x0000000400027825 */ /* 0x020fc600078e02f6 */
[----:B------:R1:W-:Y:S04]  /*186a0*/  STL.64 [R1+0x308], R34 ;  /* 0x0003082201007387 */ /* 0x0003e80000100a00 */
[----:B------:R4:W-:Y:S04]  /*186b0*/  STL.64 [R1+0x300], R18 ;  /* 0x0003001201007387 */ /* 0x0009e80000100a00 */
[----:B------:R5:W-:Y:S04]  /*186c0*/  STL.64 [R1+0x2e8], R2 ;  /* 0x0002e80201007387 */ /* 0x000be80000100a00 */
[----:B------:R-:W3:Y:S04]  /*186d0*/  LDL.LU.64 R224, [R1+0xca8] ;  /* 0x000ca80001e07983 */ /* 0x000ee80000300a00 */
[----:B------:R1:W-:Y:S04]  /*186e0*/  LDGSTS.E [R252+0x43a00], [R34.64], !P4 ;  /* 0x43a0000022fc7fae */ /* 0x0003e8000e121844 */
[----:B------:R-:W3:Y:S04]  /*186f0*/  LDL.LU.64 R144, [R1+0xcb0] ;  /* 0x000cb00001907983 */ /* 0x000ee80000300a00 */
[----:B------:R-:W3:Y:S04]  /*18700*/  LDL.LU.64 R246, [R1+0xcb8] ;  /* 0x000cb80001f67983 */ /* 0x000ee80000300a00 */
[----:B------:R4:W-:Y:S04]  /*18710*/  LDGSTS.E [R252+0x43c00], [R18.64], !P4 ;  /* 0x43c0000012fc7fae */ /* 0x0009e8000e121844 */
[----:B------:R5:W-:Y:S01]  /*18720*/  LDGSTS.E [R252+0x43e00], [R2.64], !P4 ;  /* 0x43e0000002fc7fae */ /* 0x000be2000e121844 */
[----:B--2---:R-:W-:-:S04]  /*18730*/  IMAD.WIDE R50, R0, 0x4, R240 ;  /* 0x0000000400327825 */ /* 0x004fc800078e02f0 */
[C---:B-1----:R-:W-:Y:S02]  /*18740*/  IMAD.WIDE R34, R0.reuse, 0x4, R128 ;  /* 0x0000000400227825 */ /* 0x042fe400078e0280 */
[----:B------:R-:W2:Y:S02]  /*18750*/  LDL.LU.64 R128, [R1+0xcc0] ;  /* 0x000cc00001807983 */ /* 0x000ea40000300a00 */
[C---:B----4-:R-:W-:Y:S02]  /*18760*/  IMAD.WIDE R18, R0.reuse, 0x4, R208 ;  /* 0x0000000400127825 */ /* 0x050fe400078e02d0 */
[----:B------:R1:W-:Y:S02]  /*18770*/  STL.64 [R1+0x2a0], R50 ;  /* 0x0002a03201007387 */ /* 0x0003e40000100a00 */
[----:B-----5:R-:W-:Y:S02]  /*18780*/  IMAD.WIDE R2, R0, 0x4, R248 ;  /* 0x0000000400027825 */ /* 0x020fe400078e02f8 */
[----:B------:R4:W-:Y:S04]  /*18790*/  STL.64 [R1+0x298], R34 ;  /* 0x0002982201007387 */ /* 0x0009e80000100a00 */
[----:B------:R5:W-:Y:S04]  /*187a0*/  STL.64 [R1+0x290], R18 ;  /* 0x0002901201007387 */ /* 0x000be80000100a00 */
[----:B------:R3:W-:Y:S04]  /*187b0*/  STL.64 [R1+0x288], R2 ;  /* 0x0002880201007387 */ /* 0x0007e80000100a00 */
[----:B------:R-:W2:Y:S04]  /*187c0*/  LDL.LU.64 R240, [R1+0xcc8] ;  /* 0x000cc80001f07983 */ /* 0x000ea80000300a00 */
        /* <DEDUP_REMOVED lines=13> */
[----:B------:R-:W2:Y:S02]  /*188a0*/  LDL.LU.64 R192, [R1+0xce0] ;  /* 0x000ce00001c07983 */ /* 0x000ea40000300a00 */
[C---:B----4-:R-:W-:Y:S02]  /*188b0*/  IMAD.WIDE R34, R0.reuse, 0x4, R176 ;  /* 0x0000000400227825 */ /* 0x050fe400078e02b0 */
[----:B------:R1:W-:Y:S02]  /*188c0*/  STL.64 [R1+0x250], R50 ;  /* 0x0002503201007387 */ /* 0x0003e40000100a00 */
[C---:B-----5:R-:W-:Y:S02]  /*188d0*/  IMAD.WIDE R18, R0.reuse, 0x4, R160 ;  /* 0x0000000400127825 */ /* 0x060fe400078e02a0 */
[----:B------:R4:W-:Y:S04]  /*188e0*/  STL.64 [R1+0x248], R34 ;  /* 0x0002482201007387 */ /* 0x0009e80000100a00 */
[----:B------:R5:W-:Y:S04]  /*188f0*/  STL.64 [R1+0x240], R18 ;  /* 0x0002401201007387 */ /* 0x000be80000100a00 */
[----:B------:R1:W-:Y:S04]  /*18900*/  LDGSTS.E [R252+0x47800], [R50.64], !P6 ;  /* 0x4780000032fc7fae */ /* 0x0003e8000f121844 */
[----:B------:R4:W-:Y:S04]  /*18910*/  LDGSTS.E [R252+0x47a00], [R34.64], !P6 ;  /* 0x47a0000022fc7fae */ /* 0x0009e8000f121844 */
[----:B------:R5:W-:Y:S01]  /*18920*/  LDGSTS.E [R252+0x47c00], [R18.64], !P6 ;  /* 0x47c0000012fc7fae */ /* 0x000be2000f121844 */
[----:B---3--:R-:W-:-:S05]  /*18930*/  IMAD.WIDE R2, R0, 0x4, R112 ;  /* 0x0000000400027825 */ /* 0x008fca00078e0270 */
[----:B------:R2:W-:Y:S04]  /*18940*/  STL.64 [R1+0x238], R2 ;  /* 0x0002380201007387 */ /* 0x0005e80000100a00 */
[----:B------:R-:W3:Y:S04]  /*18950*/  LDL.LU.64 R176, [R1+0xce8] ;  /* 0x000ce80001b07983 */ /* 0x000ee80000300a00 */
[----:B------:R2:W-:Y:S04]  /*18960*/  LDGSTS.E [R252+0x47e00], [R2.64], !P6 ;  /* 0x47e0000002fc7fae */ /* 0x0005e8000f121844 */
[----:B------:R-:W3:Y:S04]  /*18970*/  LDL.LU.64 R160, [R1+0xcf0] ;  /* 0x000cf00001a07983 */ /* 0x000ee80000300a00 */
[----:B------:R-:W3:Y:S01]  /*18980*/  LDL.LU.64 R112, [R1+0xcf8] ;  /* 0x000cf80001707983 */ /* 0x000ee20000300a00 */
[----:B-1----:R-:W-:-:S05]  /*18990*/  IMAD.WIDE R50, R0, 0x4, R224 ;  /* 0x0000000400327825 */ /* 0x002fca00078e02e0 */
[----:B------:R1:W-:Y:S01]  /*189a0*/  LDGSTS.E [R252+0x49800], [R50.64], !P0 ;  /* 0x4980000032fc7fae */ /* 0x0003e2000c121844 */
[----:B----4-:R-:W-:-:S04]  /*189b0*/  IMAD.WIDE R34, R0, 0x4, R144 ;  /* 0x0000000400227825 */ /* 0x010fc800078e0290 */
[C---:B-----5:R-:W-:Y:S01]  /*189c0*/  IMAD.WIDE R18, R0.reuse, 0x4, R246 ;  /* 0x0000000400127825 */ /* 0x060fe200078e02f6 */
[----:B------:R4:W-:Y:S04]  /*189d0*/  LDGSTS.E [R252+0x49a00], [R34.64], !P0 ;  /* 0x49a0000022fc7fae */ /* 0x0009e8000c121844 */
[----:B------:R-:W5:Y:S04]  /*189e0*/  LDL.LU.64 R246, [R1+0xd00] ;  /* 0x000d000001f67983 */ /* 0x000f680000300a00 */
[----:B------:R-:W-:Y:S04]  /*189f0*/  STL.64 [R1+0x210], R50 ;  /* 0x0002103201007387 */ /* 0x000fe80000100a00 */
[----:B------:R-:W-:Y:S04]  /*18a00*/  STL.64 [R1+0x1c8], R34 ;  /* 0x0001c82201007387 */ /* 0x000fe80000100a00 */
[----:B------:R1:W-:Y:S04]  /*18a10*/  STL.64 [R1+0x1c0], R18 ;  /* 0x0001c01201007387 */ /* 0x0003e80000100a00 */
[----:B------:R1:W-:Y:S01]  /*18a20*/  LDGSTS.E [R252+0x49c00], [R18.64], !P0 ;  /* 0x49c0000012fc7fae */ /* 0x0003e2000c121844 */
[----:B--2---:R-:W-:-:S05]  /*18a30*/  IMAD.WIDE R2, R0, 0x4, R128 ;  /* 0x0000000400027825 */ /* 0x004fca00078e0280 */
[----:B------:R2:W-:Y:S04]  /*18a40*/  STL.64 [R1+0x1b8], R2 ;  /* 0x0001b80201007387 */ /* 0x0005e80000100a00 */
[----:B------:R-:W5:Y:S04]  /*18a50*/  LDL.LU.64 R224, [R1+0xd08] ;  /* 0x000d080001e07983 */ /* 0x000f680000300a00 */
[----:B------:R-:W5:Y:S04]  /*18a60*/  LDL.LU.64 R144, [R1+0xd10] ;  /* 0x000d100001907983 */ /* 0x000f680000300a00 */
[----:B------:R-:W5:Y:S01]  /*18a70*/  LDL.LU.64 R128, [R1+0xd18] ;  /* 0x000d180001807983 */ /* 0x000f620000300a00 */
[----:B------:R-:W-:-:S03]  /*18a80*/  IADD3 R242, R250, -0x98, RZ ;  /* 0xffffff68faf27810 */ /* 0x000fc60007ffe0ff */
[----:B------:R2:W-:Y:S01]  /*18a90*/  LDGSTS.E [R252+0x49e00], [R2.64], !P0 ;  /* 0x49e0000002fc7fae */ /* 0x0005e2000c121844 */
[----:B-1----:R-:W-:-:S03]  /*18aa0*/  IMAD.WIDE R18, R0, 0x4, R248 ;  /* 0x0000000400127825 */ /* 0x002fc600078e02f8 */
[----:B------:R-:W5:Y:S01]  /*18ab0*/  LDL.LU.64 R248, [R1+0xd20] ;  /* 0x000d200001f87983 */ /* 0x000f620000300a00 */
[----:B------:R-:W-:Y:S01]  /*18ac0*/  ISETP.GE.U32.AND P2, PT, R242, 0x7ffffee9, PT ;  /* 0x7ffffee9f200780c */ /* 0x000fe20003f46070 */
[----:B------:R-:W-:Y:S01]  /*18ad0*/  IMAD.WIDE R50, R0, 0x4, R240 ;  /* 0x0000000400327825 */ /* 0x000fe200078e02f0 */
[----:B------:R-:W-:-:S03]  /*18ae0*/  IADD3 R242, R250, -0x9c, RZ ;  /* 0xffffff64faf27810 */ /* 0x000fc60007ffe0ff */
[----:B----4-:R-:W-:Y:S01]  /*18af0*/  IMAD.WIDE R34, R0, 0x4, R208 ;  /* 0x0000000400227825 */ /* 0x010fe200078e02d0 */
[----:B------:R-:W-:Y:S01]  /*18b00*/  ISETP.GE.U32.AND P3, PT, R242, 0x7ffffee5, PT ;  /* 0x7ffffee5f200780c */ /* 0x000fe20003f66070 */
[----:B------:R3:W-:Y:S04]  /*18b10*/  STL.64 [R1+0x190], R50 ;  /* 0x0001903201007387 */ /* 0x0007e80000100a00 */
[----:B------:R1:W-:Y:S04]  /*18b20*/  STL.64 [R1+0x188], R34 ;  /* 0x0001882201007387 */ /* 0x0003e80000100a00 */
[----:B------:R3:W-:Y:S04]  /*18b30*/  LDGSTS.E [R252+0x4b800], [R50.64], !P2 ;  /* 0x4b80000032fc7fae */ /* 0x0007e8000d121844 */
[----:B------:R4:W-:Y:S04]  /*18b40*/  STL.64 [R1+0x180], R18 ;  /* 0x0001801201007387 */ /* 0x0009e80000100a00 */
[----:B------:R1:W-:Y:S04]  /*18b50*/  LDGSTS.E [R252+0x4ba00], [R34.64], !P2 ;  /* 0x4ba0000022fc7fae */ /* 0x0003e8000d121844 */
[----:B------:R4:W-:Y:S01]  /*18b60*/  LDGSTS.E [R252+0x4bc00], [R18.64], !P2 ;  /* 0x4bc0000012fc7fae */ /* 0x0009e2000d121844 */
[----:B--2---:R-:W-:-:S05]  /*18b70*/  IMAD.WIDE R2, R0, 0x4, R192 ;  /* 0x0000000400027825 */ /* 0x004fca00078e02c0 */
[----:B------:R5:W-:Y:S04]  /*18b80*/  STL.64 [R1+0x178], R2 ;  /* 0x0001780201007387 */ /* 0x000be80000100a00 */
[----:B------:R-:W2:Y:S04]  /*18b90*/  LDL.LU.64 R208, [R1+0xd28] ;  /* 0x000d280001d07983 */ /* 0x000ea80000300a00 */
[----:B------:R-:W2:Y:S04]  /*18ba0*/  LDL.LU.64 R192, [R1+0xd30] ;  /* 0x000d300001c07983 */ /* 0x000ea80000300a00 */
[----:B------:R5:W-:Y:S01]  /*18bb0*/  LDGSTS.E [R252+0x4be00], [R2.64], !P2 ;  /* 0x4be0000002fc7fae */ /* 0x000be2000d121844 */
[----:B---3--:R-:W-:-:S03]  /*18bc0*/  IMAD.WIDE R50, R0, 0x4, R176 ;  /* 0x0000000400327825 */ /* 0x008fc600078e02b0 */
[----:B------:R-:W3:Y:S04]  /*18bd0*/  LDL.LU.64 R176, [R1+0xd38] ;  /* 0x000d380001b07983 */ /* 0x000ee80000300a00 */
[----:B------:R5:W-:Y:S01]  /*18be0*/  STL.64 [R1+0x150], R50 ;  /* 0x0001503201007387 */ /* 0x000be20000100a00 */
[----:B-1----:R-:W-:-:S03]  /*18bf0*/  IMAD.WIDE R34, R0, 0x4, R160 ;  /* 0x0000000400227825 */ /* 0x002fc600078e02a0 */
[----:B------:R1:W-:Y:S01]  /*18c00*/  LDGSTS.E [R252+0x4d800], [R50.64], !P3 ;  /* 0x4d80000032fc7fae */ /* 0x0003e2000d921844 */
[----:B----4-:R-:W-:-:S03]  /*18c10*/  IMAD.WIDE R18, R0, 0x4, R112 ;  /* 0x0000000400127825 */ /* 0x010fc600078e0270 */
[----:B------:R-:W4:Y:S04]  /*18c20*/  LDL.LU.64 R112, [R1+0xd40] ;  /* 0x000d400001707983 */ /* 0x000f280000300a00 */
[----:B------:R1:W-:Y:S04]  /*18c30*/  STL.64 [R1+0x148], R34 ;  /* 0x0001482201007387 */ /* 0x0003e80000100a00 */
[----:B------:R1:W-:Y:S04]  /*18c40*/  STL.64 [R1+0x140], R18 ;  /* 0x0001401201007387 */ /* 0x0003e80000100a00 */
[----:B------:R1:W-:Y:S04]  /*18c50*/  LDGSTS.E [R252+0x4da00], [R34.64], !P3 ;  /* 0x4da0000022fc7fae */ /* 0x0003e8000d921844 */
[----:B------:R1:W-:Y:S01]  /*18c60*/  LDGSTS.E [R252+0x4dc00], [R18.64], !P3 ;  /* 0x4dc0000012fc7fae */ /* 0x0003e2000d921844 */
[----:B-----5:R-:W-:-:S05]  /*18c70*/  IMAD.WIDE R2, R0, 0x4, R246 ;  /* 0x0000000400027825 */ /* 0x020fca00078e02f6 */
        /* <DEDUP_REMOVED lines=8> */
[----:B------:R-:W-:-:S03]  /*18d00*/  IMAD.WIDE R18, R0, 0x4, R128 ;  /* 0x0000000400127825 */ /* 0x000fc600078e0280 */
[----:B------:R-:W4:Y:S04]  /*18d10*/  LDL.LU.64 R144, [R1+0xd60] ;  /* 0x000d600001907983 */ /* 0x000f280000300a00 */
[----:B------:R1:W-:Y:S04]  /*18d20*/  STL.64 [R1+0x108], R34 ;  /* 0x0001082201007387 */ /* 0x0003e80000100a00 */
[----:B------:R3:W-:Y:S01]  /*18d30*/  STL.64 [R1+0x100], R18 ;  /* 0x0001001201007387 */ /* 0x0007e20000100a00 */
[----:B-----5:R-:W-:-:S05]  /*18d40*/  IMAD.WIDE R2, R0, 0x4, R248 ;  /* 0x0000000400027825 */ /* 0x020fca00078e02f8 */
[----:B------:R4:W-:Y:S04]  /*18d50*/  STL.64 [R1+0xf8], R2 ;  /* 0x0000f80201007387 */ /* 0x0009e80000100a00 */
[----:B------:R-:W5:Y:S01]  /*18d60*/  LDL.LU.64 R128, [R1+0xd68] ;  /* 0x000d680001807983 */ /* 0x000f620000300a00 */
[----:B------:R-:W-:-:S03]  /*18d70*/  IADD3 R242, R250, -0xa0, RZ ;  /* 0xffffff60faf27810 */ /* 0x000fc60007ffe0ff */
[----:B------:R-:W5:Y:S01]  /*18d80*/  LDL.LU.64 R248, [R1+0xd70] ;  /* 0x000d700001f87983 */ /* 0x000f620000300a00 */
[----:B------:R-:W-:Y:S02]  /*18d90*/  ISETP.GE.U32.AND P5, PT, R242, 0x7ffffee1, PT ;  /* 0x7ffffee1f200780c */ /* 0x000fe40003fa6070 */
[----:B------:R-:W-:-:S04]  /*18da0*/  IADD3 R242, R250, -0xa4, RZ ;  /* 0xffffff5cfaf27810 */ /* 0x000fc80007ffe0ff */
[----:B------:R-:W-:Y:S02]  /*18db0*/  ISETP.GE.U32.AND P4, PT, R242, 0x7ffffedd, PT ;  /* 0x7ffffeddf200780c */ /* 0x000fe40003f86070 */
[----:B------:R-:W-:-:S05]  /*18dc0*/  IADD3 R242, R250, -0xa8, RZ ;  /* 0xffffff58faf27810 */ /* 0x000fca0007ffe0ff */
[----:B------:R2:W-:Y:S04]  /*18dd0*/  LDGSTS.E [R252+0x4f800], [R50.64], !P5 ;  /* 0x4f80000032fc7fae */ /* 0x0005e8000e921844 */
[----:B------:R1:W-:Y:S04]  /*18de0*/  LDGSTS.E [R252+0x4fa00], [R34.64], !P5 ;  /* 0x4fa0000022fc7fae */ /* 0x0003e8000e921844 */
[----:B------:R3:W-:Y:S04]  /*18df0*/  LDGSTS.E [R252+0x4fc00], [R18.64], !P5 ;  /* 0x4fc0000012fc7fae */ /* 0x0007e8000e921844 */
[----:B------:R4:W-:Y:S01]  /*18e00*/  LDGSTS.E [R252+0x4fe00], [R2.64], !P5 ;  /* 0x4fe0000002fc7fae */ /* 0x0009e2000e921844 */
[----:B------:R-:W-:Y:S01]  /*18e10*/  ISETP.GE.U32.AND P1, PT, R242, 0x7ffffed9, PT ;  /* 0x7ffffed9f200780c */ /* 0x000fe20003f26070 */
[----:B--2---:R-:W-:-:S02]  /*18e20*/  IMAD.WIDE R50, R0, 0x4, R208 ;  /* 0x0000000400327825 */ /* 0x004fc400078e02d0 */
[----:B------:R-:W5:Y:S02]  /*18e30*/  LDL.LU.64 R208, [R1+0xd78] ;  /* 0x000d780001d07983 */ /* 0x000f640000300a00 */
[C---:B-1----:R-:W-:Y:S02]  /*18e40*/  IMAD.WIDE R34, R0.reuse, 0x4, R192 ;  /* 0x0000000400227825 */ /* 0x042fe400078e02c0 */
[----:B------:R-:W5:Y:S04]  /*18e50*/  LDL.LU.64 R192, [R1+0xd80] ;  /* 0x000d800001c07983 */ /* 0x000f680000300a00 */
[----:B------:R1:W-:Y:S04]  /*18e60*/  STL.64 [R1+0xd0], R50 ;  /* 0x0000d03201007387 */ /* 0x0003e80000100a00 */
[----:B------:R1:W-:Y:S04]  /*18e70*/  STL.64 [R1+0xc8], R34 ;  /* 0x0000c82201007387 */ /* 0x0003e80000100a00 */
[----:B------:R1:W-:Y:S04]  /*18e80*/  LDGSTS.E [R252+0x51800], [R50.64], !P4 ;  /* 0x5180000032fc7fae */ /* 0x0003e8000e121844 */
[----:B------:R1:W-:Y:S01]  /*18e90*/  LDGSTS.E [R252+0x51a00], [R34.64], !P4 ;  /* 0x51a0000022fc7fae */ /* 0x0003e2000e121844 */
[----:B---3--:R-:W-:-:S05]  /*18ea0*/  IMAD.WIDE R18, R0, 0x4, R176 ;  /* 0x0000000400127825 */ /* 0x008fca00078e02b0 */
[----:B------:R3:W-:Y:S04]  /*18eb0*/  STL.64 [R1+0xc0], R18 ;  /* 0x0000c01201007387 */ /* 0x0007e80000100a00 */
[----:B------:R3:W-:Y:S01]  /*18ec0*/  LDGSTS.E [R252+0x51c00], [R18.64], !P4 ;  /* 0x51c0000012fc7fae */ /* 0x0007e2000e121844 */
[----:B----4-:R-:W-:-:S05]  /*18ed0*/  IMAD.WIDE R2, R0, 0x4, R112 ;  /* 0x0000000400027825 */ /* 0x010fca00078e0270 */
[----:B------:R4:W-:Y:S04]  /*18ee0*/  STL.64 [R1+0xb8], R2 ;  /* 0x0000b80201007387 */ /* 0x0009e80000100a00 */
[----:B------:R-:W2:Y:S04]  /*18ef0*/  LDL.LU.64 R176, [R1+0xd88] ;  /* 0x000d880001b07983 */ /* 0x000ea80000300a00 */
[----:B------:R-:W2:Y:S04]  /*18f00*/  LDL.LU.64 R112, [R1+0xd90] ;  /* 0x000d900001707983 */ /* 0x000ea80000300a00 */
[----:B------:R4:W-:Y:S01]  /*18f10*/  LDGSTS.E [R252+0x51e00], [R2.64], !P4 ;  /* 0x51e0000002fc7fae */ /* 0x0009e2000e121844 */
[----:B-1----:R-:W-:-:S03]  /*18f20*/  IMAD.WIDE R50, R0, 0x4, R160 ;  /* 0x0000000400327825 */ /* 0x002fc600078e02a0 */
[----:B------:R-:W2:Y:S01]  /*18f30*/  LDL.LU.64 R160, [R1+0xd98] ;  /* 0x000d980001a07983 */ /* 0x000ea20000300a00 */
[----:B------:R-:W-:-:S03]  /*18f40*/  IMAD.WIDE R34, R0, 0x4, R246 ;  /* 0x0000000400227825 */ /* 0x000fc600078e02f6 */
[----:B------:R-:W2:Y:S04]  /*18f50*/  LDL.LU.64 R246, [R1+0xda0] ;  /* 0x000da00001f67983 */ /* 0x000ea80000300a00 */
[----:B------:R5:W-:Y:S04]  /*18f60*/  STL.64 [R1+0xb0], R50 ;  /* 0x0000b03201007387 */ /* 0x000be80000100a00 */
[----:B------:R1:W-:Y:S04]  /*18f70*/  STL.64 [R1+0xa8], R34 ;  /* 0x0000a82201007387 */ /* 0x0003e80000100a00 */
[----:B------:R5:W-:Y:S01]  /*18f80*/  LDGSTS.E [R252+0x53800], [R50.64], !P1 ;  /* 0x5380000032fc7fae */ /* 0x000be2000c921844 */
[----:B------:R-:W-:-:S03]  /*18f90*/  IADD3 R242, R250, -0xac, RZ ;  /* 0xffffff54faf27810 */ /* 0x000fc60007ffe0ff */
[----:B------:R1:W-:Y:S01]  /*18fa0*/  LDGSTS.E [R252+0x53a00], [R34.64], !P1 ;  /* 0x53a0000022fc7fae */ /* 0x0003e2000c921844 */
[----:B---3--:R-:W-:-:S04]  /*18fb0*/  IMAD.WIDE R18, R0, 0x4, R224 ;  /* 0x0000000400127825 */ /* 0x008fc800078e02e0 */
[C---:B----4-:R-:W-:Y:S01]  /*18fc0*/  IMAD.WIDE R2, R0.reuse, 0x4, R144 ;  /* 0x0000000400027825 */ /* 0x050fe200078e0290 */
[----:B------:R3:W-:Y:S04]  /*18fd0*/  STL.64 [R1+0xa0], R18 ;  /* 0x0000a01201007387 */ /* 0x0007e80000100a00 */
[----:B------:R4:W-:Y:S04]  /*18fe0*/  STL.64 [R1+0x98], R2 ;  /* 0x0000980201007387 */ /* 0x0009e80000100a00 */
[----:B------:R-:W2:Y:S04]  /*18ff0*/  LDL.LU.64 R224, [R1+0xda8] ;  /* 0x000da80001e07983 */ /* 0x000ea80000300a00 */
[----:B------:R-:W2:Y:S01]  /*19000*/  LDL.LU.64 R144, [R1+0xdb0] ;  /* 0x000db00001907983 */ /* 0x000ea20000300a00 */
[----:B-----5:R-:W-:Y:S01]  /*19010*/  IMAD.WIDE R50, R0, 0x4, R128 ;  /* 0x0000000400327825 */ /* 0x020fe200078e0280 */
[----:B------:R-:W-:-:S02]  /*19020*/  ISETP.GE.U32.AND P6, PT, R242, 0x7ffffed5, PT ;  /* 0x7ffffed5f200780c */ /* 0x000fc40003fc6070 */
[----:B------:R-:W5:Y:S01]  /*19030*/  LDL.LU.64 R128, [R1+0xdb8] ;  /* 0x000db80001807983 */ /* 0x000f620000300a00 */
[----:B------:R-:W-:Y:S01]  /*19040*/  IADD3 R242, R250, -0xb0, RZ ;  /* 0xffffff50faf27810 */ /* 0x000fe20007ffe0ff */
[----:B-1----:R-:W-:Y:S02]  /*19050*/  IMAD.WIDE R34, R0, 0x4, R248 ;  /* 0x0000000400227825 */ /* 0x002fe400078e02f8 */
[----:B------:R3:W-:Y:S01]  /*19060*/  LDGSTS.E [R252+0x53c00], [R18.64], !P1 ;  /* 0x53c0000012fc7fae */ /* 0x0007e2000c921844 */
[----:B------:R-:W-:-:S03]  /*19070*/  ISETP.GE.U32.AND P0, PT, R242, 0x7ffffed1, PT ;  /* 0x7ffffed1f200780c */ /* 0x000fc60003f06070 */
[----:B------:R4:W-:Y:S04]  /*19080*/  LDGSTS.E [R252+0x53e00], [R2.64], !P1 ;  /* 0x53e0000002fc7fae */ /* 0x0009e8000c921844 */
[----:B------:R-:W5:Y:S04]  /*19090*/  LDL.LU.64 R248, [R1+0xdc0] ;  /* 0x000dc00001f87983 */ /* 0x000f680000300a00 */
[----:B------:R2:W-:Y:S01]  /*190a0*/  STL.64 [R1+0x90], R50 ;  /* 0x0000903201007387 */ /* 0x0005e20000100a00 */
[----:B------:R-:W-:-:S03]  /*190b0*/  IADD3 R242, R250, -0xb4, RZ ;  /* 0xffffff4cfaf27810 */ /* 0x000fc60007ffe0ff */
[----:B------:R1:W-:Y:S04]  /*190c0*/  STL.64 [R1+0x88], R34 ;  /* 0x0000882201007387 */ /* 0x0003e80000100a00 */
[----:B------:R2:W-:Y:S04]  /*190d0*/  LDGSTS.E [R252+0x55800], [R50.64], !P6 ;  /* 0x5580000032fc7fae */ /* 0x0005e8000f121844 */
[----:B------:R1:W-:Y:S01]  /*190e0*/  LDGSTS.E [R252+0x55a00], [R34.64], !P6 ;  /* 0x55a0000022fc7fae */ /* 0x0003e2000f121844 */
[----:B------:R-:W-:Y:S01]  /*190f0*/  ISETP.GE.U32.AND P2, PT, R242, 0x7ffffecd, PT ;  /* 0x7ffffecdf200780c */ /* 0x000fe20003f46070 */
[----:B---3--:R-:W-:-:S04]  /*19100*/  IMAD.WIDE R18, R0, 0x4, R208 ;  /* 0x0000000400127825 */ /* 0x008fc800078e02d0 */
[C---:B----4-:R-:W-:Y:S01]  /*19110*/  IMAD.WIDE R2, R0.reuse, 0x4, R192 ;  /* 0x0000000400027825 */ /* 0x050fe200078e02c0 */
[----:B------:R3:W-:Y:S04]  /*19120*/  STL.64 [R1+0x80], R18 ;  /* 0x0000801201007387 */ /* 0x0007e80000100a00 */
[----:B------:R4:W-:Y:S04]  /*19130*/  STL.64 [R1+0x78], R2 ;  /* 0x0000780201007387 */ /* 0x0009e80000100a00 */
[----:B------:R-:W5:Y:S04]  /*19140*/  LDL.LU.64 R208, [R1+0x1048] ;  /* 0x0010480001d07983 */ /* 0x000f680000300a00 */
[----:B------:R3:W-:Y:S04]  /*19150*/  LDGSTS.E [R252+0x55c00], [R18.64], !P6 ;  /* 0x55c0000012fc7fae */ /* 0x0007e8000f121844 */
[----:B------:R-:W5:Y:S04]  /*19160*/  LDL.LU.64 R192, [R1+0x1040] ;  /* 0x0010400001c07983 */ /* 0x000f680000300a00 */
[----:B------:R4:W-:Y:S01]  /*19170*/  LDGSTS.E [R252+0x55e00], [R2.64], !P6 ;  /* 0x55e0000002fc7fae */ /* 0x0009e2000f121844 */
[----:B--2---:R-:W-:-:S03]  /*19180*/  IMAD.WIDE R50, R0, 0x4, R176 ;  /* 0x0000000400327825 */ /* 0x004fc600078e02b0 */
[----:B------:R-:W2:Y:S01]  /*19190*/  LDL.LU.64 R176, [R1+0x1038] ;  /* 0x0010380001b07983 */ /* 0x000ea20000300a00 */
[----:B-1----:R-:W-:-:S03]  /*191a0*/  IMAD.WIDE R34, R0, 0x4, R112 ;  /* 0x0000000400227825 */ /* 0x002fc600078e0270 */
[----:B------:R-:W2:Y:S04]  /*191b0*/  LDL.LU.64 R112, [R1+0x1030] ;  /* 0x0010300001707983 */ /* 0x000ea80000300a00 */
[----:B------:R-:W-:Y:S04]  /*191c0*/  STL.64 [R1+0x70], R50 ;  /* 0x0000703201007387 */ /* 0x000fe80000100a00 */
[----:B------:R1:W-:Y:S04]  /*191d0*/  STL.64 [R1+0x68], R34 ;  /* 0x0000682201007387 */ /* 0x0003e80000100a00 */
[----:B------:R1:W-:Y:S01]  /*191e0*/  LDGSTS.E [R252+0x57800], [R50.64], !P0 ;  /* 0x5780000032fc7fae */ /* 0x0003e2000c121844 */
[----:B---3--:R-:W-:-:S03]  /*191f0*/  IMAD.WIDE R18, R0, 0x4, R160 ;  /* 0x0000000400127825 */ /* 0x008fc600078e02a0 */
[----:B------:R1:W-:Y:S01]  /*19200*/  LDGSTS.E [R252+0x57a00], [R34.64], !P0 ;  /* 0x57a0000022fc7fae */ /* 0x0003e2000c121844 */
[----:B----4-:R-:W-:-:S03]  /*19210*/  IMAD.WIDE R2, R0, 0x4, R246 ;  /* 0x0000000400027825 */ /* 0x010fc600078e02f6 */
[----:B------:R3:W-:Y:S04]  /*19220*/  STL.64 [R1+0x60], R18 ;  /* 0x0000601201007387 */ /* 0x0007e80000100a00 */
[----:B------:R5:W-:Y:S04]  /*19230*/  STL.64 [R1+0x58], R2 ;  /* 0x0000580201007387 */ /* 0x000be80000100a00 */
[----:B------:R-:W4:Y:S04]  /*19240*/  LDL.LU.64 R240, [R1+0x1020] ;  /* 0x0010200001f07983 */ /* 0x000f280000300a00 */
[----:B------:R3:W-:Y:S04]  /*19250*/  LDGSTS.E [R252+0x57c00], [R18.64], !P0 ;  /* 0x57c0000012fc7fae */ /* 0x0007e8000c121844 */
[----:B------:R-:W4:Y:S04]  /*19260*/  LDL.LU.64 R160, [R1+0x1018] ;  /* 0x0010180001a07983 */ /* 0x000f280000300a00 */
[----:B------:R-:W4:Y:S04]  /*19270*/  LDL.LU.64 R246, [R1+0x1010] ;  /* 0x0010100001f67983 */ /* 0x000f280000300a00 */
[----:B------:R5:W-:Y:S01]  /*19280*/  LDGSTS.E [R252+0x57e00], [R2.64], !P0 ;  /* 0x57e0000002fc7fae */ /* 0x000be2000c121844 */
[----:B-1----:R-:W-:-:S04]  /*19290*/  IMAD.WIDE R34, R0, 0x4, R224 ;  /* 0x0000000400227825 */ /* 0x002fc800078e02e0 */
[C---:B---3--:R-:W-:Y:S01]  /*192a0*/  IMAD.WIDE R18, R0.reuse, 0x4, R144 ;  /* 0x0000000400127825 */ /* 0x048fe200078e0290 */
[----:B------:R2:W-:Y:S04]  /*192b0*/  LDGSTS.E [R252+0x59800], [R34.64], !P2 ;  /* 0x5980000022fc7fae */ /* 0x0005e8000d121844 */
[----:B------:R-:W3:Y:S04]  /*192c0*/  LDL.LU.64 R144, [R1+0x1000] ;  /* 0x0010000001907983 */ /* 0x000ee80000300a00 */
[----:B------:R-:W-:Y:S01]  /*192d0*/  STL.64 [R1+0x50], R34 ;  /* 0x0000502201007387 */ /* 0x000fe20000100a00 */
[----:B-----5:R-:W-:-:S03]  /*192e0*/  IMAD.WIDE R2, R0, 0x4, R128 ;  /* 0x0000000400027825 */ /* 0x020fc600078e0280 */
[----:B------:R1:W-:Y:S04]  /*192f0*/  STL.64 [R1+0x48], R18 ;  /* 0x0000481201007387 */ /* 0x0003e80000100a00 */
[----:B------:R5:W-:Y:S04]  /*19300*/  STL.64 [R1+0x40], R2 ;  /* 0x0000400201007387 */ /* 0x000be80000100a00 */
[----:B------:R1:W-:Y:S01]  /*19310*/  LDGSTS.E [R252+0x59a00], [R18.64], !P2 ;  /* 0x59a0000012fc7fae */ /* 0x0003e2000d121844 */
[----:B------:R-:W-:Y:S01]  /*19320*/  IADD3 R242, R250, -0xb8, RZ ;  /* 0xffffff48faf27810 */ /* 0x000fe20007ffe0ff */
[----:B------:R-:W-:-:S02]  /*19330*/  IMAD.WIDE R248, R0, 0x4, R248 ;  /* 0x0000000400f87825 */ /* 0x000fc400078e02f8 */
[----:B------:R5:W-:Y:S04]  /*19340*/  LDGSTS.E [R252+0x59c00], [R2.64], !P2 ;  /* 0x59c0000002fc7fae */ /* 0x000be8000d121844 */
[----:B-1----:R-:W3:Y:S04]  /*19350*/  LDL.LU.64 R18, [R1+0xff8] ;  /* 0x000ff80001127983 */ /* 0x002ee80000300a00 */
[----:B------:R-:W3:Y:S04]  /*19360*/  LDL.LU.64 R224, [R1+0xff0] ;  /* 0x000ff00001e07983 */ /* 0x000ee80000300a00 */
[----:B------:R-:W3:Y:S01]  /*19370*/  LDL.LU.64 R128, [R1+0xfe8] ;  /* 0x000fe80001807983 */ /* 0x000ee20000300a00 */
[----:B------:R-:W-:-:S02]  /*19380*/  ISETP.GE.U32.AND P3, PT, R242, 0x7ffffec9, PT ;  /* 0x7ffffec9f200780c */ /* 0x000fc40003f66070 */
[----:B------:R-:W-:Y:S01]  /*19390*/  IADD3 R242, R250, -0xbc, RZ ;  /* 0xffffff44faf27810 */ /* 0x000fe20007ffe0ff */
[----:B------:R1:W-:Y:S03]  /*193a0*/  LDGSTS.E [R252+0x59e00], [R248.64], !P2 ;  /* 0x59e00000f8fc7fae */ /* 0x0003e6000d121844 */
[----:B------:R-:W-:Y:S01]  /*193b0*/  ISETP.GE.U32.AND P5, PT, R242, 0x7ffffec5, PT ;  /* 0x7ffffec5f200780c */ /* 0x000fe20003fa6070 */
[C---:B------:R-:W-:Y:S02]  /*193c0*/  IMAD.WIDE R66, R0.reuse, 0x4, R208 ;  /* 0x0000000400427825 */ /* 0x040fe400078e02d0 */
[----:B------:R-:W3:Y:S02]  /*193d0*/  LDL.LU.64 R208, [R1+0xfe0] ;  /* 0x000fe00001d07983 */ /* 0x000ee40000300a00 */
[C---:B------:R-:W-:Y:S02]  /*193e0*/  IMAD.WIDE R50, R0.reuse, 0x4, R192 ;  /* 0x0000000400327825 */ /* 0x040fe400078e02c0 */
[----:B------:R4:W-:Y:S04]  /*193f0*/  STL.64 [R1+0x418], R66 ;  /* 0x0004184201007387 */ /* 0x0009e80000100a00 */
[----:B------:R1:W-:Y:S04]  /*19400*/  STL.64 [R1+0x440], R50 ;  /* 0x0004403201007387 */ /* 0x0003e80000100a00 */
[----:B------:R4:W-:Y:S04]  /*19410*/  LDGSTS.E [R252+0x5b800], [R66.64], !P3 ;  /* 0x5b80000042fc7fae */ /* 0x0009e8000d921844 */
[----:B------:R1:W-:Y:S01]  /*19420*/  LDGSTS.E [R252+0x5ba00], [R50.64], !P3 ;  /* 0x5ba0000032fc7fae */ /* 0x0003e2000d921844 */
[----:B--2---:R-:W-:-:S04]  /*19430*/  IMAD.WIDE R34, R0, 0x4, R176 ;  /* 0x0000000400227825 */ /* 0x004fc800078e02b0 */
[C---:B-----5:R-:W-:Y:S01]  /*19440*/  IMAD.WIDE R2, R0.reuse, 0x4, R112 ;  /* 0x0000000400027825 */ /* 0x060fe200078e0270 */
[----:B------:R2:W-:Y:S04]  /*19450*/  STL.64 [R1+0x448], R34 ;  /* 0x0004482201007387 */ /* 0x0005e80000100a00 */
[----:B------:R3:W-:Y:S04]  /*19460*/  STL.64 [R1+0x450], R2 ;  /* 0x0004500201007387 */ /* 0x0007e80000100a00 */
[----:B------:R-:W5:Y:S04]  /*19470*/  LDL.LU.64 R192, [R1+0xfd8] ;  /* 0x000fd80001c07983 */ /* 0x000f680000300a00 */
[----:B------:R2:W-:Y:S04]  /*19480*/  LDGSTS.E [R252+0x5bc00], [R34.64], !P3 ;  /* 0x5bc0000022fc7fae */ /* 0x0005e8000d921844 */
[----:B------:R3:W-:Y:S04]  /*19490*/  LDGSTS.E [R252+0x5be00], [R2.64], !P3 ;  /* 0x5be0000002fc7fae */ /* 0x0007e8000d921844 */
[----:B------:R-:W5:Y:S04]  /*194a0*/  LDL.LU.64 R176, [R1+0xfd0] ;  /* 0x000fd00001b07983 */ /* 0x000f680000300a00 */
[----:B------:R-:W5:Y:S01]  /*194b0*/  LDL.LU.64 R112, [R1+0xfc8] ;  /* 0x000fc80001707983 */ /* 0x000f620000300a00 */
[----:B----4-:R-:W-:-:S05]  /*194c0*/  IMAD.WIDE R66, R0, 0x4, R240 ;  /* 0x0000000400427825 */ /* 0x010fca00078e02f0 */
[----:B------:R4:W-:Y:S01]  /*194d0*/  LDGSTS.E [R252+0x5d800], [R66.64], !P5 ;  /* 0x5d80000042fc7fae */ /* 0x0009e2000e921844 */
[----:B-1----:R-:W-:-:S04]  /*194e0*/  IMAD.WIDE R50, R0, 0x4, R160 ;  /* 0x0000000400327825 */ /* 0x002fc800078e02a0 */
[----:B--2---:R-:W-:Y:S01]  /*194f0*/  IMAD.WIDE R34, R0, 0x4, R246 ;  /* 0x0000000400227825 */ /* 0x004fe200078e02f6 */
[----:B------:R1:W-:Y:S04]  /*19500*/  LDGSTS.E [R252+0x5da00], [R50.64], !P5 ;  /* 0x5da0000032fc7fae */ /* 0x0003e8000e921844 */
[----:B------:R-:W2:Y:S04]  /*19510*/  LDL.LU.64 R246, [R1+0xfc0] ;  /* 0x000fc00001f67983 */ /* 0x000ea80000300a00 */
[----:B------:R-:W-:Y:S04]  /*19520*/  STL.64 [R1+0x598], R66 ;  /* 0x0005984201007387 */ /* 0x000fe80000100a00 */
[----:B------:R1:W-:Y:S04]  /*19530*/  STL.64 [R1+0x650], R50 ;  /* 0x0006503201007387 */ /* 0x0003e80000100a00 */
[----:B------:R1:W-:Y:S01]  /*19540*/  STL.64 [R1+0x658], R34 ;  /* 0x0006582201007387 */ /* 0x0003e20000100a00 */
[----:B------:R-:W-:-:S03]  /*19550*/  IADD3 R242, R250, -0xc0, RZ ;  /* 0xffffff40faf27810 */ /* 0x000fc60007ffe0ff */
[----:B------:R1:W-:Y:S01]  /*19560*/  LDGSTS.E [R252+0x5dc00], [R34.64], !P5 ;  /* 0x5dc0000022fc7fae */ /* 0x0003e2000e921844 */
[----:B---3--:R-:W-:-:S05]  /*19570*/  IMAD.WIDE R2, R0, 0x4, R144 ;  /* 0x0000000400027825 */ /* 0x008fca00078e0290 */
[----:B------:R3:W-:Y:S04]  /*19580*/  STL.64 [R1+0x680], R2 ;  /* 0x0006800201007387 */ /* 0x0007e80000100a00 */
[----:B------:R-:W4:Y:S04]  /*19590*/  LDL.LU.64 R240, [R1+0xfb8] ;  /* 0x000fb80001f07983 */ /* 0x000f280000300a00 */
[----:B------:R-:W4:Y:S04]  /*195a0*/  LDL.LU.64 R160, [R1+0xfb0] ;  /* 0x000fb00001a07983 */ /* 0x000f280000300a00 */
[----:B------:R-:W4:Y:S01]  /*195b0*/  LDL.LU.64 R144, [R1+0xfa8] ;  /* 0x000fa80001907983 */ /* 0x000f220000300a00 */
[----:B-1----:R-:W-:Y:S01]  /*195c0*/  IMAD.WIDE R50, R0, 0x4, R18 ;  /* 0x0000000400327825 */ /* 0x002fe200078e0212 */
[----:B------:R-:W-:-:S02]  /*195d0*/  ISETP.GE.U32.AND P4, PT, R242, 0x7ffffec1, PT ;  /* 0x7ffffec1f200780c */ /* 0x000fc40003f86070 */
[----:B------:R3:W-:Y:S01]  /*195e0*/  LDGSTS.E [R252+0x5de00], [R2.64], !P5 ;  /* 0x5de0000002fc7fae */ /* 0x0007e2000e921844 */
[----:B------:R-:W-:-:S03]  /*195f0*/  IMAD.WIDE R18, R0, 0x4, R128 ;  /* 0x0000000400127825 */ /* 0x000fc600078e0280 */
[----:B------:R-:W4:Y:S01]  /*19600*/  LDL.LU.64 R128, [R1+0xfa0] ;  /* 0x000fa00001807983 */ /* 0x000f220000300a00 */
[----:B------:R-:W-:Y:S01]  /*19610*/  IADD3 R242, R250, -0xc4, RZ ;  /* 0xffffff3cfaf27810 */ /* 0x000fe20007ffe0ff */
[----:B------:R-:W-:-:S05]  /*19620*/  IMAD.WIDE R34, R0, 0x4, R224 ;  /* 0x0000000400227825 */ /* 0x000fca00078e02e0 */
[----:B------:R5:W-:Y:S01]  /*19630*/  LDGSTS.E [R252+0x5f800], [R50.64], !P4 ;  /* 0x5f80000032fc7fae */ /* 0x000be2000e121844 */
[----:B------:R-:W-:-:S03]  /*19640*/  ISETP.GE.U32.AND P1, PT, R242, 0x7ffffebd, PT ;  /* 0x7ffffebdf200780c */ /* 0x000fc60003f26070 */
[----:B------:R5:W-:Y:S04]  /*19650*/  STL.64 [R1+0x8f8], R50 ;  /* 0x0008f83201007387 */ /* 0x000be80000100a00 */
[----:B------:R1:W-:Y:S04]  /*19660*/  STL.64 [R1+0x900], R34 ;  /* 0x0009002201007387 */ /* 0x0003e80000100a00 */
[----:B------:R1:W-:Y:S04]  /*19670*/  STL.64 [R1+0x908], R18 ;  /* 0x0009081201007387 */ /* 0x0003e80000100a00 */
[----:B------:R1:W-:Y:S04]  /*19680*/  LDGSTS.E [R252+0x5fa00], [R34.64], !P4 ;  /* 0x5fa0000022fc7fae */ /* 0x0003e8000e121844 */
[----:B------:R1:W-:Y:S01]  /*19690*/  LDGSTS.E [R252+0x5fc00], [R18.64], !P4 ;  /* 0x5fc0000012fc7fae */ /* 0x0003e2000e121844 */
[----:B---3--:R-:W-:-:S05]  /*196a0*/  IMAD.WIDE R2, R0, 0x4, R208 ;  /* 0x0000000400027825 */ /* 0x008fca00078e02d0 */
[----:B------:R2:W-:Y:S04]  /*196b0*/  STL.64 [R1+0x910], R2 ;  /* 0x0009100201007387 */ /* 0x0005e80000100a00 */
[----:B------:R-:W3:Y:S04]  /*196c0*/  LDL.LU.64 R224, [R1+0xf98] ;  /* 0x000f980001e07983 */ /* 0x000ee80000300a00 */
[----:B------:R-:W3:Y:S04]  /*196d0*/  LDL.LU.64 R208, [R1+0xf90] ;  /* 0x000f900001d07983 */ /* 0x000ee80000300a00 */
[----:B------:R2:W-:Y:S01]  /*196e0*/  LDGSTS.E [R252+0x5fe00], [R2.64], !P4 ;  /* 0x5fe0000002fc7fae */ /* 0x0005e2000e121844 */
[----:B-----5:R-:W-:-:S03]  /*196f0*/  IMAD.WIDE R50, R0, 0x4, R192 ;  /* 0x0000000400327825 */ /* 0x020fc600078e02c0 */
[----:B------:R-:W5:Y:S04]  /*19700*/  LDL.LU.64 R192, [R1+0xf88] ;  /* 0x000f880001c07983 */ /* 0x000f680000300a00 */
[----:B------:R4:W-:Y:S04]  /*19710*/  STL.64 [R1+0x938], R50 ;  /* 0x0009383201007387 */ /* 0x0009e80000100a00 */
[----:B------:R4:W-:Y:S01]  /*19720*/  LDGSTS.E [R252+0x61800], [R50.64], !P1 ;  /* 0x6180000032fc7fae */ /* 0x0009e2000c921844 */
[----:B-1----:R-:W-:-:S03]  /*19730*/  IMAD.WIDE R34, R0, 0x4, R176 ;  /* 0x0000000400227825 */ /* 0x002fc600078e02b0 */
[----:B------:R-:W5:Y:S01]  /*19740*/  LDL.LU.64 R176, [R1+0xf80] ;  /* 0x000f800001b07983 */ /* 0x000f620000300a00 */
[----:B------:R-:W-:-:S03]  /*19750*/  IMAD.WIDE R18, R0, 0x4, R112 ;  /* 0x0000000400127825 */ /* 0x000fc600078e0270 */
[----:B------:R1:W-:Y:S04]  /*19760*/  STL.64 [R1+0x940], R34 ;  /* 0x0009402201007387 */ /* 0x0003e80000100a00 */
[----:B------:R1:W-:Y:S04]  /*19770*/  STL.64 [R1+0x948], R18 ;  /* 0x0009481201007387 */ /* 0x0003e80000100a00 */
[----:B------:R1:W-:Y:S04]  /*19780*/  LDGSTS.E [R252+0x61a00], [R34.64], !P1 ;  /* 0x61a0000022fc7fae */ /* 0x0003e8000c921844 */
[----:B------:R1:W-:Y:S01]  /*19790*/  LDGSTS.E [R252+0x61c00], [R18.64], !P1 ;  /* 0x61c0000012fc7fae */ /* 0x0003e2000c921844 */
[----:B--2---:R-:W-:-:S05]  /*197a0*/  IMAD.WIDE R2, R0, 0x4, R246 ;  /* 0x0000000400027825 */ /* 0x004fca00078e02f6 */
[----:B------:R2:W-:Y:S04]  /*197b0*/  STL.64 [R1+0x950], R2 ;  /* 0x0009500201007387 */ /* 0x0005e80000100a00 */
[----:B------:R-:W5:Y:S04]  /*197c0*/  LDL.LU.64 R112, [R1+0xf78] ;  /* 0x000f780001707983 */ /* 0x000f680000300a00 */
[----:B------:R-:W5:Y:S04]  /*197d0*/  LDL.LU.64 R246, [R1+0xf70] ;  /* 0x000f700001f67983 */ /* 0x000f680000300a00 */
[----:B------:R2:W-:Y:S01]  /*197e0*/  LDGSTS.E [R252+0x61e00], [R2.64], !P1 ;  /* 0x61e0000002fc7fae */ /* 0x0005e2000c921844 */
[----:B----4-:R-:W-:-:S04]  /*197f0*/  IMAD.WIDE R50, R0, 0x4, R240 ;  /* 0x0000000400327825 */ /* 0x010fc800078e02f0 */
[C---:B-1----:R-:W-:Y:S02]  /*19800*/  IMAD.WIDE R34, R0.reuse, 0x4, R160 ;  /* 0x0000000400227825 */ /* 0x042fe400078e02a0 */
[----:B------:R-:W4:Y:S02]  /*19810*/  LDL.LU.64 R160, [R1+0xf68] ;  /* 0x000f680001a07983 */ /* 0x000f240000300a00 */
[C---:B------:R-:W-:Y:S02]  /*19820*/  IMAD.WIDE R18, R0.reuse, 0x4, R144 ;  /* 0x0000000400127825 */ /* 0x040fe400078e0290 */
[----:B------:R1:W-:Y:S04]  /*19830*/  STL.64 [R1+0x958], R50 ;  /* 0x0009583201007387 */ /* 0x0003e80000100a00 */
[----:B------:R-:W4:Y:S04]  /*19840*/  LDL.LU.64 R144, [R1+0xf60] ;  /* 0x000f600001907983 */ /* 0x000f280000300a00 */
[----:B------:R-:W-:Y:S04]  /*19850*/  STL.64 [R1+0x960], R34 ;  /* 0x0009602201007387 */ /* 0x000fe80000100a00 */
[----:B------:R1:W-:Y:S01]  /*19860*/  STL.64 [R1+0x968], R18 ;  /* 0x0009681201007387 */ /* 0x0003e20000100a00 */
[----:B--2---:R-:W-:-:S05]  /*19870*/  IMAD.WIDE R2, R0, 0x4, R128 ;  /* 0x0000000400027825 */ /* 0x004fca00078e0280 */
[----:B------:R2:W-:Y:S04]  /*19880*/  STL.64 [R1+0x970], R2 ;  /* 0x0009700201007387 */ /* 0x0005e80000100a00 */
[----:B------:R-:W4:Y:S01]  /*19890*/  LDL.LU.64 R128, [R1+0xf58] ;  /* 0x000f580001807983 */ /* 0x000f220000300a00 */
[----:B------:R-:W-:-:S04]  /*198a0*/  IADD3 R242, R250, -0xc8, RZ ;  /* 0xffffff38faf27810 */ /* 0x000fc80007ffe0ff */
[----:B------:R-:W-:Y:S02]  /*198b0*/  ISETP.GE.U32.AND P6, PT, R242, 0x7ffffeb9, PT ;  /* 0x7ffffeb9f200780c */ /* 0x000fe40003fc6070 */
[----:B------:R-:W-:-:S04]  /*198c0*/  IADD3 R242, R250, -0xcc, RZ ;  /* 0xffffff34faf27810 */ /* 0x000fc80007ffe0ff */
[----:B------:R-:W-:Y:S02]  /*198d0*/  ISETP.GE.U32.AND P0, PT, R242, 0x7ffffeb5, PT ;  /* 0x7ffffeb5f200780c */ /* 0x000fe40003f06070 */
[----:B------:R-:W-:-:S05]  /*198e0*/  IADD3 R242, R250, -0xd0, RZ ;  /* 0xffffff30faf27810 */ /* 0x000fca0007ffe0ff */
[----:B------:R1:W-:Y:S01]  /*198f0*/  LDGSTS.E [R252+0x63800], [R50.64], !P6 ;  /* 0x6380000032fc7fae */ /* 0x0003e2000f121844 */
[----:B------:R-:W-:-:S03]  /*19900*/  ISETP.GE.U32.AND P2, PT, R242, 0x7ffffeb1, PT ;  /* 0x7ffffeb1f200780c */ /* 0x000fc60003f46070 */
[----:B------:R5:W-:Y:S04]  /*19910*/  LDGSTS.E [R252+0x63a00], [R34.64], !P6 ;  /* 0x63a0000022fc7fae */ /* 0x000be8000f121844 */
[----:B------:R2:W-:Y:S04]  /*19920*/  LDGSTS.E [R252+0x63c00], [R18.64], !P6 ;  /* 0x63c0000012fc7fae */ /* 0x0005e8000f121844 */
[----:B------:R5:W-:Y:S01]  /*19930*/  LDGSTS.E [R252+0x63e00], [R2.64], !P6 ;  /* 0x63e0000002fc7fae */ /* 0x000be2000f121844 */
[----:B---3--:R-:W-:-:S04]  /*19940*/  IMAD.WIDE R66, R0, 0x4, R224 ;  /* 0x0000000400427825 */ /* 0x008fc800078e02e0 */
[C---:B-1----:R-:W-:Y:S01]  /*19950*/  IMAD.WIDE R50, R0.reuse, 0x4, R208 ;  /* 0x0000000400327825 */ /* 0x042fe200078e02d0 */
[----:B------:R1:W-:Y:S04]  /*19960*/  LDGSTS.E [R252+0x65800], [R66.64], !P0 ;  /* 0x6580000042fc7fae */ /* 0x0003e8000c121844 */
[----:B--2---:R-:W2:Y:S04]  /*19970*/  LDL.LU.64 R18, [R1+0xf50] ;  /* 0x000f500001127983 */ /* 0x004ea80000300a00 */
[----:B------:R-:W2:Y:S04]  /*19980*/  LDL.LU.64 R240, [R1+0xf48] ;  /* 0x000f480001f07983 */ /* 0x000ea80000300a00 */
[----:B------:R1:W-:Y:S04]  /*19990*/  STL.64 [R1+0x978], R66 ;  /* 0x0009784201007387 */ /* 0x0003e80000100a00 */
[----:B------:R-:W2:Y:S04]  /*199a0*/  LDL.LU.64 R224, [R1+0xf40] ;  /* 0x000f400001e07983 */ /* 0x000ea80000300a00 */
[----:B------:R1:W-:Y:S04]  /*199b0*/  STL.64 [R1+0x980], R50 ;  /* 0x0009803201007387 */ /* 0x0003e80000100a00 */
[----:B------:R1:W-:Y:S01]  /*199c0*/  LDGSTS.E [R252+0x65a00], [R50.64], !P0 ;  /* 0x65a0000032fc7fae */ /* 0x0003e2000c121844 */
[----:B-----5:R-:W-:-:S05]  /*199d0*/  IMAD.WIDE R34, R0, 0x4, R192 ;  /* 0x0000000400227825 */ /* 0x020fca00078e02c0 */
[----:B------:R4:W-:Y:S04]  /*199e0*/  STL.64 [R1+0x988], R34 ;  /* 0x0009882201007387 */ /* 0x0009e80000100a00 */
[----:B------:R4:W-:Y:S01]  /*199f0*/  LDGSTS.E [R252+0x65c00], [R34.64], !P0 ;  /* 0x65c0000022fc7fae */ /* 0x0009e2000c121844 */
[----:B------:R-:W-:-:S05]  /*19a00*/  IMAD.WIDE R2, R0, 0x4, R176 ;  /* 0x0000000400027825 */ /* 0x000fca00078e02b0 */
[----:B------:R5:W-:Y:S04]  /*19a10*/  STL.64 [R1+0x990], R2 ;  /* 0x0009900201007387 */ /* 0x000be80000100a00 */
[----:B------:R-:W3:Y:S04]  /*19a20*/  LDL.LU.64 R208, [R1+0xf38] ;  /* 0x000f380001d07983 */ /* 0x000ee80000300a00 */
[----:B------:R5:W-:Y:S04]  /*19a30*/  LDGSTS.E [R252+0x65e00], [R2.64], !P0 ;  /* 0x65e0000002fc7fae */ /* 0x000be8000c121844 */
[----:B------:R-:W3:Y:S01]  /*19a40*/  LDL.LU.64 R176, [R1+0xf30] ;  /* 0x000f300001b07983 */ /* 0x000ee20000300a00 */
[----:B-1----:R-:W-:-:S03]  /*19a50*/  IMAD.WIDE R66, R0, 0x4, R112 ;  /* 0x0000000400427825 */ /* 0x002fc600078e0270 */
[----:B------:R-:W3:Y:S01]  /*19a60*/  LDL.LU.64 R112, [R1+0xf28] ;  /* 0x000f280001707983 */ /* 0x000ee20000300a00 */
[----:B------:R-:W-:-:S03]  /*19a70*/  IMAD.WIDE R50, R0, 0x4, R246 ;  /* 0x0000000400327825 */ /* 0x000fc600078e02f6 */
[----:B------:R-:W-:Y:S04]  /*19a80*/  STL.64 [R1+0x998], R66 ;  /* 0x0009984201007387 */ /* 0x000fe80000100a00 */
[----:B------:R-:W3:Y:S04]  /*19a90*/  LDL.LU.64 R246, [R1+0xf20] ;  /* 0x000f200001f67983 */ /* 0x000ee80000300a00 */
[----:B------:R1:W-:Y:S04]  /*19aa0*/  LDGSTS.E [R252+0x67800], [R66.64], !P2 ;  /* 0x6780000042fc7fae */ /* 0x0003e8000d121844 */
[----:B------:R1:W-:Y:S04]  /*19ab0*/  STL.64 [R1+0x9a0], R50 ;  /* 0x0009a03201007387 */ /* 0x0003e80000100a00 */
[----:B------:R1:W-:Y:S01]  /*19ac0*/  LDGSTS.E [R252+0x67a00], [R50.64], !P2 ;  /* 0x67a0000032fc7fae */ /* 0x0003e2000d121844 */
[----:B----4-:R-:W-:-:S04]  /*19ad0*/  IMAD.WIDE R34, R0, 0x4, R160 ;  /* 0x0000000400227825 */ /* 0x010fc800078e02a0 */
[----:B-----5:R-:W-:Y:S01]  /*19ae0*/  IMAD.WIDE R2, R0, 0x4, R144 ;  /* 0x0000000400027825 */ /* 0x020fe200078e0290 */
[----:B------:R2:W-:Y:S04]  /*19af0*/  STL.64 [R1+0x9a8], R34 ;  /* 0x0009a82201007387 */ /* 0x0005e80000100a00 */
[----:B------:R4:W-:Y:S04]  /*19b00*/  STL.64 [R1+0x9b0], R2 ;  /* 0x0009b00201007387 */ /* 0x0009e80000100a00 */
[----:B------:R-:W5:Y:S04]  /*19b10*/  LDL.LU.64 R192, [R1+0xf18] ;  /* 0x000f180001c07983 */ /* 0x000f680000300a00 */
[----:B------:R-:W5:Y:S04]  /*19b20*/  LDL.LU.64 R160, [R1+0xf10] ;  /* 0x000f100001a07983 */ /* 0x000f680000300a00 */
[----:B------:R-:W5:Y:S01]  /*19b30*/  LDL.LU.64 R144, [R1+0xf08] ;  /* 0x000f080001907983 */ /* 0x000f620000300a00 */
[----:B------:R-:W-:-:S03]  /*19b40*/  IADD3 R242, R250, -0xd4, RZ ;  /* 0xffffff2cfaf27810 */ /* 0x000fc60007ffe0ff */
[----:B------:R2:W-:Y:S01]  /*19b50*/  LDGSTS.E [R252+0x67c00], [R34.64], !P2 ;  /* 0x67c0000022fc7fae */ /* 0x0005e2000d121844 */
[----:B-1----:R-:W-:Y:S01]  /*19b60*/  IMAD.WIDE R50, R0, 0x4, R128 ;  /* 0x0000000400327825 */ /* 0x002fe200078e0280 */
[----:B------:R-:W-:Y:S02]  /*19b70*/  ISETP.GE.U32.AND P3, PT, R242, 0x7ffffead, PT ;  /* 0x7ffffeadf200780c */ /* 0x000fe40003f66070 */
[----:B------:R4:W-:Y:S04]  /*19b80*/  LDGSTS.E [R252+0x67e00], [R2.64], !P2 ;  /* 0x67e0000002fc7fae */ /* 0x0009e8000d121844 */
[----:B------:R-:W-:Y:S04]  /*19b90*/  STL.64 [R1+0x9b8], R50 ;  /* 0x0009b83201007387 */ /* 0x000fe80000100a00 */
[----:B------:R-:W5:Y:S01]  /*19ba0*/  LDL.LU.64 R128, [R1+0xf00] ;  /* 0x000f000001807983 */ /* 0x000f620000300a00 */
[----:B------:R-:W-:-:S03]  /*19bb0*/  IADD3 R242, R250, -0xd8, RZ ;  /* 0xffffff28faf27810 */ /* 0x000fc60007ffe0ff */
[----:B------:R1:W-:Y:S01]  /*19bc0*/  LDGSTS.E [R252+0x69800], [R50.64], !P3 ;  /* 0x6980000032fc7fae */ /* 0x0003e2000d921844 */
[----:B------:R-:W-:Y:S01]  /*19bd0*/  ISETP.GE.U32.AND P5, PT, R242, 0x7ffffea9, PT ;  /* 0x7ffffea9f200780c */ /* 0x000fe20003fa6070 */
[----:B--2---:R-:W-:-:S04]  /*19be0*/  IMAD.WIDE R34, R0, 0x4, R18 ;  /* 0x0000000400227825 */ /* 0x004fc800078e0212 */
[C---:B------:R-:W-:Y:S01]  /*19bf0*/  IMAD.WIDE R18, R0.reuse, 0x4, R240 ;  /* 0x0000000400127825 */ /* 0x040fe200078e02f0 */
[----:B------:R2:W-:Y:S03]  /*19c00*/  STL.64 [R1+0x9c0], R34 ;  /* 0x0009c02201007387 */ /* 0x0005e60000100a00 */
[C---:B----4-:R-:W-:Y:S01]  /*19c10*/  IMAD.WIDE R2, R0.reuse, 0x4, R224 ;  /* 0x0000000400027825 */ /* 0x050fe200078e02e0 */
[----:B------:R4:W-:Y:S04]  /*19c20*/  STL.64 [R1+0x9c8], R18 ;  /* 0x0009c81201007387 */ /* 0x0009e80000100a00 */
[----:B------:R2:W-:Y:S04]  /*19c30*/  LDGSTS.E [R252+0x69a00], [R34.64], !P3 ;  /* 0x69a0000022fc7fae */ /* 0x0005e8000d921844 */
[----:B------:R1:W-:Y:S04]  /*19c40*/  STL.64 [R1+0x9d0], R2 ;  /* 0x0009d00201007387 */ /* 0x0003e80000100a00 */
[----:B------:R4:W-:Y:S04]  /*19c50*/  LDGSTS.E [R252+0x69c00], [R18.64], !P3 ;  /* 0x69c0000012fc7fae */ /* 0x0009e8000d921844 */
[----:B--2---:R-:W2:Y:S04]  /*19c60*/  LDL.LU.64 R34, [R1+0xee0] ;  /* 0x000ee00001227983 */ /* 0x004ea80000300a00 */
[----:B------:R1:W-:Y:S04]  /*19c70*/  LDGSTS.E [R252+0x69e00], [R2.64], !P3 ;  /* 0x69e0000002fc7fae */ /* 0x0003e8000d921844 */
[----:B----4-:R-:W4:Y:S04]  /*19c80*/  LDL.LU.64 R18, [R1+0xed8] ;  /* 0x000ed80001127983 */ /* 0x010f280000300a00 */
[----:B------:R-:W4:Y:S01]  /*19c90*/  LDL.LU.64 R240, [R1+0xed0] ;  /* 0x000ed00001f07983 */ /* 0x000f220000300a00 */
[----:B---3--:R-:W-:-:S05]  /*19ca0*/  IMAD.WIDE R82, R0, 0x4, R208 ;  /* 0x0000000400527825 */ /* 0x008fca00078e02d0 */
[----:B------:R5:W-:Y:S01]  /*19cb0*/  STL.64 [R1+0x9d8], R82 ;  /* 0x0009d85201007387 */ /* 0x000be20000100a00 */
[----:B------:R-:W-:-:S03]  /*19cc0*/  IMAD.WIDE R66, R0, 0x4, R176 ;  /* 0x0000000400427825 */ /* 0x000fc600078e02b0 */
[----:B------:R-:W3:Y:S04]  /*19cd0*/  LDL.LU.64 R224, [R1+0xec8] ;  /* 0x000ec80001e07983 */ /* 0x000ee80000300a00 */
[----:B------:R5:W-:Y:S04]  /*19ce0*/  STL.64 [R1+0x9e0], R66 ;  /* 0x0009e04201007387 */ /* 0x000be80000100a00 */
[----:B------:R5:W-:Y:S04]  /*19cf0*/  LDGSTS.E [R252+0x6b800], [R82.64], !P5 ;  /* 0x6b80000052fc7fae */ /* 0x000be8000e921844 */
[----:B------:R5:W-:Y:S01]  /*19d00*/  LDGSTS.E [R252+0x6ba00], [R66.64], !P5 ;  /* 0x6ba0000042fc7fae */ /* 0x000be2000e921844 */
[----:B-1----:R-:W-:-:S04]  /*19d10*/  IMAD.WIDE R50, R0, 0x4, R112 ;  /* 0x0000000400327825 */ /* 0x002fc800078e0270 */
[C---:B------:R-:W-:Y:S01]  /*19d20*/  IMAD.WIDE R2, R0.reuse, 0x4, R246 ;  /* 0x0000000400027825 */ /* 0x040fe200078e02f6 */
[----:B------:R1:W-:Y:S04]  /*19d30*/  STL.64 [R1+0x9e8], R50 ;  /* 0x0009e83201007387 */ /* 0x0003e80000100a00 */
[----:B------:R1:W-:Y:S04]  /*19d40*/  STL.64 [R1+0x9f0], R2 ;  /* 0x0009f00201007387 */ /* 0x0003e80000100a00 */
[----:B------:R-:W3:Y:S04]  /*19d50*/  LDL.LU.64 R246, [R1+0xec0] ;  /* 0x000ec00001f67983 */ /* 0x000ee80000300a00 */
[----:B------:R1:W-:Y:S04]  /*19d60*/  LDGSTS.E [R252+0x6bc00], [R50.64], !P5 ;  /* 0x6bc0000032fc7fae */ /* 0x0003e8000e921844 */
[----:B------:R-:W3:Y:S04]  /*19d70*/  LDL.LU.64 R208, [R1+0xeb8] ;  /* 0x000eb80001d07983 */ /* 0x000ee80000300a00 */
[----:B------:R1:W-:Y:S04]  /*19d80*/  LDGSTS.E [R252+0x6be00], [R2.64], !P5 ;  /* 0x6be0000002fc7fae */ /* 0x0003e8000e921844 */
[----:B------:R-:W3:Y:S04]  /*19d90*/  LDL.LU.64 R176, [R1+0xeb0] ;  /* 0x000eb00001b07983 */ /* 0x000ee80000300a00 */
[----:B------:R-:W3:Y:S01]  /*19da0*/  LDL.LU.64 R112, [R1+0xea8] ;  /* 0x000ea80001707983 */ /* 0x000ee20000300a00 */
[----:B-----5:R-:W-:-:S04]  /*19db0*/  IMAD.WIDE R82, R0, 0x4, R192 ;  /* 0x0000000400527825 */ /* 0x020fc800078e02c0 */
[C---:B------:R-:W-:Y:S01]  /*19dc0*/  IMAD.WIDE R66, R0.reuse, 0x4, R160 ;  /* 0x0000000400427825 */ /* 0x040fe200078e02a0 */
[----:B------:R-:W-:Y:S03]  /*19dd0*/  STL.64 [R1+0x9f8], R82 ;  /* 0x0009f85201007387 */ /* 0x000fe60000100a00 */
[C---:B-1----:R-:W-:Y:S01]  /*19de0*/  IMAD.WIDE R50, R0.reuse, 0x4, R144 ;  /* 0x0000000400327825 */ /* 0x042fe200078e0290 */
[----:B------:R-:W-:Y:S04]  /*19df0*/  STL.64 [R1+0xa00], R66 ;  /* 0x000a004201007387 */ /* 0x000fe80000100a00 */
[----:B------:R2:W-:Y:S01]  /*19e00*/  STL.64 [R1+0xa08], R50 ;  /* 0x000a083201007387 */ /* 0x0005e20000100a00 */
[----:B------:R-:W-:-:S05]  /*19e10*/  IMAD.WIDE R2, R0, 0x4, R128 ;  /* 0x0000000400027825 */ /* 0x000fca00078e0280 */
[----:B------:R3:W-:Y:S04]  /*19e20*/  STL.64 [R1+0xa18], R2 ;  /* 0x000a180201007387 */ /* 0x0007e80000100a00 */
[----:B------:R-:W5:Y:S04]  /*19e30*/  LDL.LU.64 R192, [R1+0xea0] ;  /* 0x000ea00001c07983 */ /* 0x000f680000300a00 */
[----:B------:R-:W5:Y:S04]  /*19e40*/  LDL.LU.64 R160, [R1+0xe98] ;  /* 0x000e980001a07983 */ /* 0x000f680000300a00 */
[----:B------:R-:W5:Y:S04]  /*19e50*/  LDL.LU.64 R144, [R1+0xe90] ;  /* 0x000e900001907983 */ /* 0x000f680000300a00 */
[----:B------:R-:W5:Y:S01]  /*19e60*/  LDL.LU.64 R128, [R1+0xe88] ;  /* 0x000e880001807983 */ /* 0x000f620000300a00 */
[----:B------:R-:W-:-:S04]  /*19e70*/  IADD3 R242, R250, -0xdc, RZ ;  /* 0xffffff24faf27810 */ /* 0x000fc80007ffe0ff */
[----:B------:R-:W-:Y:S02]  /*19e80*/  ISETP.GE.U32.AND P4, PT, R242, 0x7ffffea5, PT ;  /* 0x7ffffea5f200780c */ /* 0x000fe40003f86070 */
[----:B------:R-:W-:-:S04]  /*19e90*/  IADD3 R242, R250, -0xe0, RZ ;  /* 0xffffff20faf27810 */ /* 0x000fc80007ffe0ff */
[----:B------:R-:W-:Y:S02]  /*19ea0*/  ISETP.GE.U32.AND P1, PT, R242, 0x7ffffea1, PT ;  /* 0x7ffffea1f200780c */ /* 0x000fe40003f26070 */
[----:B------:R-:W-:-:S05]  /*19eb0*/  IADD3 R242, R250, -0xe4, RZ ;  /* 0xffffff1cfaf27810 */ /* 0x000fca0007ffe0ff */
[----:B------:R1:W-:Y:S04]  /*19ec0*/  LDGSTS.E [R252+0x6d800], [R82.64], !P4 ;  /* 0x6d80000052fc7fae */ /* 0x0003e8000e121844 */
[----:B------:R5:W-:Y:S04]  /*19ed0*/  LDGSTS.E [R252+0x6da00], [R66.64], !P4 ;  /* 0x6da0000042fc7fae */ /* 0x000be8000e121844 */
[----:B------:R2:W-:Y:S01]  /*19ee0*/  LDGSTS.E [R252+0x6dc00], [R50.64], !P4 ;  /* 0x6dc0000032fc7fae */ /* 0x0005e2000e121844 */
[----:B------:R-:W-:-:S03]  /*19ef0*/  ISETP.GE.U32.AND P6, PT, R242, 0x7ffffe9d, PT ;  /* 0x7ffffe9df200780c */ /* 0x000fc60003fc6070 */
[----:B------:R3:W-:Y:S01]  /*19f00*/  LDGSTS.E [R252+0x6de00], [R2.64], !P4 ;  /* 0x6de0000002fc7fae */ /* 0x0007e2000e121844 */
[----:B------:R-:W-:Y:S01]  /*19f10*/  IADD3 R242, R250, -0xe8, RZ ;  /* 0xffffff18faf27810 */ /* 0x000fe20007ffe0ff */
[----:B--2---:R-:W-:-:S04]  /*19f20*/  IMAD.WIDE R50, R0, 0x4, R34 ;  /* 0x0000000400327825 */ /* 0x004fc800078e0222 */
[C---:B----4-:R-:W-:Y:S01]  /*19f30*/  IMAD.WIDE R34, R0.reuse, 0x4, R18 ;  /* 0x0000000400227825 */ /* 0x050fe200078e0212 */
[----:B------:R2:W-:Y:S03]  /*19f40*/  STL.64 [R1+0xa20], R50 ;  /* 0x000a203201007387 */ /* 0x0005e60000100a00 */
[----:B------:R-:W-:Y:S01]  /*19f50*/  IMAD.WIDE R18, R0, 0x4, R240 ;  /* 0x0000000400127825 */ /* 0x000fe200078e02f0 */
[----:B------:R4:W-:Y:S01]  /*19f60*/  STL.64 [R1+0xa28], R34 ;  /* 0x000a282201007387 */ /* 0x0009e20000100a00 */
[----:B------:R-:W-:-:S03]  /*19f70*/  ISETP.GE.U32.AND P0, PT, R242, 0x7ffffe99, PT ;  /* 0x7ffffe99f200780c */ /* 0x000fc60003f06070 */
[----:B------:R2:W-:Y:S04]  /*19f80*/  LDGSTS.E [R252+0x6f800], [R50.64], !P1 ;  /* 0x6f80000032fc7fae */ /* 0x0005e8000c921844 */
[----:B------:R1:W-:Y:S04]  /*19f90*/  STL.64 [R1+0xa30], R18 ;  /* 0x000a301201007387 */ /* 0x0003e80000100a00 */
[----:B------:R4:W-:Y:S04]  /*19fa0*/  LDGSTS.E [R252+0x6fa00], [R34.64], !P1 ;  /* 0x6fa0000022fc7fae */ /* 0x0009e8000c921844 */
[----:B------:R1:W-:Y:S01]  /*19fb0*/  LDGSTS.E [R252+0x6fc00], [R18.64], !P1 ;  /* 0x6fc0000012fc7fae */ /* 0x0003e2000c921844 */
[----:B---3--:R-:W-:-:S05]  /*19fc0*/  IMAD.WIDE R2, R0, 0x4, R224 ;  /* 0x0000000400027825 */ /* 0x008fca00078e02e0 */
[----:B------:R3:W-:Y:S04]  /*19fd0*/  STL.64 [R1+0xa38], R2 ;  /* 0x000a380201007387 */ /* 0x0007e80000100a00 */
[----:B------:R3:W-:Y:S01]  /*19fe0*/  LDGSTS.E [R252+0x6fe00], [R2.64], !P1 ;  /* 0x6fe0000002fc7fae */ /* 0x0007e2000c921844 */
[----:B--2---:R-:W-:-:S03]  /*19ff0*/  IMAD.WIDE R50, R0, 0x4, R246 ;  /* 0x0000000400327825 */ /* 0x004fc600078e02f6 */
[----:B------:R-:W2:Y:S01]  /*1a000*/  LDL.LU.64 R246, [R1+0x38] ;  /* 0x0000380001f67983 */ /* 0x000ea20000300a00 */
[----:B----4-:R-:W-:-:S03]  /*1a010*/  IMAD.WIDE R34, R0, 0x4, R208 ;  /* 0x0000000400227825 */ /* 0x010fc600078e02d0 */
[----:B------:R4:W-:Y:S04]  /*1a020*/  STL.64 [R1+0xa40], R50 ;  /* 0x000a403201007387 */ /* 0x0009e80000100a00 */
[----:B------:R4:W-:Y:S01]  /*1a030*/  LDGSTS.E [R252+0x71800], [R50.64], !P6 ;  /* 0x7180000032fc7fae */ /* 0x0009e2000f121844 */
[----:B-1----:R-:W-:-:S03]  /*1a040*/  IMAD.WIDE R18, R0, 0x4, R176 ;  /* 0x0000000400127825 */ /* 0x002fc600078e02b0 */
[----:B------:R1:W-:Y:S01]  /*1a050*/  LDGSTS.E [R252+0x71a00], [R34.64], !P6 ;  /* 0x71a0000022fc7fae */ /* 0x0003e2000f121844 */
[----:B---3--:R-:W-:-:S03]  /*1a060*/  IMAD.WIDE R2, R0, 0x4, R112 ;  /* 0x0000000400027825 */ /* 0x008fc600078e0270 */
[----:B------:R3:W-:Y:S04]  /*1a070*/  LDGSTS.E [R252+0x71c00], [R18.64], !P6 ;  /* 0x71c0000012fc7fae */ /* 0x0007e8000f121844 */
[----:B------:R-:W2:Y:S04]  /*1a080*/  LDL.LU.64 R112, [R1+0xe80] ;  /* 0x000e800001707983 */ /* 0x000ea80000300a00 */
[----:B------:R1:W-:Y:S04]  /*1a090*/  STL.64 [R1+0xa48], R34 ;  /* 0x000a482201007387 */ /* 0x0003e80000100a00 */
[----:B------:R3:W-:Y:S04]  /*1a0a0*/  STL.64 [R1+0xa50], R18 ;  /* 0x000a501201007387 */ /* 0x0007e80000100a00 */
[----:B------:R-:W-:Y:S04]  /*1a0b0*/  STL.64 [R1+0xa58], R2 ;  /* 0x000a580201007387 */ /* 0x000fe80000100a00 */
[----:B------:R-:W2:Y:S04]  /*1a0c0*/  LDL.LU.64 R176, [R1+0xe60] ;  /* 0x000e600001b07983 */ /* 0x000ea80000300a00 */
[----:B------:R-:W2:Y:S04]  /*1a0d0*/  LDL.LU.64 R240, [R1+0xe40] ;  /* 0x000e400001f07983 */ /* 0x000ea80000300a00 */
[----:B------:R1:W-:Y:S01]  /*1a0e0*/  LDGSTS.E [R252+0x71e00], [R2.64], !P6 ;  /* 0x71e0000002fc7fae */ /* 0x0003e2000f121844 */
[----:B-----5:R-:W-:-:S04]  /*1a0f0*/  IMAD.WIDE R66, R0, 0x4, R192 ;  /* 0x0000000400427825 */ /* 0x020fc800078e02c0 */
[C---:B----4-:R-:W-:Y:S01]  /*1a100*/  IMAD.WIDE R50, R0.reuse, 0x4, R160 ;  /* 0x0000000400327825 */ /* 0x050fe200078e02a0 */
[----:B------:R4:W-:Y:S03]  /*1a110*/  STL.64 [R1+0xa60], R66 ;  /* 0x000a604201007387 */ /* 0x0009e60000100a00 */
[C---:B-1----:R-:W-:Y:S01]  /*1a120*/  IMAD.WIDE R34, R0.reuse, 0x4, R144 ;  /* 0x0000000400227825 */ /* 0x042fe200078e0290 */
[----:B------:R-:W-:Y:S03]  /*1a130*/  STL.64 [R1+0xa68], R50 ;  /* 0x000a683201007387 */ /* 0x000fe60000100a00 */
[----:B---3--:R-:W-:Y:S01]  /*1a140*/  IMAD.WIDE R18, R0, 0x4, R128 ;  /* 0x0000000400127825 */ /* 0x008fe200078e0280 */
[----:B------:R4:W-:Y:S04]  /*1a150*/  LDGSTS.E [R252+0x73800], [R66.64], !P0 ;  /* 0x7380000042fc7fae */ /* 0x0009e8000c121844 */
[----:B------:R-:W-:Y:S01]  /*1a160*/  STL.64 [R1+0xa70], R34 ;  /* 0x000a702201007387 */ /* 0x000fe20000100a00 */
[----:B------:R-:W-:-:S02]  /*1a170*/  IADD3 R242, R250, -0xec, RZ ;  /* 0xffffff14faf27810 */ /* 0x000fc40007ffe0ff */
[----:B------:R-:W-:Y:S01]  /*1a180*/  ISETP.NE.U32.AND P6, PT, R251, RZ, PT ;  /* 0x000000fffb00720c */ /* 0x000fe20003fc5070 */
[----:B------:R1:W-:Y:S04]  /*1a190*/  LDGSTS.E [R252+0x73a00], [R50.64], !P0 ;  /* 0x73a0000032fc7fae */ /* 0x0003e8000c121844 */
[----:B----4-:R-:W3:Y:S04]  /*1a1a0*/  LDL.LU.64 R66, [R1+0xe20] ;  /* 0x000e200001427983 */ /* 0x010ee80000300a00 */
[----:B------:R4:W-:Y:S04]  /*1a1b0*/  STL.64 [R1+0xa78], R18 ;  /* 0x000a781201007387 */ /* 0x0009e80000100a00 */
[----:B------:R-:W5:Y:S04]  /*1a1c0*/  LDL.LU.64 R114, [R1+0xe00] ;  /* 0x000e000001727983 */ /* 0x000f680000300a00 */
[----:B------:R-:W5:Y:S01]  /*1a1d0*/  LDL.LU.64 R162, [R1+0xde0] ;  /* 0x000de00001a27983 */ /* 0x000f620000300a00 */
[----:B------:R-:W-:-:S02]  /*1a1e0*/  ISETP.GE.U32.AND P2, PT, R242, 0x7ffffe95, PT ;  /* 0x7ffffe95f200780c */ /* 0x000fc40003f46070 */
[----:B------:R-:W-:Y:S01]  /*1a1f0*/  IADD3 R242, R250, -0xf0, RZ ;  /* 0xffffff10faf27810 */ /* 0x000fe20007ffe0ff */
[----:B------:R1:W-:Y:S03]  /*1a200*/  LDGSTS.E [R252+0x73c00], [R34.64], !P0 ;  /* 0x73c0000022fc7fae */ /* 0x0003e6000c121844 */
[----:B------:R-:W-:Y:S01]  /*1a210*/  ISETP.GE.U32.AND P3, PT, R242, 0x7ffffe91, PT ;  /* 0x7ffffe91f200780c */ /* 0x000fe20003f66070 */
[----:B------:R4:W-:Y:S01]  /*1a220*/  LDGSTS.E [R252+0x73e00], [R18.64], !P0 ;  /* 0x73e0000012fc7fae */ /* 0x0009e2000c121844 */
[C---:B------:R-:W-:Y:S02]  /*1a230*/  IADD3 R242, R250.reuse, -0xf4, RZ ;  /* 0xffffff0cfaf27810 */ /* 0x040fe40007ffe0ff */
[----:B------:R-:W-:Y:S01]  /*1a240*/  IADD3 R2, R250, -0x100, RZ ;  /* 0xffffff00fa027810 */ /* 0x000fe20007ffe0ff */
[----:B------:R-:W5:Y:S01]  /*1a250*/  LDL.LU.64 R128, [R1+0xe78] ;  /* 0x000e780001807983 */ /* 0x000f620000300a00 */
[----:B------:R-:W-:-:S02]  /*1a260*/  ISETP.GE.U32.AND P5, PT, R242, 0x7ffffe8d, PT ;  /* 0x7ffffe8df200780c */ /* 0x000fc40003fa6070 */
[----:B------:R-:W-:Y:S01]  /*1a270*/  IADD3 R242, R250, -0xf8, RZ ;  /* 0xffffff08faf27810 */ /* 0x000fe20007ffe0ff */
[----:B------:R-:W5:Y:S03]  /*1a280*/  LDL.LU.64 R144, [R1+0xe70] ;  /* 0x000e700001907983 */ /* 0x000f660000300a00 */
[----:B------:R-:W-:Y:S01]  /*1a290*/  ISETP.GE.U32.AND P4, PT, R242, 0x7ffffe89, PT ;  /* 0x7ffffe89f200780c */ /* 0x000fe20003f86070 */
[----:B------:R-:W5:Y:S01]  /*1a2a0*/  LDL.LU.64 R160, [R1+0xe68] ;  /* 0x000e680001a07983 */ /* 0x000f620000300a00 */
[----:B------:R-:W-:-:S04]  /*1a2b0*/  IADD3 R242, R250, -0xfc, RZ ;  /* 0xffffff04faf27810 */ /* 0x000fc80007ffe0ff */
[----:B------:R-:W-:Y:S01]  /*1a2c0*/  ISETP.GE.U32.AND P1, PT, R242, 0x7ffffe85, PT ;  /* 0x7ffffe85f200780c */ /* 0x000fe20003f26070 */
[----:B------:R-:W-:Y:S01]  /*1a2d0*/  IMAD.MOV.U32 R242, RZ, RZ, c[0x0][0x18c] ;  /* 0x00006300fff27624 */ /* 0x000fe200078e00ff */
[----:B------:R-:W-:-:S04]  /*1a2e0*/  ISETP.GE.U32.AND P0, PT, R2, 0x7ffffe81, PT ;  /* 0x7ffffe810200780c */ /* 0x000fc80003f06070 */
[----:B------:R-:W-:-:S05]  /*1a2f0*/  SHF.L.U32 R251, R242, 0x7, RZ ;  /* 0x00000007f2fb7819 */ /* 0x000fca00000006ff */
[----:B------:R-:W-:-:S04]  /*1a300*/  IMAD.WIDE R20, R251, 0x4, R20 ;  /* 0x00000004fb147825 */ /* 0x000fc800078e0214 */
[----:B--2---:R-:W-:-:S04]  /*1a310*/  IMAD.WIDE R2, R251, 0x4, R246 ;  /* 0x00000004fb027825 */ /* 0x004fc800078e02f6 */
[----:B------:R-:W-:Y:S01]  /*1a320*/  IMAD.WIDE R246, R251, 0x4, R4 ;  /* 0x00000004fbf67825 */ /* 0x000fe200078e0204 */
[----:B------:R-:W-:Y:S04]  /*1a330*/  STL.64 [R1+0xd28], R2 ;  /* 0x000d280201007387 */ /* 0x000fe80000100a00 */
[----:B------:R-:W2:Y:S04]  /*1a340*/  LDL.LU.64 R192, [R1+0xe58] ;  /* 0x000e580001c07983 */ /* 0x000ea80000300a00 */
[----:B------:R-:W2:Y:S04]  /*1a350*/  LDL.LU.64 R208, [R1+0xe50] ;  /* 0x000e500001d07983 */ /* 0x000ea80000300a00 */
[----:B------:R-:W2:Y:S04]  /*1a360*/  LDL.LU.64 R224, [R1+0xe48] ;  /* 0x000e480001e07983 */ /* 0x000ea80000300a00 */
[----:B----4-:R-:W4:Y:S01]  /*1a370*/  LDL.LU.64 R18, [R1+0xe38] ;  /* 0x000e380001127983 */ /* 0x010f220000300a00 */
[----:B------:R-:W-:-:S03]  /*1a380*/  IMAD.WIDE R112, R0, 0x4, R112 ;  /* 0x0000000400707825 */ /* 0x000fc600078e0270 */
[----:B------:R-:W-:Y:S04]  /*1a390*/  STL.64 [R1+0xd30], R246 ;  /* 0x000d30f601007387 */ /* 0x000fe80000100a00 */
[----:B------:R2:W-:Y:S04]  /*1a3a0*/  STL.64 [R1+0xbd0], R112 ;  /* 0x000bd07001007387 */ /* 0x0005e80000100a00 */
[----:B-1----:R-:W4:Y:S04]  /*1a3b0*/  LDL.LU.64 R34, [R1+0xe30] ;  /* 0x000e300001227983 */ /* 0x002f280000300a00 */
[----:B------:R-:W4:Y:S01]  /*1a3c0*/  LDL.LU.64 R50, [R1+0xe28] ;  /* 0x000e280001327983 */ /* 0x000f220000300a00 */
[----:B------:R-:W-:-:S03]  /*1a3d0*/  IMAD.WIDE R176, R0, 0x4, R176 ;  /* 0x0000000400b07825 */ /* 0x000fc600078e02b0 */
[----:B------:R-:W4:Y:S01]  /*1a3e0*/  LDL.LU.64 R82, [R1+0xe18] ;  /* 0x000e180001527983 */ /* 0x000f220000300a00 */
[----:B------:R-:W-:-:S03]  /*1a3f0*/  IMAD.WIDE R240, R0, 0x4, R240 ;  /* 0x0000000400f07825 */ /* 0x000fc600078e02f0 */
[----:B------:R-:W-:Y:S04]  /*1a400*/  STL.64 [R1+0xd38], R20 ;  /* 0x000d381401007387 */ /* 0x000fe80000100a00 */
[----:B------:R-:W-:Y:S04]  /*1a410*/  STL.64 [R1+0xc10], R176 ;  /* 0x000c10b001007387 */ /* 0x000fe80000100a00 */
[----:B------:R-:W4:Y:S04]  /*1a420*/  LDL.LU.64 R98, [R1+0xe10] ;  /* 0x000e100001627983 */ /* 0x000f280000300a00 */
[----:B------:R1:W-:Y:S01]  /*1a430*/  LDGSTS.E [R252+0x75800], [R112.64], !P2 ;  /* 0x7580000070fc7fae */ /* 0x0003e2000d121844 */
[----:B---3--:R-:W-:-:S04]  /*1a440*/  IMAD.WIDE R66, R0, 0x4, R66 ;  /* 0x0000000400427825 */ /* 0x008fc800078e0242 */
[C---:B-----5:R-:W-:Y:S02]  /*1a450*/  IMAD.WIDE R130, R0.reuse, 0x4, R114 ;  /* 0x0000000400827825 */ /* 0x060fe400078e0272 */
[----:B------:R-:W3:Y:S02]  /*1a460*/  LDL.LU.64 R114, [R1+0xe08] ;  /* 0x000e080001727983 */ /* 0x000ee40000300a00 */
[C---:B------:R-:W-:Y:S02]  /*1a470*/  IMAD.WIDE R194, R0.reuse, 0x4, R162 ;  /* 0x0000000400c27825 */ /* 0x040fe400078e02a2 */
[----:B------:R-:W5:Y:S04]  /*1a480*/  LDL.LU.64 R146, [R1+0xdf8] ;  /* 0x000df80001927983 */ /* 0x000f680000300a00 */
[----:B------:R-:W-:Y:S04]  /*1a490*/  STL.64 [R1+0xc40], R240 ;  /* 0x000c40f001007387 */ /* 0x000fe80000100a00 */
[----:B------:R-:W5:Y:S04]  /*1a4a0*/  LDL.LU.64 R162, [R1+0xdf0] ;  /* 0x000df00001a27983 */ /* 0x000f680000300a00 */
[----:B------:R-:W5:Y:S04]  /*1a4b0*/  LDL.LU.64 R178, [R1+0xde8] ;  /* 0x000de80001b27983 */ /* 0x000f680000300a00 */
[----:B------:R-:W5:Y:S04]  /*1a4c0*/  LDL.LU.64 R210, [R1+0xdd8] ;  /* 0x000dd80001d27983 */ /* 0x000f680000300a00 */
[----:B------:R-:W-:Y:S04]  /*1a4d0*/  STL.64 [R1+0xc60], R66 ;  /* 0x000c604201007387 */ /* 0x000fe80000100a00 */
[----:B------:R-:W5:Y:S04]  /*1a4e0*/  LDL.LU.64 R226, [R1+0xdd0] ;  /* 0x000dd00001e27983 */ /* 0x000f680000300a00 */
[----:B------:R-:W5:Y:S01]  /*1a4f0*/  LDL.LU.64 R4, [R1+0xdc8] ;  /* 0x000dc80001047983 */ /* 0x000f620000300a00 */
[----:B------:R-:W-:-:S04]  /*1a500*/  IMAD.WIDE R128, R0, 0x4, R128 ;  /* 0x0000000400807825 */ /* 0x000fc800078e0280 */
[C---:B------:R-:W-:Y:S01]  /*1a510*/  IMAD.WIDE R144, R0.reuse, 0x4, R144 ;  /* 0x0000000400907825 */ /* 0x040fe200078e0290 */
[----:B------:R-:W-:Y:S03]  /*1a520*/  STL.64 [R1+0xcf8], R130 ;  /* 0x000cf88201007387 */ /* 0x000fe60000100a00 */
[----:B------:R-:W-:Y:S01]  /*1a530*/  IMAD.WIDE R160, R0, 0x4, R160 ;  /* 0x0000000400a07825 */ /* 0x000fe200078e02a0 */
[----:B------:R1:W-:Y:S04]  /*1a540*/  STL.64 [R1+0x38], R128 ;  /* 0x0000388001007387 */ /* 0x0003e80000100a00 */
[----:B------:R-:W-:Y:S04]  /*1a550*/  STL.64 [R1+0xd18], R194 ;  /* 0x000d18c201007387 */ /* 0x000fe80000100a00 */
[----:B------:R1:W-:Y:S04]  /*1a560*/  STL.64 [R1+0xa80], R144 ;  /* 0x000a809001007387 */ /* 0x0003e80000100a00 */
[----:B------:R1:W-:Y:S04]  /*1a570*/  STL.64 [R1+0xbc8], R160 ;  /* 0x000bc8a001007387 */ /* 0x0003e80000100a00 */
[----:B------:R1:W-:Y:S04]  /*1a580*/  LDGSTS.E [R252+0x75a00], [R128.64], !P2 ;  /* 0x75a0000080fc7fae */ /* 0x0003e8000d121844 */
[----:B------:R1:W-:Y:S04]  /*1a590*/  LDGSTS.E [R252+0x75c00], [R144.64], !P2 ;  /* 0x75c0000090fc7fae */ /* 0x0003e8000d121844 */
[----:B------:R1:W-:Y:S04]  /*1a5a0*/  LDGSTS.E [R252+0x75e00], [R160.64], !P2 ;  /* 0x75e00000a0fc7fae */ /* 0x0003e8000d121844 */
[----:B------:R1:W-:Y:S01]  /*1a5b0*/  LDGSTS.E [R252+0x77800], [R176.64], !P3 ;  /* 0x77800000b0fc7fae */ /* 0x0003e2000d921844 */
[----:B------:R-:W-:Y:S01]  /*1a5c0*/  IADD3 R242, R245, 0x100000, RZ ;  /* 0x00100000f5f27810 */ /* 0x000fe20007ffe0ff */
[----:B------:R-:W-:Y:S01]  /*1a5d0*/  IMAD.WIDE R36, R251, 0x4, R36 ;  /* 0x00000004fb247825 */ /* 0x000fe200078e0224 */
[----:B------:R-:W-:-:S03]  /*1a5e0*/  IADD3 R244, R245, 0x100000, RZ ;  /* 0x00100000f5f47810 */ /* 0x000fc60007ffe0ff */
[----:B------:R-:W-:-:S04]  /*1a5f0*/  IMAD.WIDE R52, R251, 0x4, R52 ;  /* 0x00000004fb347825 */ /* 0x000fc800078e0234 */
[----:B--2---:R-:W-:-:S04]  /*1a600*/  IMAD.WIDE R192, R0, 0x4, R192 ;  /* 0x0000000400c07825 */ /* 0x004fc800078e02c0 */
[C---:B------:R-:W-:Y:S01]  /*1a610*/  IMAD.WIDE R208, R0.reuse, 0x4, R208 ;  /* 0x0000000400d07825 */ /* 0x040fe200078e02d0 */
[----:B------:R2:W-:Y:S03]  /*1a620*/  STL.64 [R1+0xbf8], R192 ;  /* 0x000bf8c001007387 */ /* 0x0005e60000100a00 */
[C---:B------:R-:W-:Y:S01]  /*1a630*/  IMAD.WIDE R224, R0.reuse, 0x4, R224 ;  /* 0x0000000400e07825 */ /* 0x040fe200078e02e0 */
[----:B------:R1:W-:Y:S03]  /*1a640*/  STL.64 [R1+0xc00], R208 ;  /* 0x000c00d001007387 */ /* 0x0003e60000100a00 */
[C---:B----4-:R-:W-:Y:S01]  /*1a650*/  IMAD.WIDE R18, R0.reuse, 0x4, R18 ;  /* 0x0000000400127825 */ /* 0x050fe200078e0212 */
[----:B------:R4:W-:Y:S04]  /*1a660*/  STL.64 [R1+0xc08], R224 ;  /* 0x000c08e001007387 */ /* 0x0009e80000100a00 */
[----:B------:R1:W-:Y:S04]  /*1a670*/  STL.64 [R1+0xc28], R18 ;  /* 0x000c281201007387 */ /* 0x0003e80000100a00 */
[----:B------:R2:W-:Y:S01]  /*1a680*/  LDGSTS.E [R252+0x77a00], [R192.64], !P3 ;  /* 0x77a00000c0fc7fae */ /* 0x0005e2000d921844 */
[----:B------:R-:W-:-:S03]  /*1a690*/  IMAD.WIDE R34, R0, 0x4, R34 ;  /* 0x0000000400227825 */ /* 0x000fc600078e0222 */
[----:B------:R1:W-:Y:S01]  /*1a6a0*/  LDGSTS.E [R252+0x77c00], [R208.64], !P3 ;  /* 0x77c00000d0fc7fae */ /* 0x0003e2000d921844 */
[----:B------:R-:W-:-:S03]  /*1a6b0*/  IMAD.WIDE R50, R0, 0x4, R50 ;  /* 0x0000000400327825 */ /* 0x000fc600078e0232 */
[----:B------:R1:W-:Y:S01]  /*1a6c0*/  STL.64 [R1+0xc30], R34 ;  /* 0x000c302201007387 */ /* 0x0003e20000100a00 */
[----:B------:R-:W-:-:S03]  /*1a6d0*/  IMAD.WIDE R82, R0, 0x4, R82 ;  /* 0x0000000400527825 */ /* 0x000fc600078e0252 */
[----:B------:R1:W-:Y:S04]  /*1a6e0*/  STL.64 [R1+0xc38], R50 ;  /* 0x000c383201007387 */ /* 0x0003e80000100a00 */
[----:B------:R1:W-:Y:S04]  /*1a6f0*/  STL.64 [R1+0xc48], R82 ;  /* 0x000c485201007387 */ /* 0x0003e80000100a00 */
[----:B------:R4:W-:Y:S01]  /*1a700*/  LDGSTS.E [R252+0x77e00], [R224.64], !P3 ;  /* 0x77e00000e0fc7fae */ /* 0x0009e2000d921844 */
[----:B------:R-:W-:-:S03]  /*1a710*/  IMAD.WIDE R98, R0, 0x4, R98 ;  /* 0x0000000400627825 */ /* 0x000fc600078e0262 */
[----:B------:R1:W-:Y:S04]  /*1a720*/  LDGSTS.E [R252+0x79800], [R240.64], !P5 ;  /* 0x79800000f0fc7fae */ /* 0x0003e8000e921844 */
[----:B------:R1:W-:Y:S04]  /*1a730*/  STL.64 [R1+0xc50], R98 ;  /* 0x000c506201007387 */ /* 0x0003e80000100a00 */
[----:B------:R1:W-:Y:S04]  /*1a740*/  LDGSTS.E [R252+0x79a00], [R18.64], !P5 ;  /* 0x79a0000012fc7fae */ /* 0x0003e8000e921844 */
[----:B------:R1:W-:Y:S04]  /*1a750*/  LDGSTS.E [R252+0x79c00], [R34.64], !P5 ;  /* 0x79c0000022fc7fae */ /* 0x0003e8000e921844 */
[----:B------:R1:W-:Y:S04]  /*1a760*/  LDGSTS.E [R252+0x79e00], [R50.64], !P5 ;  /* 0x79e0000032fc7fae */ /* 0x0003e8000e921844 */
[----:B------:R1:W-:Y:S04]  /*1a770*/  LDGSTS.E [R252+0x7b800], [R66.64], !P4 ;  /* 0x7b80000042fc7fae */ /* 0x0003e8000e121844 */
[----:B------:R1:W-:Y:S04]  /*1a780*/  LDGSTS.E [R252+0x7ba00], [R82.64], !P4 ;  /* 0x7ba0000052fc7fae */ /* 0x0003e8000e121844 */
[----:B------:R1:W-:Y:S01]  /*1a790*/  LDGSTS.E [R252+0x7bc00], [R98.64], !P4 ;  /* 0x7bc0000062fc7fae */ /* 0x0003e2000e121844 */
[----:B---3--:R-:W-:-:S04]  /*1a7a0*/  IMAD.WIDE R114, R0, 0x4, R114 ;  /* 0x0000000400727825 */ /* 0x008fc800078e0272 */
[C---:B-----5:R-:W-:Y:S01]  /*1a7b0*/  IMAD.WIDE R146, R0.reuse, 0x4, R146 ;  /* 0x0000000400927825 */ /* 0x060fe200078e0292 */
[----:B------:R3:W-:Y:S03]  /*1a7c0*/  STL.64 [R1+0xc58], R114 ;  /* 0x000c587201007387 */ /* 0x0007e60000100a00 */
[C---:B------:R-:W-:Y:S01]  /*1a7d0*/  IMAD.WIDE R162, R0.reuse, 0x4, R162 ;  /* 0x0000000400a27825 */ /* 0x040fe200078e02a2 */
[----:B------:R2:W-:Y:S03]  /*1a7e0*/  STL.64 [R1+0xcc0], R146 ;  /* 0x000cc09201007387 */ /* 0x0005e60000100a00 */
[C---:B------:R-:W-:Y:S01]  /*1a7f0*/  IMAD.WIDE R178, R0.reuse, 0x4, R178 ;  /* 0x0000000400b27825 */ /* 0x040fe200078e02b2 */
[----:B------:R2:W-:Y:S03]  /*1a800*/  STL.64 [R1+0xcb8], R162 ;  /* 0x000cb8a201007387 */ /* 0x0005e60000100a00 */
[C---:B------:R-:W-:Y:S01]  /*1a810*/  IMAD.WIDE R210, R0.reuse, 0x4, R210 ;  /* 0x0000000400d27825 */ /* 0x040fe200078e02d2 */
[----:B------:R2:W-:Y:S04]  /*1a820*/  STL.64 [R1+0xcb0], R178 ;  /* 0x000cb0b201007387 */ /* 0x0005e80000100a00 */
[----:B-1----:R-:W5:Y:S01]  /*1a830*/  LDL.LU.64 R112, [R1+0x2480] ;  /* 0x0024800001707983 */ /* 0x002f620000300a00 */
[----:B------:R-:W-:-:S03]  /*1a840*/  IMAD.WIDE R226, R0, 0x4, R226 ;  /* 0x0000000400e27825 */ /* 0x000fc600078e02e2 */
[----:B------:R1:W-:Y:S01]  /*1a850*/  STL.64 [R1+0xcf0], R210 ;  /* 0x000cf0d201007387 */ /* 0x0003e20000100a00 */
[----:B------:R-:W-:-:S03]  /*1a860*/  IMAD.WIDE R4, R0, 0x4, R4 ;  /* 0x0000000400047825 */ /* 0x000fc600078e0204 */
[----:B------:R-:W5:Y:S04]  /*1a870*/  LDL.LU.64 R128, [R1+0x2478] ;  /* 0x0024780001807983 */ /* 0x000f680000300a00 */
[----:B------:R1:W-:Y:S04]  /*1a880*/  STL.64 [R1+0xce8], R226 ;  /* 0x000ce8e201007387 */ /* 0x0003e80000100a00 */
[----:B------:R-:W5:Y:S04]  /*1a890*/  LDL.LU.64 R144, [R1+0x2470] ;  /* 0x0024700001907983 */ /* 0x000f680000300a00 */
[----:B------:R1:W-:Y:S04]  /*1a8a0*/  STL.64 [R1+0xce0], R4 ;  /* 0x000ce00401007387 */ /* 0x0003e80000100a00 */
[----:B------:R-:W5:Y:S04]  /*1a8b0*/  LDL.LU.64 R160, [R1+0x2468] ;  /* 0x0024680001a07983 */ /* 0x000f680000300a00 */
[----:B------:R-:W5:Y:S04]  /*1a8c0*/  LDL.LU.64 R176, [R1+0x2460] ;  /* 0x0024600001b07983 */ /* 0x000f680000300a00 */
[----:B--2---:R-:W2:Y:S04]  /*1a8d0*/  LDL.LU.64 R192, [R1+0x2458] ;  /* 0x0024580001c07983 */ /* 0x004ea80000300a00 */
[----:B------:R-:W2:Y:S04]  /*1a8e0*/  LDL.LU.64 R208, [R1+0x2450] ;  /* 0x0024500001d07983 */ /* 0x000ea80000300a00 */
[----:B----4-:R-:W4:Y:S04]  /*1a8f0*/  LDL.LU.64 R224, [R1+0x2448] ;  /* 0x0024480001e07983 */ /* 0x010f280000300a00 */
[----:B------:R-:W2:Y:S04]  /*1a900*/  LDL.LU.64 R240, [R1+0x2440] ;  /* 0x0024400001f07983 */ /* 0x000ea80000300a00 */
[----:B------:R-:W2:Y:S04]  /*1a910*/  LDL.LU.64 R18, [R1+0x2438] ;  /* 0x0024380001127983 */ /* 0x000ea80000300a00 */
[----:B------:R-:W2:Y:S04]  /*1a920*/  LDL.LU.64 R34, [R1+0x2430] ;  /* 0x0024300001227983 */ /* 0x000ea80000300a00 */
[----:B------:R-:W2:Y:S04]  /*1a930*/  LDL.LU.64 R50, [R1+0x2428] ;  /* 0x0024280001327983 */ /* 0x000ea80000300a00 */
[----:B------:R-:W2:Y:S04]  /*1a940*/  LDL.LU.64 R66, [R1+0x2420] ;  /* 0x0024200001427983 */ /* 0x000ea80000300a00 */
[----:B------:R3:W-:Y:S04]  /*1a950*/  LDGSTS.E [R252+0x7be00], [R114.64], !P4 ;  /* 0x7be0000072fc7fae */ /* 0x0007e8000e121844 */
[----:B------:R-:W2:Y:S04]  /*1a960*/  LDL.LU.64 R82, [R1+0x2418] ;  /* 0x0024180001527983 */ /* 0x000ea80000300a00 */
[----:B------:R1:W-:Y:S04]  /*1a970*/  LDGSTS.E [R252+0x7d800], [R130.64], !P1 ;  /* 0x7d80000082fc7fae */ /* 0x0003e8000c921844 */
[----:B------:R-:W2:Y:S04]  /*1a980*/  LDL.LU.64 R98, [R1+0x2410] ;  /* 0x0024100001627983 */ /* 0x000ea80000300a00 */
[----:B------:R1:W-:Y:S04]  /*1a990*/  LDGSTS.E [R252+0x7da00], [R146.64], !P1 ;  /* 0x7da0000092fc7fae */ /* 0x0003e8000c921844 */
[----:B---3--:R-:W3:Y:S04]  /*1a9a0*/  LDL.LU.64 R114, [R1+0x2408] ;  /* 0x0024080001727983 */ /* 0x008ee80000300a00 */
[----:B------:R1:W-:Y:S04]  /*1a9b0*/  LDGSTS.E [R252+0x7dc00], [R162.64], !P1 ;  /* 0x7dc00000a2fc7fae */ /* 0x0003e8000c921844 */
[----:B-1----:R-:W2:Y:S04]  /*1a9c0*/  LDL.LU.64 R130, [R1+0x2400] ;  /* 0x0024000001827983 */ /* 0x002ea80000300a00 */
[----:B------:R1:W-:Y:S04]  /*1a9d0*/  LDGSTS.E [R252+0x7de00], [R178.64], !P1 ;  /* 0x7de00000b2fc7fae */ /* 0x0003e8000c921844 */
[----:B------:R-:W2:Y:S04]  /*1a9e0*/  LDL.LU.64 R146, [R1+0x23f8] ;  /* 0x0023f80001927983 */ /* 0x000ea80000300a00 */
[----:B------:R1:W-:Y:S04]  /*1a9f0*/  LDGSTS.E [R252+0x7f800], [R194.64], !P0 ;  /* 0x7f800000c2fc7fae */ /* 0x0003e8000c121844 */
[----:B------:R-:W2:Y:S04]  /*1aa00*/  LDL.LU.64 R162, [R1+0x23f0] ;  /* 0x0023f00001a27983 */ /* 0x000ea80000300a00 */
[----:B------:R1:W-:Y:S04]  /*1aa10*/  LDGSTS.E [R252+0x7fa00], [R210.64], !P0 ;  /* 0x7fa00000d2fc7fae */ /* 0x0003e8000c121844 */
[----:B-1----:R-:W2:Y:S04]  /*1aa20*/  LDL.LU.64 R178, [R1+0x23e8] ;  /* 0x0023e80001b27983 */ /* 0x002ea80000300a00 */
[----:B------:R1:W-:Y:S04]  /*1aa30*/  LDGSTS.E [R252+0x7fc00], [R226.64], !P0 ;  /* 0x7fc00000e2fc7fae */ /* 0x0003e8000c121844 */
[----:B------:R-:W2:Y:S04]  /*1aa40*/  LDL.LU.64 R194, [R1+0x23e0] ;  /* 0x0023e00001c27983 */ /* 0x000ea80000300a00 */
[----:B------:R1:W-:Y:S04]  /*1aa50*/  LDGSTS.E [R252+0x7fe00], [R4.64], !P0 ;  /* 0x7fe0000004fc7fae */ /* 0x0003e8000c121844 */
[----:B------:R-:W2:Y:S04]  /*1aa60*/  LDL.LU.64 R210, [R1+0x23d8] ;  /* 0x0023d80001d27983 */ /* 0x000ea80000300a00 */
[----:B------:R-:W0:Y:S04]  /*1aa70*/  LDGDEPBAR ;  /* 0x00000000000079af */ /* 0x000e280000000000 */
[----:B-1----:R-:W2:Y:S04]  /*1aa80*/  LDL.LU.64 R226, [R1+0x23d0] ;  /* 0x0023d00001e27983 */ /* 0x002ea80000300a00 */
[----:B------:R1:W-:Y:S04]  /*1aa90*/  LDGSTS.E [R242+-0x70000], [R2.64], P6 ;  /* 0x9000000002f27fae */ /* 0x0003e8000b121844 */
[----:B------:R1:W-:Y:S04]  /*1aaa0*/  LDGSTS.E [R244+-0x6f000], [R246.64], P6 ;  /* 0x91000000f6f47fae */ /* 0x0003e8000b121844 */
[----:B-1----:R-:W2:Y:S04]  /*1aab0*/  LDL.LU.64 R2, [R1+0x23c8] ;  /* 0x0023c80001027983 */ /* 0x002ea80000300a00 */
[----:B------:R1:W-:Y:S04]  /*1aac0*/  STL.64 [R1+0xd20], R36 ;  /* 0x000d202401007387 */ /* 0x0003e80000100a00 */
[----:B------:R1:W-:Y:S04]  /*1aad0*/  STL.64 [R1+0x2000], R52 ;  /* 0x0020003401007387 */ /* 0x0003e80000100a00 */
[----:B------:R-:W2:Y:S04]  /*1aae0*/  LDL.LU.64 R246, [R1+0x30] ;  /* 0x0000300001f67983 */ /* 0x000ea80000300a00 */
[----:B------:R-:W1:Y:S01]  /*1aaf0*/  S2R R250, SR_TID.X ;  /* 0x0000000000fa7919 */ /* 0x000e620000002100 */
[----:B------:R-:W-:-:S02]  /*1ab00*/  IADD3 R243, R245, 0x100000, RZ ;  /* 0x00100000f5f37810 */ /* 0x000fc40007ffe0ff */
[----:B------:R-:W-:Y:S01]  /*1ab10*/  IADD3 R4, R245, 0x100000, RZ ;  /* 0x00100000f5047810 */ /* 0x000fe20007ffe0ff */
[----:B------:R-:W-:Y:S02]  /*1ab20*/  IMAD.WIDE R68, R251, 0x4, R68 ;  /* 0x00000004fb447825 */ /* 0x000fe400078e0244 */
[----:B------:R1:W-:Y:S01]  /*1ab30*/  LDGSTS.E [R243+-0x6e000], [R20.64], P6 ;  /* 0x9200000014f37fae */ /* 0x0003e2000b121844 */
[----:B------:R-:W-:-:S03]  /*1ab40*/  IADD3 R5, R245, 0x100000, RZ ;  /* 0x00100000f5057810 */ /* 0x000fc60007ffe0ff */
[----:B------:R1:W-:Y:S02]  /*1ab50*/  LDGSTS.E [R4+-0x6d000], [R36.64], P6 ;  /* 0x9300000024047fae */ /* 0x0003e4000b121844 */
[C---:B-1----:R-:W-:Y:S02]  /*1ab60*/  IADD3 R21, R245.reuse, 0x100000, RZ ;  /* 0x00100000f5157810 */ /* 0x042fe40007ffe0ff */
[----:B------:R-:W-:Y:S01]  /*1ab70*/  IADD3 R20, R245, 0x100000, RZ ;  /* 0x00100000f5147810 */ /* 0x000fe20007ffe0ff */
[C---:B------:R-:W-:Y:S02]  /*1ab80*/  IMAD.WIDE R36, R251.reuse, 0x4, R84 ;  /* 0x00000004fb247825 */ /* 0x040fe400078e0254 */
[----:B------:R1:W-:Y:S04]  /*1ab90*/  LDGSTS.E [R21+-0x6c000], [R52.64], P6 ;  /* 0x9400000034157fae */ /* 0x0003e8000b121844 */
[----:B------:R1:W-:Y:S04]  /*1aba0*/  STL.64 [R1+0x2030], R68 ;  /* 0x0020304401007387 */ /* 0x0003e80000100a00 */
[----:B------:R1:W-:Y:S02]  /*1abb0*/  LDGSTS.E [R20+-0x6b000], [R68.64], P6 ;  /* 0x9500000044147fae */ /* 0x0003e4000b121844 */
[----:B-1----:R-:W-:-:S02]  /*1abc0*/  IMAD.WIDE R52, R251, 0x4, R100 ;  /* 0x00000004fb347825 */ /* 0x002fc400078e0264 */
[----:B------:R1:W-:Y:S04]  /*1abd0*/  STL.64 [R1+0x2058], R36 ;  /* 0x0020582401007387 */ /* 0x0003e80000100a00 */
[----:B------:R1:W-:Y:S01]  /*1abe0*/  LDGSTS.E [R5+-0x6a000], [R36.64], P6 ;  /* 0x9600000024057fae */ /* 0x0003e2000b121844 */
[----:B------:R-:W-:Y:S01]  /*1abf0*/  LOP3.LUT R250, R250, 0x7f, RZ, 0xc0, !PT ;  /* 0x0000007ffafa7812 */ /* 0x000fe200078ec0ff */
[C---:B------:R-:W-:Y:S02]  /*1ac00*/  IMAD.WIDE R68, R251.reuse, 0x4, R132 ;  /* 0x00000004fb447825 */ /* 0x040fe400078e0284 */
[----:B------:R1:W-:Y:S04]  /*1ac10*/  STL.64 [R1+0x2080], R52 ;  /* 0x0020803401007387 */ /* 0x0003e80000100a00 */
[----:B------:R1:W-:Y:S02]  /*1ac20*/  LDGSTS.E [R4+-0x69000], [R52.64], P6 ;  /* 0x9700000034047fae */ /* 0x0003e4000b121844 */
[----:B-1----:R-:W-:-:S05]  /*1ac30*/  IMAD.WIDE R36, R251, 0x4, R116 ;  /* 0x00000004fb247825 */ /* 0x002fca00078e0274 */
[----:B------:R1:W-:Y:S01]  /*1ac40*/  STL.64 [R1+0x20a0], R36 ;  /* 0x0020a02401007387 */ /* 0x0003e20000100a00 */
[----:B------:R-:W-:-:S03]  /*1ac50*/  IMAD.WIDE R52, R251, 0x4, R148 ;  /* 0x00000004fb347825 */ /* 0x000fc600078e0294 */
[----:B------:R1:W-:Y:S01]  /*1ac60*/  LDGSTS.E [R21+-0x68000], [R36.64], P6 ;  /* 0x9800000024157fae */ /* 0x0003e2000b121844 */
[----:B------:R-:W-:-:S03]  /*1ac70*/  IMAD.SHL.U32 R250, R250, 0x4, RZ ;  /* 0x00000004fafa7824 */ /* 0x000fc600078e00ff */
[----:B------:R1:W-:Y:S04]  /*1ac80*/  STL.64 [R1+0x20c0], R68 ;  /* 0x0020c04401007387 */ /* 0x0003e80000100a00 */
[----:B------:R1:W-:Y:S02]  /*1ac90*/  LDGSTS.E [R20+-0x67000], [R68.64], P6 ;  /* 0x9900000044147fae */ /* 0x0003e4000b121844 */
[C---:B-1----:R-:W-:Y:S02]  /*1aca0*/  IMAD.WIDE R36, R251.reuse, 0x4, R164 ;  /* 0x00000004fb247825 */ /* 0x042fe400078e02a4 */
[----:B------:R1:W-:Y:S04]  /*1acb0*/  STL.64 [R1+0x20d8], R52 ;  /* 0x0020d83401007387 */ /* 0x0003e80000100a00 */
[----:B------:R1:W-:Y:S01]  /*1acc0*/  LDGSTS.E [R5+-0x66000], [R52.64], P6 ;  /* 0x9a00000034057fae */ /* 0x0003e2000b121844 */
[----:B------:R-:W-:-:S03]  /*1acd0*/  IMAD.WIDE R68, R251, 0x4, R196 ;  /* 0x00000004fb447825 */ /* 0x000fc600078e02c4 */
[----:B------:R1:W-:Y:S01]  /*1ace0*/  STL.64 [R1+0x20f0], R36 ;  /* 0x0020f02401007387 */ /* 0x0003e20000100a00 */
[----:B------:R-:W-:-:S03]  /*1acf0*/  LOP3.LUT R242, R250, 0x10, RZ, 0x3c, !PT ;  /* 0x00000010faf27812 */ /* 0x000fc600078e3cff */
[----:B------:R1:W-:Y:S02]  /*1ad00*/  LDGSTS.E [R4+-0x65000], [R36.64], P6 ;  /* 0x9b00000024047fae */ /* 0x0003e4000b121844 */
[----:B-1----:R-:W-:-:S05]  /*1ad10*/  IMAD.WIDE R52, R251, 0x4, R180 ;  /* 0x00000004fb347825 */ /* 0x002fca00078e02b4 */
[----:B------:R1:W-:Y:S01]  /*1ad20*/  STL.64 [R1+0x2100], R52 ;  /* 0x0021003401007387 */ /* 0x0003e20000100a00 */
[----:B------:R-:W-:-:S03]  /*1ad30*/  IMAD.WIDE R36, R251, 0x4, R212 ;  /* 0x00000004fb247825 */ /* 0x000fc600078e02d4 */
[----:B------:R1:W-:Y:S04]  /*1ad40*/  LDGSTS.E [R21+-0x64000], [R52.64], P6 ;  /* 0x9c00000034157fae */ /* 0x0003e8000b121844 */
[----:B------:R-:W-:Y:S01]  /*1ad50*/  STL.64 [R1+0x2110], R68 ;  /* 0x0021104401007387 */ /* 0x000fe20000100a00 */
[----:B------:R-:W-:-:S03]  /*1ad60*/  IMAD.WIDE R6, R251, 0x4, R6 ;  /* 0x00000004fb067825 */ /* 0x000fc600078e0206 */
[----:B------:R1:W-:Y:S01]  /*1ad70*/  LDGSTS.E [R20+-0x63000], [R68.64], P6 ;  /* 0x9d00000044147fae */ /* 0x0003e2000b121844 */
[----:B------:R-:W-:-:S03]  /*1ad80*/  IMAD.WIDE R22, R251, 0x4, R22 ;  /* 0x00000004fb167825 */ /* 0x000fc600078e0216 */
[----:B------:R2:W-:Y:S01]  /*1ad90*/  STL.64 [R1+0x2118], R36 ;  /* 0x0021182401007387 */ /* 0x0005e20000100a00 */
[----:B-1----:R-:W-:Y:S01]  /*1ada0*/  IMAD.WIDE R52, R251, 0x4, R228 ;  /* 0x00000004fb347825 */ /* 0x002fe200078e02e4 */
[C---:B------:R-:W-:Y:S02]  /*1adb0*/  IADD3 R21, R242.reuse, 0x100000, RZ ;  /* 0x00100000f2157810 */ /* 0x040fe40007ffe0ff */
[----:B------:R1:W-:Y:S01]  /*1adc0*/  LDGSTS.E [R5+-0x62000], [R36.64], P6 ;  /* 0x9e00000024057fae */ /* 0x0003e2000b121844 */
[----:B------:R-:W-:-:S03]  /*1add0*/  IADD3 R20, R242, 0x100000, RZ ;  /* 0x00100000f2147810 */ /* 0x000fc60007ffe0ff */
[----:B------:R-:W-:Y:S04]  /*1ade0*/  STL.64 [R1+0x2120], R52 ;  /* 0x0021203401007387 */ /* 0x000fe80000100a00 */
[----:B------:R2:W-:Y:S01]  /*1adf0*/  LDGSTS.E [R4+-0x61000], [R52.64], P6 ;  /* 0x9f00000034047fae */ /* 0x0005e2000b121844 */
[----:B-1----:R-:W-:Y:S01]  /*1ae00*/  IADD3 R5, R242, 0x100000, RZ ;  /* 0x00100000f2057810 */ /* 0x002fe20007ffe0ff */
[----:B--2---:R-:W-:-:S05]  /*1ae10*/  IMAD.WIDE R36, R251, 0x4, R246 ;  /* 0x00000004fb247825 */ /* 0x004fca00078e02f6 */
[----:B------:R1:W-:Y:S04]  /*1ae20*/  STL.64 [R1+0xcc8], R36 ;  /* 0x000cc82401007387 */ /* 0x0003e80000100a00 */
[----:B------:R1:W-:Y:S04]  /*1ae30*/  LDGSTS.E [R21+-0x6fe00], [R36.64], P6 ;  /* 0x9020000024157fae */ /* 0x0003e8000b121844 */
[----:B------:R-:W-:Y:S04]  /*1ae40*/  STL.64 [R1+0xcd8], R6 ;  /* 0x000cd80601007387 */ /* 0x000fe80000100a00 */
[----:B------:R2:W-:Y:S01]  /*1ae50*/  LDGSTS.E [R20+-0x6ee00], [R6.64], P6 ;  /* 0x9120000006147fae */ /* 0x0005e2000b121844 */
[----:B-1----:R-:W-:-:S03]  /*1ae60*/  IMAD.WIDE R36, R251, 0x4, R38 ;  /* 0x00000004fb247825 */ /* 0x002fc600078e0226 */
[----:B------:R1:W-:Y:S04]  /*1ae70*/  STL.64 [R1+0xd08], R22 ;  /* 0x000d081601007387 */ /* 0x0003e80000100a00 */
[----:B------:R1:W-:Y:S04]  /*1ae80*/  LDGSTS.E [R5+-0x6de00], [R22.64], P6 ;  /* 0x9220000016057fae */ /* 0x0003e8000b121844 */
[----:B------:R2:W-:Y:S01]  /*1ae90*/  STL.64 [R1+0xd10], R36 ;  /* 0x000d102401007387 */ /* 0x0005e20000100a00 */
[----:B-1----:R-:W-:-:S05]  /*1aea0*/  IMAD.WIDE R22, R251, 0x4, R54 ;  /* 0x00000004fb167825 */ /* 0x002fca00078e0236 */
[----:B------:R1:W-:Y:S04]  /*1aeb0*/  STL.64 [R1+0x1fa0], R22 ;  /* 0x001fa01601007387 */ /* 0x0003e80000100a00 */
[----:B------:R-:W3:Y:S04]  /*1aec0*/  LDL.LU.64 R246, [R1+0x28] ;  /* 0x0000280001f67983 */ /* 0x000ee80000300a00 */
[----:B------:R-:W4:Y:S01]  /*1aed0*/  S2R R250, SR_TID.X ;  /* 0x0000000000fa7919 */ /* 0x000f220000002100 */
[C---:B------:R-:W-:Y:S02]  /*1aee0*/  IADD3 R4, R242.reuse, 0x100000, RZ ;  /* 0x00100000f2047810 */ /* 0x040fe40007ffe0ff */
[C---:B--2---:R-:W-:Y:S01]  /*1aef0*/  IADD3 R7, R242.reuse, 0x100000, RZ ;  /* 0x00100000f2077810 */ /* 0x044fe20007ffe0ff */
[C---:B------:R-:W-:Y:S01]  /*1af00*/  IMAD.WIDE R20, R251.reuse, 0x4, R86 ;  /* 0x00000004fb147825 */ /* 0x040fe200078e0256 */
[----:B------:R-:W-:Y:S01]  /*1af10*/  IADD3 R6, R242, 0x100000, RZ ;  /* 0x00100000f2067810 */ /* 0x000fe20007ffe0ff */
[----:B------:R2:W-:Y:S04]  /*1af20*/  LDGSTS.E [R4+-0x6ce00], [R36.64], P6 ;  /* 0x9320000024047fae */ /* 0x0005e8000b121844 */
[----:B------:R1:W-:Y:S01]  /*1af30*/  LDGSTS.E [R7+-0x6be00], [R22.64], P6 ;  /* 0x9420000016077fae */ /* 0x0003e2000b121844 */
[----:B--2---:R-:W-:-:S04]  /*1af40*/  IMAD.WIDE R36, R251, 0x4, R70 ;  /* 0x00000004fb247825 */ /* 0x004fc800078e0246 */
[----:B-1----:R-:W-:Y:S01]  /*1af50*/  IMAD.WIDE R22, R251, 0x4, R102 ;  /* 0x00000004fb167825 */ /* 0x002fe200078e0266 */
[----:B------:R1:W-:Y:S04]  /*1af60*/  STL.64 [R1+0x1fd0], R36 ;  /* 0x001fd02401007387 */ /* 0x0003e80000100a00 */
[----:B------:R1:W-:Y:S04]  /*1af70*/  LDGSTS.E [R6+-0x6ae00], [R36.64], P6 ;  /* 0x9520000024067fae */ /* 0x0003e8000b121844 */
[----:B------:R2:W-:Y:S04]  /*1af80*/  STL.64 [R1+0x1ff8], R20 ;  /* 0x001ff81401007387 */ /* 0x0005e80000100a00 */
[----:B------:R2:W-:Y:S01]  /*1af90*/  LDGSTS.E [R5+-0x69e00], [R20.64], P6 ;  /* 0x9620000014057fae */ /* 0x0005e2000b121844 */
[----:B----4-:R-:W-:-:S03]  /*1afa0*/  LOP3.LUT R250, R250, 0x7f, RZ, 0xc0, !PT ;  /* 0x0000007ffafa7812 */ /* 0x010fc600078ec0ff */
[----:B------:R4:W-:Y:S01]  /*1afb0*/  STL.64 [R1+0x2028], R22 ;  /* 0x0020281601007387 */ /* 0x0009e20000100a00 */
[----:B-1----:R-:W-:-:S03]  /*1afc0*/  IMAD.WIDE R36, R251, 0x4, R134 ;  /* 0x00000004fb247825 */ /* 0x002fc600078e0286 */
[----:B------:R4:W-:Y:S01]  /*1afd0*/  LDGSTS.E [R4+-0x68e00], [R22.64], P6 ;  /* 0x9720000016047fae */ /* 0x0009e2000b121844 */
[----:B--2---:R-:W-:-:S05]  /*1afe0*/  IMAD.WIDE R20, R251, 0x4, R118 ;  /* 0x00000004fb147825 */ /* 0x004fca00078e0276 */
[----:B------:R1:W-:Y:S01]  /*1aff0*/  STL.64 [R1+0x2050], R20 ;  /* 0x0020501401007387 */ /* 0x0003e20000100a00 */
[----:B----4-:R-:W-:-:S03]  /*1b000*/  IMAD.WIDE R22, R251, 0x4, R150 ;  /* 0x00000004fb167825 */ /* 0x010fc600078e0296 */
[----:B------:R1:W-:Y:S01]  /*1b010*/  LDGSTS.E [R7+-0x67e00], [R20.64], P6 ;  /* 0x9820000014077fae */ /* 0x0003e2000b121844 */
[----:B------:R-:W-:-:S03]  /*1b020*/  IMAD.SHL.U32 R250, R250, 0x4, RZ ;  /* 0x00000004fafa7824 */ /* 0x000fc600078e00ff */
[----:B------:R2:W-:Y:S04]  /*1b030*/  STL.64 [R1+0x2078], R36 ;  /* 0x0020782401007387 */ /* 0x0005e80000100a00 */
[----:B------:R2:W-:Y:S01]  /*1b040*/  LDGSTS.E [R6+-0x66e00], [R36.64], P6 ;  /* 0x9920000024067fae */ /* 0x0005e2000b121844 */
[----:B-1----:R-:W-:-:S03]  /*1b050*/  IMAD.WIDE R20, R251, 0x4, R166 ;  /* 0x00000004fb147825 */ /* 0x002fc600078e02a6 */
[----:B------:R1:W-:Y:S04]  /*1b060*/  STL.64 [R1+0x2098], R22 ;  /* 0x0020981601007387 */ /* 0x0003e80000100a00 */
[----:B------:R1:W-:Y:S01]  /*1b070*/  LDGSTS.E [R5+-0x65e00], [R22.64], P6 ;  /* 0x9a20000016057fae */ /* 0x0003e2000b121844 */
[----:B--2---:R-:W-:-:S03]  /*1b080*/  IMAD.WIDE R36, R251, 0x4, R198 ;  /* 0x00000004fb247825 */ /* 0x004fc600078e02c6 */
[----:B------:R2:W-:Y:S01]  /*1b090*/  STL.64 [R1+0x20b8], R20 ;  /* 0x0020b81401007387 */ /* 0x0005e20000100a00 */
[----:B------:R-:W-:-:S03]  /*1b0a0*/  LOP3.LUT R242, R250, 0x20, RZ, 0x3c, !PT ;  /* 0x00000020faf27812 */ /* 0x000fc600078e3cff */
[----:B------:R2:W-:Y:S01]  /*1b0b0*/  LDGSTS.E [R4+-0x64e00], [R20.64], P6 ;  /* 0x9b20000014047fae */ /* 0x0005e2000b121844 */
[----:B-1----:R-:W-:-:S05]  /*1b0c0*/  IMAD.WIDE R22, R251, 0x4, R182 ;  /* 0x00000004fb167825 */ /* 0x002fca00078e02b6 */
[----:B------:R1:W-:Y:S01]  /*1b0d0*/  STL.64 [R1+0x20d0], R22 ;  /* 0x0020d01601007387 */ /* 0x0003e20000100a00 */
[----:B--2---:R-:W-:-:S03]  /*1b0e0*/  IMAD.WIDE R20, R251, 0x4, R214 ;  /* 0x00000004fb147825 */ /* 0x004fc600078e02d6 */
[----:B------:R1:W-:Y:S04]  /*1b0f0*/  LDGSTS.E [R7+-0x63e00], [R22.64], P6 ;  /* 0x9c20000016077fae */ /* 0x0003e8000b121844 */
[----:B------:R-:W-:Y:S01]  /*1b100*/  STL.64 [R1+0x20e8], R36 ;  /* 0x0020e82401007387 */ /* 0x000fe20000100a00 */
[----:B------:R-:W-:-:S03]  /*1b110*/  IMAD.WIDE R8, R251, 0x4, R8 ;  /* 0x00000004fb087825 */ /* 0x000fc600078e0208 */
[----:B------:R2:W-:Y:S04]  /*1b120*/  LDGSTS.E [R6+-0x62e00], [R36.64], P6 ;  /* 0x9d20000024067fae */ /* 0x0005e8000b121844 */
[----:B------:R-:W-:Y:S01]  /*1b130*/  STL.64 [R1+0x20f8], R20 ;  /* 0x0020f81401007387 */ /* 0x000fe20000100a00 */
[----:B-1----:R-:W-:Y:S01]  /*1b140*/  IMAD.WIDE R22, R251, 0x4, R230 ;  /* 0x00000004fb167825 */ /* 0x002fe200078e02e6 */
[C---:B------:R-:W-:Y:S02]  /*1b150*/  IADD3 R7, R242.reuse, 0x100000, RZ ;  /* 0x00100000f2077810 */ /* 0x040fe40007ffe0ff */
[----:B------:R3:W-:Y:S01]  /*1b160*/  LDGSTS.E [R5+-0x61e00], [R20.64], P6 ;  /* 0x9e20000014057fae */ /* 0x0007e2000b121844 */
[----:B--2---:R-:W-:-:S03]  /*1b170*/  IADD3 R6, R242, 0x100000, RZ ;  /* 0x00100000f2067810 */ /* 0x004fc60007ffe0ff */
[----:B------:R1:W-:Y:S04]  /*1b180*/  STL.64 [R1+0x2108], R22 ;  /* 0x0021081601007387 */ /* 0x0003e80000100a00 */
[----:B------:R1:W-:Y:S02]  /*1b190*/  LDGSTS.E [R4+-0x60e00], [R22.64], P6 ;  /* 0x9f20000016047fae */ /* 0x0003e4000b121844 */
[----:B-1----:R-:W-:-:S04]  /*1b1a0*/  IMAD.WIDE R22, R251, 0x4, R24 ;  /* 0x00000004fb167825 */ /* 0x002fc800078e0218 */
[----:B---3--:R-:W-:-:S05]  /*1b1b0*/  IMAD.WIDE R20, R251, 0x4, R246 ;  /* 0x00000004fb147825 */ /* 0x008fca00078e02f6 */
[----:B------:R1:W-:Y:S04]  /*1b1c0*/  STL.64 [R1+0xc80], R20 ;  /* 0x000c801401007387 */ /* 0x0003e80000100a00 */
[----:B------:R1:W-:Y:S04]  /*1b1d0*/  LDGSTS.E [R7+-0x6fc00], [R20.64], P6 ;  /* 0x9040000014077fae */ /* 0x0003e8000b121844 */
[----:B------:R2:W-:Y:S04]  /*1b1e0*/  STL.64 [R1+0xc98], R8 ;  /* 0x000c980801007387 */ /* 0x0005e80000100a00 */
[----:B------:R2:W-:Y:S01]  /*1b1f0*/  LDGSTS.E [R6+-0x6ec00], [R8.64], P6 ;  /* 0x9140000008067fae */ /* 0x0005e2000b121844 */
[----:B-1----:R-:W-:-:S03]  /*1b200*/  IMAD.WIDE R20, R251, 0x4, R40 ;  /* 0x00000004fb147825 */ /* 0x002fc600078e0228 */
[----:B------:R1:W-:Y:S01]  /*1b210*/  STL.64 [R1+0xca8], R22 ;  /* 0x000ca81601007387 */ /* 0x0003e20000100a00 */
[----:B--2---:R-:W-:-:S03]  /*1b220*/  IMAD.WIDE R8, R251, 0x4, R56 ;  /* 0x00000004fb087825 */ /* 0x004fc600078e0238 */
[----:B------:R2:W-:Y:S04]  /*1b230*/  STL.64 [R1+0xcd0], R20 ;  /* 0x000cd01401007387 */ /* 0x0005e80000100a00 */
[----:B------:R3:W-:Y:S04]  /*1b240*/  STL.64 [R1+0xd00], R8 ;  /* 0x000d000801007387 */ /* 0x0007e80000100a00 */
[----:B------:R-:W4:Y:S04]  /*1b250*/  LDL.LU.64 R246, [R1+0x20] ;  /* 0x0000200001f67983 */ /* 0x000f280000300a00 */
[----:B------:R-:W3:Y:S01]  /*1b260*/  S2R R250, SR_TID.X ;  /* 0x0000000000fa7919 */ /* 0x000ee20000002100 */
[----:B------:R-:W-:-:S02]  /*1b270*/  IADD3 R5, R242, 0x100000, RZ ;  /* 0x00100000f2057810 */ /* 0x000fc40007ffe0ff */
[----:B------:R-:W-:-:S03]  /*1b280*/  IADD3 R4, R242, 0x100000, RZ ;  /* 0x00100000f2047810 */ /* 0x000fc60007ffe0ff */
[----:B------:R1:W-:Y:S04]  /*1b290*/  LDGSTS.E [R5+-0x6dc00], [R22.64], P6 ;  /* 0x9240000016057fae */ /* 0x0003e8000b121844 */
[----:B------:R2:W-:Y:S04]  /*1b2a0*/  LDGSTS.E [R4+-0x6cc00], [R20.64], P6 ;  /* 0x9340000014047fae */ /* 0x0005e8000b121844 */
[----:B------:R3:W-:Y:S01]  /*1b2b0*/  LDGSTS.E [R7+-0x6bc00], [R8.64], P6 ;  /* 0x9440000008077fae */ /* 0x0007e2000b121844 */
[----:B-1----:R-:W-:-:S04]  /*1b2c0*/  IMAD.WIDE R22, R251, 0x4, R72 ;  /* 0x00000004fb167825 */ /* 0x002fc800078e0248 */
[C---:B--2---:R-:W-:Y:S01]  /*1b2d0*/  IMAD.WIDE R20, R251.reuse, 0x4, R88 ;  /* 0x00000004fb147825 */ /* 0x044fe200078e0258 */
[----:B------:R1:W-:Y:S03]  /*1b2e0*/  STL.64 [R1+0x1f70], R22 ;  /* 0x001f701601007387 */ /* 0x0003e60000100a00 */
[C---:B---3--:R-:W-:Y:S01]  /*1b2f0*/  IMAD.WIDE R8, R251.reuse, 0x4, R104 ;  /* 0x00000004fb087825 */ /* 0x048fe200078e0268 */
[----:B------:R1:W-:Y:S04]  /*1b300*/  LDGSTS.E [R6+-0x6ac00], [R22.64], P6 ;  /* 0x9540000016067fae */ /* 0x0003e8000b121844 */
[----:B------:R2:W-:Y:S04]  /*1b310*/  STL.64 [R1+0x1f98], R20 ;  /* 0x001f981401007387 */ /* 0x0005e80000100a00 */
[----:B------:R2:W-:Y:S04]  /*1b320*/  LDGSTS.E [R5+-0x69c00], [R20.64], P6 ;  /* 0x9640000014057fae */ /* 0x0005e8000b121844 */
[----:B------:R3:W-:Y:S01]  /*1b330*/  STL.64 [R1+0x1fc8], R8 ;  /* 0x001fc80801007387 */ /* 0x0007e20000100a00 */
[----:B-1----:R-:W-:-:S03]  /*1b340*/  IMAD.WIDE R22, R251, 0x4, R136 ;  /* 0x00000004fb167825 */ /* 0x002fc600078e0288 */
[----:B------:R3:W-:Y:S01]  /*1b350*/  LDGSTS.E [R4+-0x68c00], [R8.64], P6 ;  /* 0x9740000008047fae */ /* 0x0007e2000b121844 */
[----:B--2---:R-:W-:Y:S01]  /*1b360*/  IMAD.WIDE R20, R251, 0x4, R120 ;  /* 0x00000004fb147825 */ /* 0x004fe200078e0278 */
[----:B------:R-:W-:-:S04]  /*1b370*/  LOP3.LUT R250, R250, 0x7f, RZ, 0xc0, !PT ;  /* 0x0000007ffafa7812 */ /* 0x000fc800078ec0ff */
[----:B------:R1:W-:Y:S01]  /*1b380*/  STL.64 [R1+0x1ff0], R20 ;  /* 0x001ff01401007387 */ /* 0x0003e20000100a00 */
[----:B---3--:R-:W-:-:S03]  /*1b390*/  IMAD.WIDE R8, R251, 0x4, R152 ;  /* 0x00000004fb087825 */ /* 0x008fc600078e0298 */
[----:B------:R1:W-:Y:S04]  /*1b3a0*/  LDGSTS.E [R7+-0x67c00], [R20.64], P6 ;  /* 0x9840000014077fae */ /* 0x0003e8000b121844 */
[----:B------:R2:W-:Y:S04]  /*1b3b0*/  STL.64 [R1+0x2020], R22 ;  /* 0x0020201601007387 */ /* 0x0005e80000100a00 */
[----:B------:R2:W-:Y:S01]  /*1b3c0*/  LDGSTS.E [R6+-0x66c00], [R22.64], P6 ;  /* 0x9940000016067fae */ /* 0x0005e2000b121844 */
[----:B------:R-:W-:Y:S01]  /*1b3d0*/  SHF.L.U32 R250, R250, 0x2, RZ ;  /* 0x00000002fafa7819 */ /* 0x000fe200000006ff */
[----:B-1----:R-:W-:-:S02]  /*1b3e0*/  IMAD.WIDE R20, R251, 0x4, R168 ;  /* 0x00000004fb147825 */ /* 0x002fc400078e02a8 */
[----:B------:R1:W-:Y:S04]  /*1b3f0*/  STL.64 [R1+0x2048], R8 ;  /* 0x0020480801007387 */ /* 0x0003e80000100a00 */
[----:B------:R1:W-:Y:S01]  /*1b400*/  LDGSTS.E [R5+-0x65c00], [R8.64], P6 ;  /* 0x9a40000008057fae */ /* 0x0003e2000b121844 */
[----:B------:R-:W-:Y:S01]  /*1b410*/  LOP3.LUT R242, R250, 0x30, RZ, 0x3c, !PT ;  /* 0x00000030faf27812 */ /* 0x000fe200078e3cff */
[C---:B--2---:R-:W-:Y:S02]  /*1b420*/  IMAD.WIDE R22, R251.reuse, 0x4, R200 ;  /* 0x00000004fb167825 */ /* 0x044fe400078e02c8 */
[----:B------:R2:W-:Y:S04]  /*1b430*/  STL.64 [R1+0x2070], R20 ;  /* 0x0020701401007387 */ /* 0x0005e80000100a00 */
[----:B------:R2:W-:Y:S01]  /*1b440*/  LDGSTS.E [R4+-0x64c00], [R20.64], P6 ;  /* 0x9b40000014047fae */ /* 0x0005e2000b121844 */
[----:B-1----:R-:W-:-:S05]  /*1b450*/  IMAD.WIDE R8, R251, 0x4, R184 ;  /* 0x00000004fb087825 */ /* 0x002fca00078e02b8 */
[----:B------:R1:W-:Y:S01]  /*1b460*/  STL.64 [R1+0x2090], R8 ;  /* 0x0020900801007387 */ /* 0x0003e20000100a00 */
[----:B--2---:R-:W-:-:S03]  /*1b470*/  IMAD.WIDE R20, R251, 0x4, R216 ;  /* 0x00000004fb147825 */ /* 0x004fc600078e02d8 */
[----:B------:R1:W-:Y:S04]  /*1b480*/  LDGSTS.E [R7+-0x63c00], [R8.64], P6 ;  /* 0x9c40000008077fae */ /* 0x0003e8000b121844 */
[----:B------:R-:W-:Y:S04]  /*1b490*/  STL.64 [R1+0x20b0], R22 ;  /* 0x0020b01601007387 */ /* 0x000fe80000100a00 */
[----:B------:R2:W-:Y:S01]  /*1b4a0*/  LDGSTS.E [R6+-0x62c00], [R22.64], P6 ;  /* 0x9d40000016067fae */ /* 0x0005e2000b121844 */
[----:B-1----:R-:W-:-:S03]  /*1b4b0*/  IMAD.WIDE R8, R251, 0x4, R232 ;  /* 0x00000004fb087825 */ /* 0x002fc600078e02e8 */
[----:B------:R1:W-:Y:S01]  /*1b4c0*/  STL.64 [R1+0x20c8], R20 ;  /* 0x0020c81401007387 */ /* 0x0003e20000100a00 */
[----:B------:R-:W-:-:S03]  /*1b4d0*/  IADD3 R7, R242, 0x100000, RZ ;  /* 0x00100000f2077810 */ /* 0x000fc60007ffe0ff */
[----:B------:R1:W-:Y:S01]  /*1b4e0*/  LDGSTS.E [R5+-0x61c00], [R20.64], P6 ;  /* 0x9e40000014057fae */ /* 0x0003e2000b121844 */
[----:B--2---:R-:W-:-:S03]  /*1b4f0*/  IADD3 R6, R242, 0x100000, RZ ;  /* 0x00100000f2067810 */ /* 0x004fc60007ffe0ff */
[----:B------:R2:W-:Y:S04]  /*1b500*/  STL.64 [R1+0x20e0], R8 ;  /* 0x0020e00801007387 */ /* 0x0005e80000100a00 */
[----:B------:R2:W-:Y:S01]  /*1b510*/  LDGSTS.E [R4+-0x60c00], [R8.64], P6 ;  /* 0x9f40000008047fae */ /* 0x0005e2000b121844 */
[----:B-1----:R-:W-:Y:S01]  /*1b520*/  IMAD.WIDE R20, R251, 0x4, R10 ;  /* 0x00000004fb147825 */ /* 0x002fe200078e020a */
[----:B------:R-:W-:-:S03]  /*1b530*/  IADD3 R5, R242, 0x100000, RZ ;  /* 0x00100000f2057810 */ /* 0x000fc60007ffe0ff */
[----:B--2---:R-:W-:-:S04]  /*1b540*/  IMAD.WIDE R8, R251, 0x4, R26 ;  /* 0x00000004fb087825 */ /* 0x004fc800078e021a */
[----:B------:R-:W-:-:S04]  /*1b550*/  IMAD.WIDE R10, R251, 0x4, R42 ;  /* 0x00000004fb0a7825 */ /* 0x000fc800078e022a */
[----:B----4-:R-:W-:-:S05]  /*1b560*/  IMAD.WIDE R22, R251, 0x4, R246 ;  /* 0x00000004fb167825 */ /* 0x010fca00078e02f6 */
[----:B------:R-:W-:Y:S04]  /*1b570*/  STL.64 [R1+0x20], R22 ;  /* 0x0000201601007387 */ /* 0x000fe80000100a00 */
[----:B------:R1:W-:Y:S04]  /*1b580*/  LDGSTS.E [R7+-0x6fa00], [R22.64], P6 ;  /* 0x9060000016077fae */ /* 0x0003e8000b121844 */
[----:B------:R-:W-:Y:S04]  /*1b590*/  STL.64 [R1+0x30], R20 ;  /* 0x0000301401007387 */ /* 0x000fe80000100a00 */
[----:B------:R2:W-:Y:S04]  /*1b5a0*/  LDGSTS.E [R6+-0x6ea00], [R20.64], P6 ;  /* 0x9160000014067fae */ /* 0x0005e8000b121844 */
[----:B------:R3:W-:Y:S04]  /*1b5b0*/  STL.64 [R1+0xc78], R8 ;  /* 0x000c780801007387 */ /* 0x0007e80000100a00 */
[----:B------:R3:W-:Y:S04]  /*1b5c0*/  LDGSTS.E [R5+-0x6da00], [R8.64], P6 ;  /* 0x9260000008057fae */ /* 0x0007e8000b121844 */
[----:B------:R4:W-:Y:S01]  /*1b5d0*/  STL.64 [R1+0xc90], R10 ;  /* 0x000c900a01007387 */ /* 0x0009e20000100a00 */
[----:B---3--:R-:W-:-:S05]  /*1b5e0*/  IMAD.WIDE R8, R251, 0x4, R58 ;  /* 0x00000004fb087825 */ /* 0x008fca00078e023a */
[----:B------:R3:W-:Y:S04]  /*1b5f0*/  STL.64 [R1+0xca0], R8 ;  /* 0x000ca00801007387 */ /* 0x0007e80000100a00 */
[----:B------:R-:W5:Y:S04]  /*1b600*/  LDL.LU.64 R246, [R1+0x18] ;  /* 0x0000180001f67983 */ /* 0x000f680000300a00 */
[----:B------:R-:W1:Y:S01]  /*1b610*/  S2R R250, SR_TID.X ;  /* 0x0000000000fa7919 */ /* 0x000e620000002100 */
[----:B------:R-:W-:Y:S01]  /*1b620*/  IADD3 R4, R242, 0x100000, RZ ;  /* 0x00100000f2047810 */ /* 0x000fe20007ffe0ff */
[----:B--2---:R-:W-:-:S04]  /*1b630*/  IMAD.WIDE R20, R251, 0x4, R74 ;  /* 0x00000004fb147825 */ /* 0x004fc800078e024a */
[----:B------:R4:W-:Y:S04]  /*1b640*/  LDGSTS.E [R4+-0x6ca00], [R10.64], P6 ;  /* 0x936000000a047fae */ /* 0x0009e8000b121844 */
[----:B------:R3:W-:Y:S04]  /*1b650*/  LDGSTS.E [R7+-0x6ba00], [R8.64], P6 ;  /* 0x9460000008077fae */ /* 0x0007e8000b121844 */
[----:B------:R2:W-:Y:S01]  /*1b660*/  STL.64 [R1+0x1f18], R20 ;  /* 0x001f181401007387 */ /* 0x0005e20000100a00 */
[----:B----4-:R-:W-:-:S03]  /*1b670*/  IMAD.WIDE R10, R251, 0x4, R90 ;  /* 0x00000004fb0a7825 */ /* 0x010fc600078e025a */
[----:B------:R2:W-:Y:S01]  /*1b680*/  LDGSTS.E [R6+-0x6aa00], [R20.64], P6 ;  /* 0x9560000014067fae */ /* 0x0005e2000b121844 */
[----:B---3--:R-:W-:-:S03]  /*1b690*/  IMAD.WIDE R8, R251, 0x4, R106 ;  /* 0x00000004fb087825 */ /* 0x008fc600078e026a */
[----:B------:R3:W-:Y:S04]  /*1b6a0*/  STL.64 [R1+0x1f40], R10 ;  /* 0x001f400a01007387 */ /* 0x0007e80000100a00 */
[----:B------:R3:W-:Y:S01]  /*1b6b0*/  LDGSTS.E [R5+-0x69a00], [R10.64], P6 ;  /* 0x966000000a057fae */ /* 0x0007e2000b121844 */
[----:B-1----:R-:W-:-:S03]  /*1b6c0*/  LOP3.LUT R250, R250, 0x7f, RZ, 0xc0, !PT ;  /* 0x0000007ffafa7812 */ /* 0x002fc600078ec0ff */
[----:B------:R1:W-:Y:S01]  /*1b6d0*/  STL.64 [R1+0x1f68], R8 ;  /* 0x001f680801007387 */ /* 0x0003e20000100a00 */
[----:B--2---:R-:W-:-:S03]  /*1b6e0*/  IMAD.WIDE R20, R251, 0x4, R138 ;  /* 0x00000004fb147825 */ /* 0x004fc600078e028a */
[----:B------:R1:W-:Y:S01]  /*1b6f0*/  LDGSTS.E [R4+-0x68a00], [R8.64], P6 ;  /* 0x9760000008047fae */ /* 0x0003e2000b121844 */
[----:B---3--:R-:W-:-:S05]  /*1b700*/  IMAD.WIDE R10, R251, 0x4, R122 ;  /* 0x00000004fb0a7825 */ /* 0x008fca00078e027a */
[----:B------:R2:W-:Y:S01]  /*1b710*/  STL.64 [R1+0x1f90], R10 ;  /* 0x001f900a01007387 */ /* 0x0005e20000100a00 */
[----:B-1----:R-:W-:-:S03]  /*1b720*/  IMAD.WIDE R8, R251, 0x4, R154 ;  /* 0x00000004fb087825 */ /* 0x002fc600078e029a */
[----:B------:R2:W-:Y:S04]  /*1b730*/  LDGSTS.E [R7+-0x67a00], [R10.64], P6 ;  /* 0x986000000a077fae */ /* 0x0005e8000b121844 */
[----:B------:R1:W-:Y:S01]  /*1b740*/  STL.64 [R1+0x1fc0], R20 ;  /* 0x001fc01401007387 */ /* 0x0003e20000100a00 */
[----:B------:R-:W-:-:S03]  /*1b750*/  IMAD.SHL.U32 R250, R250, 0x4, RZ ;  /* 0x00000004fafa7824 */ /* 0x000fc600078e00ff */
[----:B------:R1:W-:Y:S01]  /*1b760*/  LDGSTS.E [R6+-0x66a00], [R20.64], P6 ;  /* 0x9960000014067fae */ /* 0x0003e2000b121844 */
[----:B--2---:R-:W-:-:S03]  /*1b770*/  IMAD.WIDE R10, R251, 0x4, R170 ;  /* 0x00000004fb0a7825 */ /* 0x004fc600078e02aa */
[----:B------:R2:W-:Y:S04]  /*1b780*/  STL.64 [R1+0x1fe8], R8 ;  /* 0x001fe80801007387 */ /* 0x0005e80000100a00 */
[----:B------:R2:W-:Y:S01]  /*1b790*/  LDGSTS.E [R5+-0x65a00], [R8.64], P6 ;  /* 0x9a60000008057fae */ /* 0x0005e2000b121844 */
[----:B------:R-:W-:Y:S01]  /*1b7a0*/  LOP3.LUT R242, R250, 0x40, RZ, 0x3c, !PT ;  /* 0x00000040faf27812 */ /* 0x000fe200078e3cff */
[C---:B-1----:R-:W-:Y:S02]  /*1b7b0*/  IMAD.WIDE R20, R251.reuse, 0x4, R202 ;  /* 0x00000004fb147825 */ /* 0x042fe400078e02ca */
[----:B------:R1:W-:Y:S04]  /*1b7c0*/  STL.64 [R1+0x2018], R10 ;  /* 0x0020180a01007387 */ /* 0x0003e80000100a00 */
[----:B------:R1:W-:Y:S01]  /*1b7d0*/  LDGSTS.E [R4+-0x64a00], [R10.64], P6 ;  /* 0x9b6000000a047fae */ /* 0x0003e2000b121844 */
[----:B--2---:R-:W-:-:S05]  /*1b7e0*/  IMAD.WIDE R8, R251, 0x4, R186 ;  /* 0x00000004fb087825 */ /* 0x004fca00078e02ba */
[----:B------:R2:W-:Y:S01]  /*1b7f0*/  STL.64 [R1+0x2040], R8 ;  /* 0x0020400801007387 */ /* 0x0005e20000100a00 */
[----:B-1----:R-:W-:-:S03]  /*1b800*/  IMAD.WIDE R10, R251, 0x4, R218 ;  /* 0x00000004fb0a7825 */ /* 0x002fc600078e02da */
[----:B------:R2:W-:Y:S04]  /*1b810*/  LDGSTS.E [R7+-0x63a00], [R8.64], P6 ;  /* 0x9c60000008077fae */ /* 0x0005e8000b121844 */
[----:B------:R-:W-:Y:S01]  /*1b820*/  STL.64 [R1+0x2068], R20 ;  /* 0x0020681401007387 */ /* 0x000fe20000100a00 */
[----:B------:R-:W-:-:S03]  /*1b830*/  IMAD.WIDE R168, R251, 0x4, R12 ;  /* 0x00000004fba87825 */ /* 0x000fc600078e020c */
[----:B------:R1:W-:Y:S01]  /*1b840*/  LDGSTS.E [R6+-0x62a00], [R20.64], P6 ;  /* 0x9d60000014067fae */ /* 0x0003e2000b121844 */
[----:B--2---:R-:W-:-:S03]  /*1b850*/  IMAD.WIDE R8, R251, 0x4, R234 ;  /* 0x00000004fb087825 */ /* 0x004fc600078e02ea */
[----:B------:R2:W-:Y:S01]  /*1b860*/  STL.64 [R1+0x2088], R10 ;  /* 0x0020880a01007387 */ /* 0x0005e20000100a00 */
[----:B------:R-:W-:-:S03]  /*1b870*/  IADD3 R7, R242, 0x100000, RZ ;  /* 0x00100000f2077810 */ /* 0x000fc60007ffe0ff */
[----:B------:R3:W-:Y:S01]  /*1b880*/  LDGSTS.E [R5+-0x61a00], [R10.64], P6 ;  /* 0x9e6000000a057fae */ /* 0x0007e2000b121844 */
[----:B-1----:R-:W-:-:S03]  /*1b890*/  IADD3 R6, R242, 0x100000, RZ ;  /* 0x00100000f2067810 */ /* 0x002fc60007ffe0ff */
[----:B------:R1:W-:Y:S04]  /*1b8a0*/  STL.64 [R1+0x20a8], R8 ;  /* 0x0020a80801007387 */ /* 0x0003e80000100a00 */
[----:B------:R1:W-:Y:S01]  /*1b8b0*/  LDGSTS.E [R4+-0x60a00], [R8.64], P6 ;  /* 0x9f60000008047fae */ /* 0x0003e2000b121844 */
[----:B---3--:R-:W-:Y:S01]  /*1b8c0*/  IADD3 R5, R242, 0x100000, RZ ;  /* 0x00100000f2057810 */ /* 0x008fe20007ffe0ff */
[----:B--2---:R-:W-:-:S04]  /*1b8d0*/  IMAD.WIDE R10, R251, 0x4, R44 ;  /* 0x00000004fb0a7825 */ /* 0x004fc800078e022c */
[----:B-1----:R-:W-:-:S05]  /*1b8e0*/  IMAD.WIDE R8, R251, 0x4, R28 ;  /* 0x00000004fb087825 */ /* 0x002fca00078e021c */
[----:B------:R1:W-:Y:S04]  /*1b8f0*/  STL.64 [R1+0x18], R8 ;  /* 0x0000180801007387 */ /* 0x0003e80000100a00 */
[----:B------:R2:W-:Y:S01]  /*1b900*/  STL.64 [R1+0x28], R10 ;  /* 0x0000280a01007387 */ /* 0x0005e20000100a00 */
[----:B-----5:R-:W-:-:S05]  /*1b910*/  IMAD.WIDE R54, R251, 0x4, R246 ;  /* 0x00000004fb367825 */ /* 0x020fca00078e02f6 */
[----:B------:R3:W-:Y:S04]  /*1b920*/  LDGSTS.E [R7+-0x6f800], [R54.64], P6 ;  /* 0x9080000036077fae */ /* 0x0007e8000b121844 */
[----:B------:R4:W-:Y:S04]  /*1b930*/  LDGSTS.E [R6+-0x6e800], [R168.64], P6 ;  /* 0x91800000a8067fae */ /* 0x0009e8000b121844 */
[----:B------:R1:W-:Y:S02]  /*1b940*/  LDGSTS.E [R5+-0x6d800], [R8.64], P6 ;  /* 0x9280000008057fae */ /* 0x0003e4000b121844 */
[----:B-1----:R-:W-:-:S05]  /*1b950*/  IMAD.WIDE R8, R251, 0x4, R60 ;  /* 0x00000004fb087825 */ /* 0x002fca00078e023c */
[----:B------:R1:W-:Y:S04]  /*1b960*/  STL.64 [R1+0xc70], R8 ;  /* 0x000c700801007387 */ /* 0x0003e80000100a00 */
[----:B------:R-:W5:Y:S01]  /*1b970*/  LDL.LU.64 R246, [R1+0x10] ;  /* 0x0000100001f67983 */ /* 0x000f620000300a00 */
[----:B------:R-:W-:Y:S01]  /*1b980*/  IADD3 R4, R242, 0x100000, RZ ;  /* 0x00100000f2047810 */ /* 0x000fe20007ffe0ff */
[----:B------:R-:W-:-:S04]  /*1b990*/  IMAD.WIDE R12, R251, 0x4, R76 ;  /* 0x00000004fb0c7825 */ /* 0x000fc800078e024c */
[----:B------:R2:W-:Y:S04]  /*1b9a0*/  LDGSTS.E [R4+-0x6c800], [R10.64], P6 ;  /* 0x938000000a047fae */ /* 0x0005e8000b121844 */
[----:B------:R1:W-:Y:S04]  /*1b9b0*/  LDGSTS.E [R7+-0x6b800], [R8.64], P6 ;  /* 0x9480000008077fae */ /* 0x0003e8000b121844 */
[----:B------:R3:W-:Y:S01]  /*1b9c0*/  STL.64 [R1+0xc88], R12 ;  /* 0x000c880c01007387 */ /* 0x0007e20000100a00 */
[----:B--2---:R-:W-:-:S03]  /*1b9d0*/  IMAD.WIDE R10, R251, 0x4, R92 ;  /* 0x00000004fb0a7825 */ /* 0x004fc600078e025c */
[----:B------:R3:W-:Y:S01]  /*1b9e0*/  LDGSTS.E [R6+-0x6a800], [R12.64], P6 ;  /* 0x958000000c067fae */ /* 0x0007e2000b121844 */
[----:B-1----:R-:W-:-:S03]  /*1b9f0*/  IMAD.WIDE R8, R251, 0x4, R108 ;  /* 0x00000004fb087825 */ /* 0x002fc600078e026c */
[----:B------:R1:W-:Y:S04]  /*1ba00*/  STL.64 [R1+0x1ef0], R10 ;  /* 0x001ef00a01007387 */ /* 0x0003e80000100a00 */
[----:B------:R1:W-:Y:S04]  /*1ba10*/  LDGSTS.E [R5+-0x69800], [R10.64], P6 ;  /* 0x968000000a057fae */ /* 0x0003e8000b121844 */
[----:B------:R2:W-:Y:S01]  /*1ba20*/  STL.64 [R1+0x1f10], R8 ;  /* 0x001f100801007387 */ /* 0x0005e20000100a00 */
[----:B---3--:R-:W-:-:S03]  /*1ba30*/  IMAD.WIDE R12, R251, 0x4, R140 ;  /* 0x00000004fb0c7825 */ /* 0x008fc600078e028c */
[----:B------:R2:W-:Y:S01]  /*1ba40*/  LDGSTS.E [R4+-0x68800], [R8.64], P6 ;  /* 0x9780000008047fae */ /* 0x0005e2000b121844 */
[----:B-1----:R-:W-:-:S05]  /*1ba50*/  IMAD.WIDE R10, R251, 0x4, R124 ;  /* 0x00000004fb0a7825 */ /* 0x002fca00078e027c */
[----:B------:R1:W-:Y:S01]  /*1ba60*/  STL.64 [R1+0x1f38], R10 ;  /* 0x001f380a01007387 */ /* 0x0003e20000100a00 */
[----:B--2---:R-:W-:-:S03]  /*1ba70*/  IMAD.WIDE R8, R251, 0x4, R156 ;  /* 0x00000004fb087825 */ /* 0x004fc600078e029c */
[----:B------:R1:W-:Y:S04]  /*1ba80*/  LDGSTS.E [R7+-0x67800], [R10.64], P6 ;  /* 0x988000000a077fae */ /* 0x0003e8000b121844 */
[----:B------:R2:W-:Y:S04]  /*1ba90*/  STL.64 [R1+0x1f60], R12 ;  /* 0x001f600c01007387 */ /* 0x0005e80000100a00 */
[----:B------:R2:W-:Y:S01]  /*1baa0*/  LDGSTS.E [R6+-0x66800], [R12.64], P6 ;  /* 0x998000000c067fae */ /* 0x0005e2000b121844 */
[----:B-1----:R-:W-:-:S03]  /*1bab0*/  IMAD.WIDE R10, R251, 0x4, R172 ;  /* 0x00000004fb0a7825 */ /* 0x002fc600078e02ac */
[----:B------:R1:W-:Y:S04]  /*1bac0*/  STL.64 [R1+0x1f88], R8 ;  /* 0x001f880801007387 */ /* 0x0003e80000100a00 */
[----:B------:R1:W-:Y:S01]  /*1bad0*/  LDGSTS.E [R5+-0x65800], [R8.64], P6 ;  /* 0x9a80000008057fae */ /* 0x0003e2000b121844 */
[----:B--2---:R-:W-:-:S03]  /*1bae0*/  IMAD.WIDE R12, R251, 0x4, R204 ;  /* 0x00000004fb0c7825 */ /* 0x004fc600078e02cc */
[----:B------:R2:W-:Y:S04]  /*1baf0*/  STL.64 [R1+0x1fb8], R10 ;  /* 0x001fb80a01007387 */ /* 0x0005e80000100a00 */
[----:B------:R2:W-:Y:S01]  /*1bb00*/  LDGSTS.E [R4+-0x64800], [R10.64], P6 ;  /* 0x9b8000000a047fae */ /* 0x0005e2000b121844 */
[----:B-1----:R-:W-:-:S05]  /*1bb10*/  IMAD.WIDE R8, R251, 0x4, R188 ;  /* 0x00000004fb087825 */ /* 0x002fca00078e02bc */
[----:B------:R1:W-:Y:S01]  /*1bb20*/  STL.64 [R1+0x1fe0], R8 ;  /* 0x001fe00801007387 */ /* 0x0003e20000100a00 */
[----:B--2---:R-:W-:-:S03]  /*1bb30*/  IMAD.WIDE R10, R251, 0x4, R220 ;  /* 0x00000004fb0a7825 */ /* 0x004fc600078e02dc */
[----:B------:R1:W-:Y:S04]  /*1bb40*/  LDGSTS.E [R7+-0x63800], [R8.64], P6 ;  /* 0x9c80000008077fae */ /* 0x0003e8000b121844 */
[----:B------:R2:W-:Y:S04]  /*1bb50*/  STL.64 [R1+0x2010], R12 ;  /* 0x0020100c01007387 */ /* 0x0005e80000100a00 */
[----:B------:R3:W-:Y:S01]  /*1bb60*/  STL.64 [R1+0x2038], R10 ;  /* 0x0020380a01007387 */ /* 0x0007e20000100a00 */
[----:B-1----:R-:W-:-:S03]  /*1bb70*/  IMAD.WIDE R8, R251, 0x4, R236 ;  /* 0x00000004fb087825 */ /* 0x002fc600078e02ec */
[----:B------:R-:W1:Y:S04]  /*1bb80*/  S2R R250, SR_TID.X ;  /* 0x0000000000fa7919 */ /* 0x000e680000002100 */
[----:B------:R1:W-:Y:S01]  /*1bb90*/  STL.64 [R1+0x2060], R8 ;  /* 0x0020600801007387 */ /* 0x0003e20000100a00 */
[----:B------:R-:W-:-:S03]  /*1bba0*/  IMAD.WIDE R44, R251, 0x4, R14 ;  /* 0x00000004fb2c7825 */ /* 0x000fc600078e020e */
[----:B------:R4:W-:Y:S01]  /*1bbb0*/  LDGSTS.E [R6+-0x62800], [R12.64], P6 ;  /* 0x9d8000000c067fae */ /* 0x0009e2000b121844 */
[C---:B-----5:R-:W-:Y:S01]  /*1bbc0*/  IMAD.WIDE R40, R251.reuse, 0x4, R246 ;  /* 0x00000004fb287825 */ /* 0x060fe200078e02f6 */
[----:B-1----:R-:W-:Y:S02]  /*1bbd0*/  LOP3.LUT R250, R250, 0x7f, RZ, 0xc0, !PT ;  /* 0x0000007ffafa7812 */ /* 0x002fe400078ec0ff */
[----:B------:R-:W5:Y:S03]  /*1bbe0*/  LDL.LU.64 R246, [R1+0x8] ;  /* 0x0000080001f67983 */ /* 0x000f660000300a00 */
[----:B------:R-:W-:Y:S01]  /*1bbf0*/  IMAD.SHL.U32 R250, R250, 0x4, RZ ;  /* 0x00000004fafa7824 */ /* 0x000fe200078e00ff */
[----:B------:R1:W-:Y:S04]  /*1bc00*/  LDGSTS.E [R5+-0x61800], [R10.64], P6 ;  /* 0x9e8000000a057fae */ /* 0x0003e8000b121844 */
[----:B------:R-:W-:Y:S01]  /*1bc10*/  LOP3.LUT R250, R250, 0x50, RZ, 0x3c, !PT ;  /* 0x00000050fafa7812 */ /* 0x000fe200078e3cff */
[----:B------:R2:W-:Y:S01]  /*1bc20*/  LDGSTS.E [R4+-0x60800], [R8.64], P6 ;  /* 0x9f80000008047fae */ /* 0x0005e2000b121844 */
[----:B------:R-:W-:-:S02]  /*1bc30*/  IMAD.WIDE R52, R251, 0x4, R30 ;  /* 0x00000004fb347825 */ /* 0x000fc400078e021e */
[C---:B------:R-:W-:Y:S02]  /*1bc40*/  IADD3 R7, R250.reuse, 0x100000, RZ ;  /* 0x00100000fa077810 */ /* 0x040fe40007ffe0ff */
[C---:B----4-:R-:W-:Y:S01]  /*1bc50*/  IADD3 R6, R250.reuse, 0x100000, RZ ;  /* 0x00100000fa067810 */ /* 0x050fe20007ffe0ff */
[C---:B------:R-:W-:Y:S01]  /*1bc60*/  IMAD.WIDE R60, R251.reuse, 0x4, R46 ;  /* 0x00000004fb3c7825 */ /* 0x040fe200078e022e */
[C---:B-1----:R-:W-:Y:S01]  /*1bc70*/  IADD3 R5, R250.reuse, 0x100000, RZ ;  /* 0x00100000fa057810 */ /* 0x042fe20007ffe0ff */
[----:B------:R1:W-:Y:S02]  /*1bc80*/  LDGSTS.E [R7+-0x6f600], [R40.64], P6 ;  /* 0x90a0000028077fae */ /* 0x0003e4000b121844 */
[C---:B------:R-:W-:Y:S01]  /*1bc90*/  IMAD.WIDE R172, R251.reuse, 0x4, R62 ;  /* 0x00000004fbac7825 */ /* 0x040fe200078e023e */
[----:B--2---:R-:W-:Y:S01]  /*1bca0*/  IADD3 R4, R250, 0x100000, RZ ;  /* 0x00100000fa047810 */ /* 0x004fe20007ffe0ff */
[----:B------:R2:W-:Y:S02]  /*1bcb0*/  LDGSTS.E [R6+-0x6e600], [R44.64], P6 ;  /* 0x91a000002c067fae */ /* 0x0005e4000b121844 */
[----:B------:R-:W-:-:S02]  /*1bcc0*/  IMAD.WIDE R12, R251, 0x4, R78 ;  /* 0x00000004fb0c7825 */ /* 0x000fc400078e024e */
[----:B------:R4:W-:Y:S02]  /*1bcd0*/  LDGSTS.E [R5+-0x6d600], [R52.64], P6 ;  /* 0x92a0000034057fae */ /* 0x0009e4000b121844 */
[C---:B---3--:R-:W-:Y:S02]  /*1bce0*/  IMAD.WIDE R10, R251.reuse, 0x4, R94 ;  /* 0x00000004fb0a7825 */ /* 0x048fe400078e025e */
[----:B------:R3:W-:Y:S02]  /*1bcf0*/  LDGSTS.E [R4+-0x6c600], [R60.64], P6 ;  /* 0x93a000003c047fae */ /* 0x0007e4000b121844 */
[C---:B------:R-:W-:Y:S02]  /*1bd00*/  IMAD.WIDE R8, R251.reuse, 0x4, R110 ;  /* 0x00000004fb087825 */ /* 0x040fe400078e026e */
[----:B------:R1:W-:Y:S04]  /*1bd10*/  LDGSTS.E [R7+-0x6b600], [R172.64], P6 ;  /* 0x94a00000ac077fae */ /* 0x0003e8000b121844 */
[----:B------:R1:W-:Y:S04]  /*1bd20*/  STL.64 [R1+0x10], R12 ;  /* 0x0000100c01007387 */ /* 0x0003e80000100a00 */
[----:B------:R1:W-:Y:S04]  /*1bd30*/  LDGSTS.E [R6+-0x6a600], [R12.64], P6 ;  /* 0x95a000000c067fae */ /* 0x0003e8000b121844 */
[----:B------:R2:W-:Y:S04]  /*1bd40*/  STL.64 [R1+0xc68], R10 ;  /* 0x000c680a01007387 */ /* 0x0005e80000100a00 */
[----:B------:R2:W-:Y:S04]  /*1bd50*/  LDGSTS.E [R5+-0x69600], [R10.64], P6 ;  /* 0x96a000000a057fae */ /* 0x0005e8000b121844 */
[----:B------:R3:W-:Y:S01]  /*1bd60*/  STL.64 [R1+0x1ec8], R8 ;  /* 0x001ec80801007387 */ /* 0x0007e20000100a00 */
[----:B-1----:R-:W-:-:S03]  /*1bd70*/  IMAD.WIDE R12, R251, 0x4, R142 ;  /* 0x00000004fb0c7825 */ /* 0x002fc600078e028e */
[----:B------:R3:W-:Y:S01]  /*1bd80*/  LDGSTS.E [R4+-0x68600], [R8.64], P6 ;  /* 0x97a0000008047fae */ /* 0x0007e2000b121844 */
[----:B--2---:R-:W-:-:S05]  /*1bd90*/  IMAD.WIDE R10, R251, 0x4, R126 ;  /* 0x00000004fb0a7825 */ /* 0x004fca00078e027e */
[----:B------:R1:W-:Y:S01]  /*1bda0*/  STL.64 [R1+0x1ee0], R10 ;  /* 0x001ee00a01007387 */ /* 0x0003e20000100a00 */
[----:B---3--:R-:W-:-:S03]  /*1bdb0*/  IMAD.WIDE R8, R251, 0x4, R158 ;  /* 0x00000004fb087825 */ /* 0x008fc600078e029e */
        /* <DEDUP_REMOVED lines=13> */
[----:B------:R-:W-:Y:S04]  /*1be90*/  STL.64 [R1+0x1fb0], R12 ;  /* 0x001fb00c01007387 */ /* 0x000fe80000100a00 */
[----:B------:R-:W-:Y:S01]  /*1bea0*/  STL.64 [R1+0x1fd8], R10 ;  /* 0x001fd80a01007387 */ /* 0x000fe20000100a00 */
[----:B-1----:R-:W-:-:S03]  /*1beb0*/  IMAD.WIDE R8, R251, 0x4, R238 ;  /* 0x00000004fb087825 */ /* 0x002fc600078e02ee */
[----:B------:R1:W-:Y:S04]  /*1bec0*/  LDGSTS.E [R6+-0x62600], [R12.64], P6 ;  /* 0x9da000000c067fae */ /* 0x0003e8000b121844 */
[----:B------:R2:W-:Y:S01]  /*1bed0*/  STL.64 [R1+0x2008], R8 ;  /* 0x0020080801007387 */ /* 0x0005e20000100a00 */
[C---:B-----5:R-:W-:Y:S01]  /*1bee0*/  IMAD.WIDE R36, R251.reuse, 0x4, R246 ;  /* 0x00000004fb247825 */ /* 0x060fe200078e02f6 */
[C---:B------:R-:W-:Y:S02]  /*1bef0*/  IADD3 R7, R252.reuse, 0x100000, RZ ;  /* 0x00100000fc077810 */ /* 0x040fe40007ffe0ff */
[----:B------:R-:W3:Y:S01]  /*1bf00*/  LDL.LU.64 R246, [R1] ;  /* 0x0000000001f67983 */ /* 0x000ee20000300a00 */
[----:B-1----:R-:W-:Y:S01]  /*1bf10*/  IADD3 R6, R252, 0x100000, RZ ;  /* 0x00100000fc067810 */ /* 0x002fe20007ffe0ff */
[----:B------:R-:W-:-:S02]  /*1bf20*/  IMAD.WIDE R38, R251, 0x4, R16 ;  /* 0x00000004fb267825 */ /* 0x000fc400078e0210 */
[----:B------:R4:W-:Y:S02]  /*1bf30*/  LDGSTS.E [R5+-0x61600], [R10.64], P6 ;  /* 0x9ea000000a057fae */ /* 0x0009e4000b121844 */
[C---:B------:R-:W-:Y:S02]  /*1bf40*/  IMAD.WIDE R32, R251.reuse, 0x4, R32 ;  /* 0x00000004fb207825 */ /* 0x040fe400078e0220 */
[----:B------:R1:W-:Y:S02]  /*1bf50*/  LDGSTS.E [R4+-0x60600], [R8.64], P6 ;  /* 0x9fa0000008047fae */ /* 0x0003e4000b121844 */
[C---:B------:R-:W-:Y:S02]  /*1bf60*/  IMAD.WIDE R48, R251.reuse, 0x4, R48 ;  /* 0x00000004fb307825 */ /* 0x040fe400078e0230 */
[----:B------:R5:W-:Y:S02]  /*1bf70*/  LDGSTS.E [R7+-0x6f400], [R36.64], P6 ;  /* 0x90c0000024077fae */ /* 0x000be4000b121844 */
[C---:B------:R-:W-:Y:S01]  /*1bf80*/  IMAD.WIDE R64, R251.reuse, 0x4, R64 ;  /* 0x00000004fb407825 */ /* 0x040fe200078e0240 */
[C---:B----4-:R-:W-:Y:S01]  /*1bf90*/  IADD3 R5, R252.reuse, 0x100000, RZ ;  /* 0x00100000fc057810 */ /* 0x050fe20007ffe0ff */
[----:B------:R4:W-:Y:S02]  /*1bfa0*/  LDGSTS.E [R6+-0x6e400], [R38.64], P6 ;  /* 0x91c0000026067fae */ /* 0x0009e4000b121844 */
[C---:B------:R-:W-:Y:S01]  /*1bfb0*/  IMAD.WIDE R58, R251.reuse, 0x4, R80 ;  /* 0x00000004fb3a7825 */ /* 0x040fe200078e0250 */
[----:B-1----:R-:W-:Y:S01]  /*1bfc0*/  IADD3 R4, R252, 0x100000, RZ ;  /* 0x00100000fc047810 */ /* 0x002fe20007ffe0ff */
[----:B------:R1:W-:Y:S02]  /*1bfd0*/  LDGSTS.E [R5+-0x6d400], [R32.64], P6 ;  /* 0x92c0000020057fae */ /* 0x0003e4000b121844 */
[----:B------:R-:W-:-:S02]  /*1bfe0*/  IMAD.WIDE R170, R251, 0x4, R96 ;  /* 0x00000004fbaa7825 */ /* 0x000fc400078e0260 */
[----:B------:R1:W-:Y:S02]  /*1bff0*/  LDGSTS.E [R4+-0x6c400], [R48.64], P6 ;  /* 0x93c0000030047fae */ /* 0x0003e4000b121844 */
[C---:B--2---:R-:W-:Y:S02]  /*1c000*/  IMAD.WIDE R8, R251.reuse, 0x4, R112 ;  /* 0x00000004fb087825 */ /* 0x044fe400078e0270 */
[----:B------:R5:W-:Y:S02]  /*1c010*/  LDGSTS.E [R7+-0x6b400], [R64.64], P6 ;  /* 0x94c0000040077fae */ /* 0x000be4000b121844 */
[C---:B------:R-:W-:Y:S02]  /*1c020*/  IMAD.WIDE R10, R251.reuse, 0x4, R128 ;  /* 0x00000004fb0a7825 */ /* 0x040fe400078e0280 */
[----:B------:R4:W-:Y:S02]  /*1c030*/  LDGSTS.E [R6+-0x6a400], [R58.64], P6 ;  /* 0x95c000003a067fae */ /* 0x0009e4000b121844 */
[----:B------:R-:W-:-:S02]  /*1c040*/  IMAD.WIDE R12, R251, 0x4, R144 ;  /* 0x00000004fb0c7825 */ /* 0x000fc400078e0290 */
[----:B------:R1:W-:Y:S04]  /*1c050*/  LDGSTS.E [R5+-0x69400], [R170.64], P6 ;  /* 0x96c00000aa057fae */ /* 0x0003e8000b121844 */
[----:B------:R2:W-:Y:S04]  /*1c060*/  STL.64 [R1+0x8], R8 ;  /* 0x0000080801007387 */ /* 0x0005e80000100a00 */
[----:B------:R2:W-:Y:S04]  /*1c070*/  LDGSTS.E [R4+-0x68400], [R8.64], P6 ;  /* 0x97c0000008047fae */ /* 0x0005e8000b121844 */
[----:B------:R1:W-:Y:S04]  /*1c080*/  STL.64 [R1+0x1eb0], R10 ;  /* 0x001eb00a01007387 */ /* 0x0003e80000100a00 */
[----:B------:R1:W-:Y:S01]  /*1c090*/  LDGSTS.E [R7+-0x67400], [R10.64], P6 ;  /* 0x98c000000a077fae */ /* 0x0003e2000b121844 */
[----:B--2---:R-:W-:-:S03]  /*1c0a0*/  IMAD.WIDE R8, R251, 0x4, R160 ;  /* 0x00000004fb087825 */ /* 0x004fc600078e02a0 */
[----:B------:R2:W-:Y:S04]  /*1c0b0*/  STL.64 [R1+0x1ec0], R12 ;  /* 0x001ec00c01007387 */ /* 0x0005e80000100a00 */
[----:B------:R2:W-:Y:S01]  /*1c0c0*/  LDGSTS.E [R6+-0x66400], [R12.64], P6 ;  /* 0x99c000000c067fae */ /* 0x0005e2000b121844 */
[----:B-1----:R-:W-:-:S03]  /*1c0d0*/  IMAD.WIDE R10, R251, 0x4, R176 ;  /* 0x00000004fb0a7825 */ /* 0x002fc600078e02b0 */
[----:B------:R1:W-:Y:S04]  /*1c0e0*/  STL.64 [R1+0x1ed8], R8 ;  /* 0x001ed80801007387 */ /* 0x0003e80000100a00 */
[----:B------:R1:W-:Y:S01]  /*1c0f0*/  LDGSTS.E [R5+-0x65400], [R8.64], P6 ;  /* 0x9ac0000008057fae */ /* 0x0003e2000b121844 */
[----:B------:R-:W-:-:S03]  /*1c100*/  LOP3.LUT R245, R245, 0x70, RZ, 0x3c, !PT ;  /* 0x00000070f5f57812 */ /* 0x000fc600078e3cff */
[----:B------:R4:W-:Y:S01]  /*1c110*/  STL.64 [R1+0x1f00], R10 ;  /* 0x001f000a01007387 */ /* 0x0009e20000100a00 */
[----:B--2---:R-:W-:-:S03]  /*1c120*/  IMAD.WIDE R12, R251, 0x4, R208 ;  /* 0x00000004fb0c7825 */ /* 0x004fc600078e02d0 */
[----:B------:R4:W-:Y:S01]  /*1c130*/  LDGSTS.E [R4+-0x64400], [R10.64], P6 ;  /* 0x9bc000000a047fae */ /* 0x0009e2000b121844 */
[----:B-1----:R-:W-:-:S05]  /*1c140*/  IMAD.WIDE R8, R251, 0x4, R192 ;  /* 0x00000004fb087825 */ /* 0x002fca00078e02c0 */
[----:B------:R1:W-:Y:S01]  /*1c150*/  STL.64 [R1+0x1f28], R8 ;  /* 0x001f280801007387 */ /* 0x0003e20000100a00 */
[----:B----4-:R-:W-:-:S03]  /*1c160*/  IMAD.WIDE R10, R251, 0x4, R224 ;  /* 0x00000004fb0a7825 */ /* 0x010fc600078e02e0 */
[----:B------:R1:W-:Y:S01]  /*1c170*/  LDGSTS.E [R7+-0x63400], [R8.64], P6 ;  /* 0x9cc0000008077fae */ /* 0x0003e2000b121844 */
[----:B------:R-:W-:-:S03]  /*1c180*/  IMAD.WIDE R30, R251, 0x4, R18 ;  /* 0x00000004fb1e7825 */ /* 0x000fc600078e0212 */
[----:B------:R2:W-:Y:S01]  /*1c190*/  LDGSTS.E [R6+-0x62400], [R12.64], P6 ;  /* 0x9dc000000c067fae */ /* 0x0005e2000b121844 */
[----:B------:R-:W-:-:S03]  /*1c1a0*/  IMAD.WIDE R34, R251, 0x4, R34 ;  /* 0x00000004fb227825 */ /* 0x000fc600078e0222 */
[----:B------:R4:W-:Y:S01]  /*1c1b0*/  LDGSTS.E [R5+-0x61400], [R10.64], P6 ;  /* 0x9ec000000a057fae */ /* 0x0009e2000b121844 */
[----:B-1----:R-:W-:Y:S01]  /*1c1c0*/  IMAD.WIDE R8, R251, 0x4, R240 ;  /* 0x00000004fb087825 */ /* 0x002fe200078e02f0 */
[C---:B-----5:R-:W-:Y:S02]  /*1c1d0*/  IADD3 R7, R245.reuse, 0x100000, RZ ;  /* 0x00100000f5077810 */ /* 0x060fe40007ffe0ff */
[----:B--2---:R-:W-:Y:S02]  /*1c1e0*/  IADD3 R6, R245, 0x100000, RZ ;  /* 0x00100000f5067810 */ /* 0x004fe40007ffe0ff */
[----:B------:R1:W-:Y:S01]  /*1c1f0*/  LDGSTS.E [R4+-0x60400], [R8.64], P6 ;  /* 0x9fc0000008047fae */ /* 0x0003e2000b121844 */
[----:B------:R-:W-:Y:S01]  /*1c200*/  IMAD.WIDE R50, R251, 0x4, R50 ;  /* 0x00000004fb327825 */ /* 0x000fe200078e0232 */
[----:B----4-:R-:W-:-:S03]  /*1c210*/  IADD3 R5, R245, 0x100000, RZ ;  /* 0x00100000f5057810 */ /* 0x010fc60007ffe0ff */
[C---:B------:R-:W-:Y:S01]  /*1c220*/  IMAD.WIDE R66, R251.reuse, 0x4, R66 ;  /* 0x00000004fb427825 */ /* 0x040fe200078e0242 */
[----:B------:R-:W-:Y:S03]  /*1c230*/  STL.64 [R1+0x1f50], R12 ;  /* 0x001f500c01007387 */ /* 0x000fe60000100a00 */
[----:B------:R-:W-:Y:S01]  /*1c240*/  IMAD.WIDE R42, R251, 0x4, R82 ;  /* 0x00000004fb2a7825 */ /* 0x000fe200078e0252 */
[----:B-1----:R-:W-:-:S03]  /*1c250*/  IADD3 R4, R245, 0x100000, RZ ;  /* 0x00100000f5047810 */ /* 0x002fc60007ffe0ff */
[C---:B------:R-:W-:Y:S01]  /*1c260*/  IMAD.WIDE R46, R251.reuse, 0x4, R98 ;  /* 0x00000004fb2e7825 */ /* 0x040fe200078e0262 */
[----:B------:R1:W-:Y:S03]  /*1c270*/  STL.64 [R1+0x1f78], R10 ;  /* 0x001f780a01007387 */ /* 0x0003e60000100a00 */
[C---:B------:R-:W-:Y:S01]  /*1c280*/  IMAD.WIDE R56, R251.reuse, 0x4, R114 ;  /* 0x00000004fb387825 */ /* 0x040fe200078e0272 */
[----:B------:R2:W-:Y:S03]  /*1c290*/  STL.64 [R1+0x1fa8], R8 ;  /* 0x001fa80801007387 */ /* 0x0005e60000100a00 */
[----:B------:R-:W-:-:S04]  /*1c2a0*/  IMAD.WIDE R62, R251, 0x4, R130 ;  /* 0x00000004fb3e7825 */ /* 0x000fc800078e0282 */
[----:B------:R-:W-:-:S04]  /*1c2b0*/  IMAD.WIDE R174, R251, 0x4, R146 ;  /* 0x00000004fbae7825 */ /* 0x000fc800078e0292 */
[----:B-1----:R-:W-:-:S04]  /*1c2c0*/  IMAD.WIDE R10, R251, 0x4, R162 ;  /* 0x00000004fb0a7825 */ /* 0x002fc800078e02a2 */
[C---:B--2---:R-:W-:Y:S01]  /*1c2d0*/  IMAD.WIDE R8, R251.reuse, 0x4, R178 ;  /* 0x00000004fb087825 */ /* 0x044fe200078e02b2 */
[----:B------:R1:W-:Y:S03]  /*1c2e0*/  STL.64 [R1], R10 ;  /* 0x0000000a01007387 */ /* 0x0003e60000100a00 */
[C---:B------:R-:W-:Y:S01]  /*1c2f0*/  IMAD.WIDE R12, R251.reuse, 0x4, R194 ;  /* 0x00000004fb0c7825 */ /* 0x040fe200078e02c2 */
[----:B------:R2:W-:Y:S03]  /*1c300*/  STL.64 [R1+0x1eb8], R8 ;  /* 0x001eb80801007387 */ /* 0x0005e60000100a00 */
[C---:B------:R-:W-:Y:S01]  /*1c310*/  IMAD.WIDE R2, R251.reuse, 0x4, R2 ;  /* 0x00000004fb027825 */ /* 0x040fe200078e0202 */
[----:B------:R-:W-:Y:S03]  /*1c320*/  STL.64 [R1+0x1ed0], R12 ;  /* 0x001ed00c01007387 */ /* 0x000fe60000100a00 */
[----:B---3--:R-:W-:-:S05]  /*1c330*/  IMAD.WIDE R28, R251, 0x4, R246 ;  /* 0x00000004fb1c7825 */ /* 0x008fca00078e02f6 */
        /* <DEDUP_REMOVED lines=12> */
[----:B------:R-:W-:-:S03]  /*1c400*/  MOV R252, 0x7f ;  /* 0x0000007f00fc7802 */ /* 0x000fc60000000f00 */
[----:B------:R3:W-:Y:S01]  /*1c410*/  LDGSTS.E [R7+-0x63200], [R12.64], P6 ;  /* 0x9ce000000c077fae */ /* 0x0007e2000b121844 */
[----:B-1----:R-:W-:-:S04]  /*1c420*/  IMAD.WIDE R10, R251, 0x4, R210 ;  /* 0x00000004fb0a7825 */ /* 0x002fc800078e02d2 */
[----:B--2---:R-:W-:Y:S01]  /*1c430*/  IMAD.WIDE R8, R251, 0x4, R226 ;  /* 0x00000004fb087825 */ /* 0x004fe200078e02e2 */
[----:B------:R-:W-:Y:S04]  /*1c440*/  STL.64 [R1+0x1ef8], R10 ;  /* 0x001ef80a01007387 */ /* 0x000fe80000100a00 */
[----:B------:R1:W-:Y:S04]  /*1c450*/  STL.64 [R1+0x1f20], R8 ;  /* 0x001f200801007387 */ /* 0x0003e80000100a00 */
[----:B------:R2:W-:Y:S04]  /*1c460*/  STL.64 [R1+0x1f48], R2 ;  /* 0x001f480201007387 */ /* 0x0005e80000100a00 */
[----:B------:R2:W-:Y:S04]  /*1c470*/  STL [R1+0x550], RZ ;  /* 0x000550ff01007387 */ /* 0x0005e80000100800 */
        /* <DEDUP_REMOVED lines=311> */
[----:B------:R2:W-:Y:S01]  /*1d7f0*/  STL [R1+0x270], RZ ;  /* 0x000270ff01007387 */ /* 0x0005e20000100800 */
[----:B------:R-:W-:-:S03]  /*1d800*/  IADD3 R252, R252, c[0x0][0x180], RZ ;  /* 0x00006000fcfc7a10 */ /* 0x000fc60007ffe0ff */
[----:B------:R2:W-:Y:S04]  /*1d810*/  STL [R1+0x274], RZ ;  /* 0x000274ff01007387 */ /* 0x0005e80000100800 */
[----:B------:R2:W-:Y:S04]  /*1d820*/  STL [R1+0x278], RZ ;  /* 0x000278ff01007387 */ /* 0x0005e80000100800 */
[----:B------:R2:W-:Y:S01]  /*1d830*/  STL [R1+0x27c], RZ ;  /* 0x00027cff01007387 */ /* 0x0005e20000100800 */
[----:B------:R-:W-:-:S03]  /*1d840*/  ISETP.GE.AND P0, PT, R252, 0x80, PT ;  /* 0x00000080fc00780c */ /* 0x000fc60003f06270 */
[----:B------:R3:W-:Y:S04]  /*1d850*/  LDGSTS.E [R6+-0x62200], [R10.64], P6 ;  /* 0x9de000000a067fae */ /* 0x0007e8000b121844 */
[----:B------:R4:W-:Y:S04]  /*1d860*/  LDGSTS.E [R5+-0x61200], [R8.64], P6 ;  /* 0x9ee0000008057fae */ /* 0x0009e8000b121844 */
[----:B------:R4:W-:Y:S01]  /*1d870*/  LDGSTS.E [R4+-0x60200], [R2.64], P6 ;  /* 0x9fe0000002047fae */ /* 0x0009e2000b121844 */
[----:B------:R-:W-:-:S03]  /*1d880*/  CS2R R244, SRZ ;  /* 0x0000000000f47805 */ /* 0x000fc6000001ff00 */
[----:B------:R-:W0:Y:S01]  /*1d890*/  LDGDEPBAR ;  /* 0x00000000000079af */ /* 0x000e220000000000 */
[----:B------:R-:W-:Y:S01]  /*1d8a0*/  CS2R R246, SRZ ;  /* 0x0000000000f67805 */ /* 0x000fe2000001ff00 */
        /* <DEDUP_REMOVED lines=84> */
[----:B----4-:R-:W-:Y:S01]  /*1ddf0*/  CS2R R4, SRZ ;  /* 0x0000000000047805 */ /* 0x010fe2000001ff00 */
[----:B---3--:R-:W-:Y:S01]  /*1de00*/  CS2R R6, SRZ ;  /* 0x0000000000067805 */ /* 0x008fe2000001ff00 */
[----:B-1----:R-:W-:Y:S01]  /*1de10*/  CS2R R8, SRZ ;  /* 0x0000000000087805 */ /* 0x002fe2000001ff00 */
        /* <DEDUP_REMOVED lines=9> */
[----:B------:R-:W-:Y:S05]  /*1deb0*/  @!P0 BRA `(.L_x_0) ;  /* 0x0005d03000008947 */ /* 0x000fea0003800000 */
[----:B--2---:R-:W2:Y:S04]  /*1dec0*/  LDL.LU.64 R10, [R1+0x13f0] ;  /* 0x0013f000010a7983 */ /* 0x004ea80000300a00 */
[----:B------:R-:W3:Y:S04]  /*1ded0*/  LDL.LU.64 R12, [R1+0x13f8] ;  /* 0x0013f800010c7983 */ /* 0x000ee80000300a00 */
[----:B------:R-:W4:Y:S04]  /*1dee0*/  LDL.LU.64 R18, [R1+0x1420] ;  /* 0x0014200001127983 */ /* 0x000f280000300a00 */
[----:B------:R-:W5:Y:S04]  /*1def0*/  LDL.LU.64 R20, [R1+0x1428] ;  /* 0x0014280001147983 */ /* 0x000f680000300a00 */
[----:B------:R-:W3:Y:S04]  /*1df00*/  LDL.LU.64 R22, [R1+0x730] ;  /* 0x0007300001167983 */ /* 0x000ee80000300a00 */
[----:B------:R-:W3:Y:S04]  /*1df10*/  LDL.LU.64 R24, [R1+0x728] ;  /* 0x0007280001187983 */ /* 0x000ee80000300a00 */
[----:B------:R-:W4:Y:S04]  /*1df20*/  LDL.LU.64 R26, [R1+0x720] ;  /* 0x00072000011a7983 */ /* 0x000f280000300a00 */
[----:B------:R-:W4:Y:S04]  /*1df30*/  LDL.LU.64 R2, [R1+0x638] ;  /* 0x0006380001027983 */ /* 0x000f280000300a00 */
[----:B------:R-:W4:Y:S04]  /*1df40*/  LDL.LU.64 R8, [R1+0x410] ;  /* 0x0004100001087983 */ /* 0x000f280000300a00 */
[----:B------:R-:W4:Y:S04]  /*1df50*/  LDL.LU.64 R14, [R1+0x3b8] ;  /* 0x0003b800010e7983 */ /* 0x000f280000300a00 */
[----:B------:R-:W4:Y:S04]  /*1df60*/  LDL.LU.64 R16, [R1+0x3b0] ;  /* 0x0003b00001107983 */ /* 0x000f280000300a00 */
[----:B--2---:R1:W-:Y:S01]  /*1df70*/  STL [R1+0x1e0c], R10 ;  /* 0x001e0c0a01007387 */ /* 0x0043e20000100800 */
[----:B------:R-:W-:-:S03]  /*1df80*/  IMAD.MOV.U32 R4, RZ, RZ, R11 ;  /* 0x000000ffff047224 */ /* 0x000fc600078e000b */
[----:B-1----:R-:W2:Y:S04]  /*1df90*/  LDL.LU.64 R10, [R1+0x3a8] ;  /* 0x0003a800010a7983 */ /* 0x002ea80000300a00 */
[----:B------:R1:W-:Y:S04]  /*1dfa0*/  STL [R1+0x1e08], R4 ;  /* 0x001e080401007387 */ /* 0x0003e80000100800 */
[----:B---3--:R3:W-:Y:S01]  /*1dfb0*/  STL [R1+0x1e14], R12 ;  /* 0x001e140c01007387 */ /* 0x0087e20000100800 */
[----:B-1----:R-:W-:-:S03]  /*1dfc0*/  IMAD.MOV.U32 R4, RZ, RZ, R13 ;  /* 0x000000ffff047224 */ /* 0x002fc600078e000d */
[----:B---3--:R-:W3:Y:S04]  /*1dfd0*/  LDL.LU.64 R12, [R1+0x3a0] ;  /* 0x0003a000010c7983 */ /* 0x008ee80000300a00 */
[----:B------:R1:W-:Y:S04]  /*1dfe0*/  STL [R1+0x1e10], R4 ;  /* 0x001e100401007387 */ /* 0x0003e80000100800 */
[----:B----4-:R4:W-:Y:S01]  /*1dff0*/  STL [R1+0x1e1c], R18 ;  /* 0x001e1c1201007387 */ /* 0x0109e20000100800 */
[----:B-1----:R-:W-:-:S03]  /*1e000*/  MOV R4, R19 ;  /* 0x0000001300047202 */ /* 0x002fc60000000f00 */
[----:B----4-:R-:W4:Y:S04]  /*1e010*/  LDL.LU.64 R18, [R1+0x398] ;  /* 0x0003980001127983 */ /* 0x010f280000300a00 */
[----:B------:R1:W-:Y:S04]  /*1e020*/  STL [R1+0x1e18], R4 ;  /* 0x001e180401007387 */ /* 0x0003e80000100800 */
[----:B-----5:R5:W-:Y:S01]  /*1e030*/  STL [R1+0x1e24], R20 ;  /* 0x001e241401007387 */ /* 0x020be20000100800 */
[----:B-1----:R-:W-:-:S03]  /*1e040*/  IMAD.MOV.U32 R4, RZ, RZ, R21 ;  /* 0x000000ffff047224 */ /* 0x002fc600078e0015 */
[----:B-----5:R-:W5:Y:S04]  /*1e050*/  LDL.LU.64 R20, [R1+0x390] ;  /* 0x0003900001147983 */ /* 0x020f680000300a00 */
[----:B------:R1:W-:Y:S04]  /*1e060*/  STL [R1+0x1e20], R4 ;  /* 0x001e200401007387 */ /* 0x0003e80000100800 */
[----:B------:R1:W-:Y:S02]  /*1e070*/  STL [R1+0x1e28], R22 ;  /* 0x001e281601007387 */ /* 0x0003e40000100800 */
[----:B-1----:R-:W-:-:S02]  /*1e080*/  IMAD.MOV.U32 R4, RZ, RZ, R23 ;  /* 0x000000ffff047224 */ /* 0x002fc400078e0017 */
[----:B------:R-:W5:Y:S04]  /*1e090*/  LDL.LU.64 R22, [R1+0x378] ;  /* 0x0003780001167983 */ /* 0x000f680000300a00 */
[----:B------:R1:W-:Y:S04]  /*1e0a0*/  STL [R1+0x1e00], R4 ;  /* 0x001e000401007387 */ /* 0x0003e80000100800 */
[----:B------:R1:W-:Y:S02]  /*1e0b0*/  STL [R1+0x1e04], R24 ;  /* 0x001e041801007387 */ /* 0x0003e40000100800 */
[----:B-1----:R-:W-:-:S02]  /*1e0c0*/  MOV R4, R25 ;  /* 0x0000001900047202 */ /* 0x002fc40000000f00 */
[----:B------:R-:W5:Y:S04]  /*1e0d0*/  LDL.LU.64 R24, [R1+0x1070] ;  /* 0x0010700001187983 */ /* 0x000f680000300a00 */
[----:B------:R1:W-:Y:S04]  /*1e0e0*/  STL [R1+0x1df8], R4 ;  /* 0x001df80401007387 */ /* 0x0003e80000100800 */
[----:B------:R1:W-:Y:S02]  /*1e0f0*/  STL [R1+0x1dfc], R26 ;  /* 0x001dfc1a01007387 */ /* 0x0003e40000100800 */
[----:B-1----:R-:W-:-:S02]  /*1e100*/  IMAD.MOV.U32 R4, RZ, RZ, R27 ;  /* 0x000000ffff047224 */ /* 0x002fc400078e001b */
[----:B------:R-:W5:Y:S04]  /*1e110*/  LDL.LU.64 R26, [R1+0x1078] ;  /* 0x00107800011a7983 */ /* 0x000f680000300a00 */
        /* <DEDUP_REMOVED lines=17> */
[----:B--2---:R2:W-:Y:S01]  /*1e230*/  STL [R1+0x1dd4], R10 ;  /* 0x001dd40a01007387 */ /* 0x0045e20000100800 */
[----:B-1----:R-:W-:-:S03]  /*1e240*/  MOV R4, R11 ;  /* 0x0000000b00047202 */ /* 0x002fc60000000f00 */
[----:B--2---:R-:W2:Y:S04]  /*1e250*/  LDL.LU.64 R10, [R1+0x520] ;  /* 0x00052000010a7983 */ /* 0x004ea80000300a00 */
[----:B------:R1:W-:Y:S04]  /*1e260*/  STL [R1+0x1dc8], R4 ;  /* 0x001dc80401007387 */ /* 0x0003e80000100800 */
[----:B---3--:R3:W-:Y:S01]  /*1e270*/  STL [R1+0x1dcc], R12 ;  /* 0x001dcc0c01007387 */ /* 0x0087e20000100800 */
[----:B-1----:R-:W-:-:S03]  /*1e280*/  IMAD.MOV.U32 R4, RZ, RZ, R13 ;  /* 0x000000ffff047224 */ /* 0x002fc600078e000d */
[----:B---3--:R-:W3:Y:S04]  /*1e290*/  LDL.LU.64 R12, [R1+0x4a8] ;  /* 0x0004a800010c7983 */ /* 0x008ee80000300a00 */
[----:B------:R1:W-:Y:S04]  /*1e2a0*/  STL [R1+0x1dc0], R4 ;  /* 0x001dc00401007387 */ /* 0x0003e80000100800 */
[----:B----4-:R4:W-:Y:S01]  /*1e2b0*/  STL [R1+0x1dc4], R18 ;  /* 0x001dc41201007387 */ /* 0x0109e20000100800 */
[----:B-1----:R-:W-:-:S03]  /*1e2c0*/  IMAD.MOV.U32 R4, RZ, RZ, R19 ;  /* 0x000000ffff047224 */ /* 0x002fc600078e0013 */
[----:B----4-:R-:W4:Y:S04]  /*1e2d0*/  LDL.LU.64 R18, [R1+0x370] ;  /* 0x0003700001127983 */ /* 0x010f280000300a00 */
[----:B------:R1:W-:Y:S04]  /*1e2e0*/  STL [R1+0x1db8], R4 ;  /* 0x001db80401007387 */ /* 0x0003e80000100800 */
[----:B-----5:R5:W-:Y:S01]  /*1e2f0*/  STL [R1+0x1dbc], R20 ;  /* 0x001dbc1401007387 */ /* 0x020be20000100800 */
[----:B-1----:R-:W-:-:S03]  /*1e300*/  MOV R4, R21 ;  /* 0x0000001500047202 */ /* 0x002fc60000000f00 */
[----:B-----5:R-:W5:Y:S04]  /*1e310*/  LDL.LU.64 R20, [R1+0x348] ;  /* 0x0003480001147983 */ /* 0x020f680000300a00 */
        /* <DEDUP_REMOVED lines=29> */
[----:B--2---:R2:W-:Y:S01]  /*1e4f0*/  STL [R1+0x1d7c], R10 ;  /* 0x001d7c0a01007387 */ /* 0x0045e20000100800 */
[----:B-1----:R-:W-:-:S03]  /*1e500*/  IMAD.MOV.U32 R4, RZ, RZ, R11 ;  /* 0x000000ffff047224 */ /* 0x002fc600078e000b */
[----:B--2---:R-:W2:Y:S04]  /*1e510*/  LDL.LU.64 R10, [R1+0x10b8] ;  /* 0x0010b800010a7983 */ /* 0x004ea80000300a00 */
[----:B------:R1:W-:Y:S04]  /*1e520*/  STL [R1+0x1d70], R4 ;  /* 0x001d700401007387 */ /* 0x0003e80000100800 */
[----:B---3--:R3:W-:Y:S01]  /*1e530*/  STL [R1+0x1d74], R12 ;  /* 0x001d740c01007387 */ /* 0x0087e20000100800 */
[----:B-1----:R-:W-:-:S03]  /*1e540*/  MOV R4, R13 ;  /* 0x0000000d00047202 */ /* 0x002fc60000000f00 */
[----:B---3--:R-:W3:Y:S04]  /*1e550*/  LDL.LU.64 R12, [R1+0x10c0] ;  /* 0x0010c000010c7983 */ /* 0x008ee80000300a00 */
[----:B------:R1:W-:Y:S04]  /*1e560*/  STL [R1+0x1d68], R4 ;  /* 0x001d680401007387 */ /* 0x0003e80000100800 */
[----:B----4-:R4:W-:Y:S01]  /*1e570*/  STL [R1+0x1d6c], R18 ;  /* 0x001d6c1201007387 */ /* 0x0109e20000100800 */
[----:B-1----:R-:W-:-:S03]  /*1e580*/  IMAD.MOV.U32 R4, RZ, RZ, R19 ;  /* 0x000000ffff047224 */ /* 0x002fc600078e0013 */
[----:B----4-:R-:W4:Y:S04]  /*1e590*/  LDL.LU.64 R18, [R1+0x10c8] ;  /* 0x0010c80001127983 */ /* 0x010f280000300a00 */
[----:B------:R1:W-:Y:S04]  /*1e5a0*/  STL [R1+0x1d60], R4 ;  /* 0x001d600401007387 */ /* 0x0003e80000100800 */
[----:B-----5:R5:W-:Y:S01]  /*1e5b0*/  STL [R1+0x1d64], R20 ;  /* 0x001d641401007387 */ /* 0x020be20000100800 */
[----:B-1----:R-:W-:-:S03]  /*1e5c0*/  IMAD.MOV.U32 R4, RZ, RZ, R21 ;  /* 0x000000ffff047224 */ /* 0x002fc600078e0015 */
[----:B-----5:R-:W5:Y:S04]  /*1e5d0*/  LDL.LU.64 R20, [R1+0x4a0] ;  /* 0x0004a00001147983 */ /* 0x020f680000300a00 */
        /* <DEDUP_REMOVED lines=29> */
[----:B--2---:R2:W-:Y:S01]  /*1e7b0*/  STL [R1+0x1d18], R10 ;  /* 0x001d180a01007387 */ /* 0x0045e20000100800 */
[----:B-1----:R-:W-:-:S03]  /*1e7c0*/  IMAD.MOV.U32 R4, RZ, RZ, R11 ;  /* 0x000000ffff047224 */ /* 0x002fc600078e000b */
[----:B--2---:R-:W2:Y:S04]  /*1e7d0*/  LDL.LU.64 R10, [R1+0x2a0] ;  /* 0x0002a000010a7983 */ /* 0x004ea80000300a00 */
        /* <DEDUP_REMOVED lines=601> */
[----:B------:R-:W-:Y:S04]  /*20d70*/  STL [R1+0x1890], R8 ;  /* 0x0018900801007387 */ /* 0x000fe80000100800 */
[----:B------:R-:W5:Y:S01]  /*20d80*/  LDL.LU.64 R6, [R1+0x1348] ;  /* 0x0013480001067983 */ /* 0x000f620000300a00 */
[----:B-1----:R-:W-:-:S05]  /*20d90*/  IMAD.MOV.U32 R4, RZ, RZ, R9 ;  /* 0x000000ffff047224 */ /* 0x002fca00078e0009 */
[----:B------:R1:W-:Y:S04]  /*20da0*/  STL [R1+0x188c], R4 ;  /* 0x00188c0401007387 */ /* 0x0003e80000100800 */
[----:B------:R-:W-:Y:S01]  /*20db0*/  STL [R1+0x1898], R14 ;  /* 0x0018980e01007387 */ /* 0x000fe20000100800 */
[----:B-1----:R-:W-:-:S03]  /*20dc0*/  MOV R4, R15 ;  /* 0x0000000f00047202 */ /* 0x002fc60000000f00 */
[----:B------:R-:W5:Y:S04]  /*20dd0*/  LDL.LU.64 R8, [R1+0x1210] ;  /* 0x0012100001087983 */ /* 0x000f680000300a00 */
[----:B------:R1:W-:Y:S04]  /*20de0*/  STL [R1+0x1894], R4 ;  /* 0x0018940401007387 */ /* 0x0003e80000100800 */
[----:B------:R2:W-:Y:S01]  /*20df0*/  STL [R1+0x18a0], R16 ;  /* 0x0018a01001007387 */ /* 0x0005e20000100800 */
[----:B-1----:R-:W-:-:S03]  /*20e00*/  IMAD.MOV.U32 R4, RZ, RZ, R17 ;  /* 0x000000ffff047224 */ /* 0x002fc600078e0011 */
[----:B------:R-:W5:Y:S04]  /*20e10*/  LDL.LU.64 R14, [R1+0x1218] ;  /* 0x00121800010e7983 */ /* 0x000f680000300a00 */
[----:B--2---:R-:W-:Y:S04]  /*20e20*/  STL [R1+0x18a8], R10 ;  /* 0x0018a80a01007387 */ /* 0x004fe80000100800 */
[----:B------:R1:W-:Y:S04]  /*20e30*/  STL [R1+0x189c], R4 ;  /* 0x00189c0401007387 */ /* 0x0003e80000100800 */
[----:B------:R-:W2:Y:S01]  /*20e40*/  LDL.LU.64 R16, [R1+0x1220] ;  /* 0x0012200001107983 */ /* 0x000ea20000300a00 */
[----:B-1----:R-:W-:-:S03]  /*20e50*/  IMAD.MOV.U32 R4, RZ, RZ, R11 ;  /* 0x000000ffff047224 */ /* 0x002fc600078e000b */
[----:B---3--:R-:W-:Y:S04]  /*20e60*/  STL [R1+0x18ac], R12 ;  /* 0x0018ac0c01007387 */ /* 0x008fe80000100800 */
[----:B------:R1:W-:Y:S04]  /*20e70*/  STL [R1+0x18a4], R4 ;  /* 0x0018a40401007387 */ /* 0x0003e80000100800 */
[----:B------:R-:W3:Y:S01]  /*20e80*/  LDL.LU.64 R10, [R1+0x1228] ;  /* 0x00122800010a7983 */ /* 0x000ee20000300a00 */
[----:B-1----:R-:W-:-:S03]  /*20e90*/  MOV R4, R13 ;  /* 0x0000000d00047202 */ /* 0x002fc60000000f00 */
[----:B----4-:R-:W-:Y:S04]  /*20ea0*/  STL [R1+0x1844], R18 ;  /* 0x0018441201007387 */ /* 0x010fe80000100800 */
[----:B------:R1:W-:Y:S04]  /*20eb0*/  STL [R1+0x1840], R4 ;  /* 0x0018400401007387 */ /* 0x0003e80000100800 */
[----:B------:R-:W4:Y:S01]  /*20ec0*/  LDL.LU.64 R12, [R1+0xbc0] ;  /* 0x000bc000010c7983 */ /* 0x000f220000300a00 */
[----:B-1----:R-:W-:-:S03]  /*20ed0*/  IMAD.MOV.U32 R4, RZ, RZ, R19 ;  /* 0x000000ffff047224 */ /* 0x002fc600078e0013 */
[----:B-----5:R-:W-:Y:S04]  /*20ee0*/  STL [R1+0x183c], R20 ;  /* 0x00183c1401007387 */ /* 0x020fe80000100800 */
[----:B------:R1:W-:Y:S04]  /*20ef0*/  STL [R1+0x1838], R4 ;  /* 0x0018380401007387 */ /* 0x0003e80000100800 */
[----:B------:R-:W5:Y:S01]  /*20f00*/  LDL.LU.64 R18, [R1+0xbb8] ;  /* 0x000bb80001127983 */ /* 0x000f620000300a00 */
[----:B-1----:R-:W-:-:S03]  /*20f10*/  IMAD.MOV.U32 R4, RZ, RZ, R21 ;  /* 0x000000ffff047224 */ /* 0x002fc600078e0015 */
[----:B------:R-:W-:Y:S04]  /*20f20*/  STL [R1+0x1834], R22 ;  /* 0x0018341601007387 */ /* 0x000fe80000100800 */
[----:B------:R1:W-:Y:S04]  /*20f30*/  STL [R1+0x1830], R4 ;  /* 0x0018300401007387 */ /* 0x0003e80000100800 */
[----:B------:R-:W5:Y:S01]  /*20f40*/  LDL.LU.64 R20, [R1+0xbb0] ;  /* 0x000bb00001147983 */ /* 0x000f620000300a00 */
[----:B-1----:R-:W-:-:S03]  /*20f50*/  MOV R4, R23 ;  /* 0x0000001700047202 */ /* 0x002fc60000000f00 */
[----:B------:R-:W-:Y:S04]  /*20f60*/  STL [R1+0x17d0], R24 ;  /* 0x0017d01801007387 */ /* 0x000fe80000100800 */
[----:B------:R1:W-:Y:S04]  /*20f70*/  STL [R1+0x17c8], R4 ;  /* 0x0017c80401007387 */ /* 0x0003e80000100800 */
[----:B------:R-:W5:Y:S01]  /*20f80*/  LDL.LU.64 R22, [R1+0xba8] ;  /* 0x000ba80001167983 */ /* 0x000f620000300a00 */
[----:B-1----:R-:W-:-:S03]  /*20f90*/  IMAD.MOV.U32 R4, RZ, RZ, R25 ;  /* 0x000000ffff047224 */ /* 0x002fc600078e0019 */
[----:B------:R-:W-:Y:S04]  /*20fa0*/  STL [R1+0x17d8], R26 ;  /* 0x0017d81a01007387 */ /* 0x000fe80000100800 */
[----:B------:R1:W-:Y:S04]  /*20fb0*/  STL [R1+0x17cc], R4 ;  /* 0x0017cc0401007387 */ /* 0x0003e80000100800 */
[----:B------:R-:W5:Y:S01]  /*20fc0*/  LDL.LU.64 R24, [R1+0x50] ;  /* 0x0000500001187983 */ /* 0x000f620000300a00 */
[----:B-1----:R-:W-:-:S03]  /*20fd0*/  IMAD.MOV.U32 R4, RZ, RZ, R27 ;  /* 0x000000ffff047224 */ /* 0x002fc600078e001b */
[----:B------:R1:W-:Y:S04]  /*20fe0*/  STL [R1+0x17e0], R2 ;  /* 0x0017e00201007387 */ /* 0x0003e80000100800 */
[----:B------:R1:W-:Y:S04]  /*20ff0*/  STL [R1+0x17d4], R4 ;  /* 0x0017d40401007387 */ /* 0x0003e80000100800 */
[----:B------:R-:W5:Y:S01]  /*21000*/  LDL.LU.64 R26, [R1+0x48] ;  /* 0x00004800011a7983 */ /* 0x000f620000300a00 */
[----:B-1----:R-:W-:-:S03]  /*21010*/  MOV R2, R3 ;  /* 0x0000000300027202 */ /* 0x002fc60000000f00 */
[----:B------:R-:W-:Y:S01]  /*21020*/  STL [R1+0x17e8], R6 ;  /* 0x0017e80601007387 */ /* 0x000fe20000100800 */
[----:B------:R-:W-:-:S03]  /*21030*/  IMAD.MOV.U32 R4, RZ, RZ, R7 ;  /* 0x000000ffff047224 */ /* 0x000fc600078e0007 */
[----:B------:R1:W-:Y:S04]  /*21040*/  STL [R1+0x17dc], R2 ;  /* 0x0017dc0201007387 */ /* 0x0003e80000100800 */
[----:B-1----:R-:W5:Y:S04]  /*21050*/  LDL.LU.64 R2, [R1+0x40] ;  /* 0x0000400001027983 */ /* 0x002f680000300a00 */
[----:B------:R-:W-:Y:S04]  /*21060*/  STL [R1+0x17f0], R8 ;  /* 0x0017f00801007387 */ /* 0x000fe80000100800 */
[----:B------:R1:W-:Y:S02]  /*21070*/  STL [R1+0x17e4], R4 ;  /* 0x0017e40401007387 */ /* 0x0003e40000100800 */
[----:B-1----:R-:W-:-:S02]  /*21080*/  IMAD.MOV.U32 R4, RZ, RZ, R9 ;  /* 0x000000ffff047224 */ /* 0x002fc400078e0009 */
[----:B------:R-:W-:Y:S04]  /*21090*/  STL [R1+0x17f8], R14 ;  /* 0x0017f80e01007387 */ /* 0x000fe80000100800 */
[----:B------:R1:W-:Y:S02]  /*210a0*/  STL [R1+0x17ec], R4 ;  /* 0x0017ec0401007387 */ /* 0x0003e40000100800 */
[----:B-1----:R-:W-:Y:S02]  /*210b0*/  MOV R4, R15 ;  /* 0x0000000f00047202 */ /* 0x002fe40000000f00 */
[----:B------:R-:W5:Y:S04]  /*210c0*/  LDL.LU.64 R14, [R1+0x1370] ;  /* 0x00137000010e7983 */ /* 0x000f680000300a00 */
[----:B------:R1:W-:Y:S04]  /*210d0*/  STL [R1+0x17f4], R4 ;  /* 0x0017f40401007387 */ /* 0x0003e80000100800 */
[----:B--2---:R2:W-:Y:S01]  /*210e0*/  STL [R1+0x1800], R16 ;  /* 0x0018001001007387 */ /* 0x0045e20000100800 */
[----:B-1----:R-:W-:-:S03]  /*210f0*/  IMAD.MOV.U32 R4, RZ, RZ, R17 ;  /* 0x000000ffff047224 */ /* 0x002fc600078e0011 */
[----:B--2---:R-:W2:Y:S04]  /*21100*/  LDL.LU.64 R16, [R1+0x1378] ;  /* 0x0013780001107983 */ /* 0x004ea80000300a00 */
[----:B------:R1:W-:Y:S04]  /*21110*/  STL [R1+0x17fc], R4 ;  /* 0x0017fc0401007387 */ /* 0x0003e80000100800 */
[----:B---3--:R3:W-:Y:S04]  /*21120*/  STL [R1+0x1808], R10 ;  /* 0x0018080a01007387 */ /* 0x0087e80000100800 */
[----:B------:R-:W2:Y:S01]  /*21130*/  LDL.LU.64 R8, [R1+0x1380] ;  /* 0x0013800001087983 */ /* 0x000ea20000300a00 */
[----:B-1----:R-:W-:-:S05]  /*21140*/  IMAD.MOV.U32 R4, RZ, RZ, R11 ;  /* 0x000000ffff047224 */ /* 0x002fca00078e000b */
[----:B------:R1:W-:Y:S04]  /*21150*/  STL [R1+0x1804], R4 ;  /* 0x0018040401007387 */ /* 0x0003e80000100800 */
[----:B----4-:R-:W-:Y:S04]  /*21160*/  STL [R1+0x1810], R12 ;  /* 0x0018100c01007387 */ /* 0x010fe80000100800 */
[----:B---3--:R-:W3:Y:S01]  /*21170*/  LDL.LU.64 R10, [R1+0x1388] ;  /* 0x00138800010a7983 */ /* 0x008ee20000300a00 */
[----:B-1----:R-:W-:-:S05]  /*21180*/  MOV R4, R13 ;  /* 0x0000000d00047202 */ /* 0x002fca0000000f00 */
[----:B------:R1:W-:Y:S04]  /*21190*/  STL [R1+0x180c], R4 ;  /* 0x00180c0401007387 */ /* 0x0003e80000100800 */
[----:B-----5:R4:W-:Y:S01]  /*211a0*/  STL [R1+0x1818], R18 ;  /* 0x0018181201007387 */ /* 0x0209e20000100800 */
[----:B-1----:R-:W-:-:S03]  /*211b0*/  IMAD.MOV.U32 R4, RZ, RZ, R19 ;  /* 0x000000ffff047224 */ /* 0x002fc600078e0013 */
[----:B----4-:R-:W4:Y:S04]  /*211c0*/  LDL.LU.64 R18, [R1+0x1250] ;  /* 0x0012500001127983 */ /* 0x010f280000300a00 */
[----:B------:R1:W-:Y:S04]  /*211d0*/  STL [R1+0x1814], R4 ;  /* 0x0018140401007387 */ /* 0x0003e80000100800 */
[----:B------:R5:W-:Y:S01]  /*211e0*/  STL [R1+0x1820], R20 ;  /* 0x0018201401007387 */ /* 0x000be20000100800 */
        /* <DEDUP_REMOVED lines=19> */
[----:B------:R-:W-:Y:S04]  /*21320*/  STL [R1+0x17b4], R248 ;  /* 0x0017b4f801007387 */ /* 0x000fe80000100800 */
[----:B------:R-:W-:Y:S04]  /*21330*/  STL [R1+0xefc], R249 ;  /* 0x000efcf901007387 */ /* 0x000fe80000100800 */
[----:B------:R-:W5:Y:S04]  /*21340*/  LDL.LU.64 R12, [R1+0xb90] ;  /* 0x000b9000010c7983 */ /* 0x000f680000300a00 */
        /* <DEDUP_REMOVED lines=8> */
[----:B------:R3:W-:Y:S01]  /*213d0*/  STL [R1+0xf14], R8 ;  /* 0x000f140801007387 */ /* 0x0007e20000100800 */
[----:B-1----:R-:W-:-:S03]  /*213e0*/  MOV R4, R9 ;  /* 0x0000000900047202 */ /* 0x002fc60000000f00 */
[----:B---3--:R-:W3:Y:S04]  /*213f0*/  LDL.LU.64 R8, [R1+0x440] ;  /* 0x0004400001087983 */ /* 0x008ee80000300a00 */
[----:B------:R1:W-:Y:S04]  /*21400*/  STL [R1+0xf10], R4 ;  /* 0x000f100401007387 */ /* 0x0003e80000100800 */
[----:B------:R1:W-:Y:S02]  /*21410*/  STL [R1+0xf1c], R10 ;  /* 0x000f1c0a01007387 */ /* 0x0003e40000100800 */
[----:B-1----:R-:W-:-:S02]  /*21420*/  IMAD.MOV.U32 R4, RZ, RZ, R11 ;  /* 0x000000ffff047224 */ /* 0x002fc400078e000b */
[----:B------:R-:W3:Y:S04]  /*21430*/  LDL.LU.64 R10, [R1+0x448] ;  /* 0x00044800010a7983 */ /* 0x000ee80000300a00 */
        /* <DEDUP_REMOVED lines=41> */
[----:B------:R1:W-:Y:S02]  /*216d0*/  STL [R1+0xf74], R10 ;  /* 0x000f740a01007387 */ /* 0x0003e40000100800 */
[----:B-1----:R-:W-:-:S02]  /*216e0*/  MOV R4, R11 ;  /* 0x0000000b00047202 */ /* 0x002fc40000000f00 */
[----:B------:R-:W3:Y:S04]  /*216f0*/  LDL.LU.64 R10, [R1+0xb78] ;  /* 0x000b7800010a7983 */ /* 0x000ee80000300a00 */
        /* <DEDUP_REMOVED lines=41> */
[----:B------:R1:W-:Y:S02]  /*21990*/  STL [R1+0xfcc], R10 ;  /* 0x000fcc0a01007387 */ /* 0x0003e40000100800 */
[----:B-1----:R-:W-:-:S02]  /*219a0*/  IMAD.MOV.U32 R4, RZ, RZ, R11 ;  /* 0x000000ffff047224 */ /* 0x002fc400078e000b */
[----:B------:R-:W3:Y:S04]  /*219b0*/  LDL.LU.64 R10, [R1+0x12d0] ;  /* 0x0012d000010a7983 */ /* 0x000ee80000300a00 */
        /* <DEDUP_REMOVED lines=745> */
[----:B------:R-:W-:Y:S04]  /*24850*/  STL [R1+0x15a4], R10 ;  /* 0x0015a40a01007387 */ /* 0x000fe80000100800 */
[----:B------:R-:W3:Y:S01]  /*24860*/  LDL.LU.64 R6, [R1+0xbc8] ;  /* 0x000bc80001067983 */ /* 0x000ee20000300a00 */
[----:B-1----:R-:W-:-:S05]  /*24870*/  MOV R4, R11 ;  /* 0x0000000b00047202 */ /* 0x002fca0000000f00 */
[----:B------:R1:W-:Y:S04]  /*24880*/  STL [R1+0x15a0], R4 ;  /* 0x0015a00401007387 */ /* 0x0003e80000100800 */
[----:B----4-:R4:W-:Y:S01]  /*24890*/  STL [R1+0x15ac], R18 ;  /* 0x0015ac1201007387 */ /* 0x0109e20000100800 */
[----:B-1----:R-:W-:-:S03]  /*248a0*/  IMAD.MOV.U32 R4, RZ, RZ, R19 ;  /* 0x000000ffff047224 */ /* 0x002fc600078e0013 */
[----:B----4-:R-:W4:Y:S04]  /*248b0*/  LDL.LU.64 R18, [R1+0x17a0] ;  /* 0x0017a00001127983 */ /* 0x010f280000300a00 */
[----:B------:R1:W-:Y:S04]  /*248c0*/  STL [R1+0x15a8], R4 ;  /* 0x0015a80401007387 */ /* 0x0003e80000100800 */
[----:B-----5:R5:W-:Y:S01]  /*248d0*/  STL [R1+0x15b4], R20 ;  /* 0x0015b41401007387 */ /* 0x020be20000100800 */
[----:B-1----:R-:W-:-:S03]  /*248e0*/  IMAD.MOV.U32 R4, RZ, RZ, R21 ;  /* 0x000000ffff047224 */ /* 0x002fc600078e0015 */
[----:B-----5:R-:W5:Y:S04]  /*248f0*/  LDL.64 R20, [R1+0x1e38] ;  /* 0x001e380001147983 */ /* 0x020f680000100a00 */
[----:B------:R1:W-:Y:S04]  /*24900*/  STL [R1+0x15b0], R4 ;  /* 0x0015b00401007387 */ /* 0x0003e80000100800 */
[----:B------:R1:W-:Y:S02]  /*24910*/  STL [R1+0x15bc], R22 ;  /* 0x0015bc1601007387 */ /* 0x0003e40000100800 */
[----:B-1----:R-:W-:-:S02]  /*24920*/  MOV R4, R23 ;  /* 0x0000001700047202 */ /* 0x002fc40000000f00 */
[----:B------:R-:W5:Y:S04]  /*24930*/  LDL.64 R22, [R1+0x1e40] ;  /* 0x001e400001167983 */ /* 0x000f680000100a00 */
        /* <DEDUP_REMOVED lines=9> */
[----:B------:R1:W-:Y:S02]  /*249d0*/  STL [R1+0x15d4], R2 ;  /* 0x0015d40201007387 */ /* 0x0003e40000100800 */
[----:B-1----:R-:W-:Y:S02]  /*249e0*/  MOV R4, R3 ;  /* 0x0000000300047202 */ /* 0x002fe40000000f00 */
[----:B------:R-:W5:Y:S04]  /*249f0*/  LDL.LU.64 R2, [R1+0x1688] ;  /* 0x0016880001027983 */ /* 0x000f680000300a00 */
[----:B------:R1:W-:Y:S04]  /*24a00*/  STL [R1+0x15d0], R4 ;  /* 0x0015d00401007387 */ /* 0x0003e80000100800 */
[----:B------:R1:W-:Y:S04]  /*24a10*/  STL [R1+0x15dc], R12 ;  /* 0x0015dc0c01007387 */ /* 0x0003e80000100800 */
[----:B------:R-:W5:Y:S01]  /*24a20*/  LDL.LU.64 R26, [R1+0x1690] ;  /* 0x00169000011a7983 */ /* 0x000f620000300a00 */
[----:B-1----:R-:W-:-:S03]  /*24a30*/  IMAD.MOV.U32 R4, RZ, RZ, R13 ;  /* 0x000000ffff047224 */ /* 0x002fc600078e000d */
[----:B------:R-:W-:Y:S04]  /*24a40*/  STL [R1+0x15e4], R14 ;  /* 0x0015e40e01007387 */ /* 0x000fe80000100800 */
[----:B------:R1:W-:Y:S04]  /*24a50*/  STL [R1+0x15d8], R4 ;  /* 0x0015d80401007387 */ /* 0x0003e80000100800 */
[----:B------:R-:W5:Y:S01]  /*24a60*/  LDL.LU.64 R12, [R1+0x1698] ;  /* 0x00169800010c7983 */ /* 0x000f620000300a00 */
[----:B-1----:R-:W-:-:S03]  /*24a70*/  IMAD.MOV.U32 R4, RZ, RZ, R15 ;  /* 0x000000ffff047224 */ /* 0x002fc600078e000f */
[----:B--2---:R-:W-:Y:S04]  /*24a80*/  STL [R1+0x15ec], R16 ;  /* 0x0015ec1001007387 */ /* 0x004fe80000100800 */
[----:B------:R1:W-:Y:S04]  /*24a90*/  STL [R1+0x15e0], R4 ;  /* 0x0015e00401007387 */ /* 0x0003e80000100800 */
[----:B------:R-:W2:Y:S01]  /*24aa0*/  LDL.LU.64 R14, [R1+0x1648] ;  /* 0x00164800010e7983 */ /* 0x000ea20000300a00 */
[----:B-1----:R-:W-:-:S03]  /*24ab0*/  MOV R4, R17 ;  /* 0x0000001100047202 */ /* 0x002fc60000000f00 */
[----:B---3--:R-:W-:Y:S04]  /*24ac0*/  STL [R1+0x15f4], R8 ;  /* 0x0015f40801007387 */ /* 0x008fe80000100800 */
[----:B------:R1:W-:Y:S04]  /*24ad0*/  STL [R1+0x15e8], R4 ;  /* 0x0015e80401007387 */ /* 0x0003e80000100800 */
[----:B------:R-:W3:Y:S01]  /*24ae0*/  LDL.LU.64 R16, [R1+0x1650] ;  /* 0x0016500001107983 */ /* 0x000ee20000300a00 */
[----:B-1----:R-:W-:-:S03]  /*24af0*/  IMAD.MOV.U32 R4, RZ, RZ, R9 ;  /* 0x000000ffff047224 */ /* 0x002fc600078e0009 */
[----:B------:R-:W-:Y:S04]  /*24b00*/  STL [R1+0x15fc], R6 ;  /* 0x0015fc0601007387 */ /* 0x000fe80000100800 */
[----:B------:R1:W-:Y:S04]  /*24b10*/  STL [R1+0x15f0], R4 ;  /* 0x0015f00401007387 */ /* 0x0003e80000100800 */
[----:B------:R-:W3:Y:S01]  /*24b20*/  LDL.LU.64 R8, [R1+0x1658] ;  /* 0x0016580001087983 */ /* 0x000ee20000300a00 */
[----:B-1----:R-:W-:-:S03]  /*24b30*/  IMAD.MOV.U32 R4, RZ, RZ, R7 ;  /* 0x000000ffff047224 */ /* 0x002fc600078e0007 */
[----:B----4-:R-:W-:Y:S04]  /*24b40*/  STL [R1+0x1604], R18 ;  /* 0x0016041201007387 */ /* 0x010fe80000100800 */
[----:B------:R1:W-:Y:S02]  /*24b50*/  STL [R1+0x15f8], R4 ;  /* 0x0015f80401007387 */ /* 0x0003e40000100800 */
[----:B-1----:R-:W-:Y:S02]  /*24b60*/  MOV R4, R19 ;  /* 0x0000001300047202 */ /* 0x002fe40000000f00 */
[----:B------:R-:W4:Y:S04]  /*24b70*/  LDL.LU.64 R18, [R1+0x1660] ;  /* 0x0016600001127983 */ /* 0x000f280000300a00 */
        /* <DEDUP_REMOVED lines=16> */
[----:B------:R-:W-:Y:S04]  /*24c80*/  STL [R1+0x1620], R4 ;  /* 0x0016200401007387 */ /* 0x000fe80000100800 */
[----:B------:R1:W-:Y:S04]  /*24c90*/  STL [R1+0x162c], R2 ;  /* 0x00162c0201007387 */ /* 0x0003e80000100800 */
[----:B------:R-:W-:Y:S01]  /*24ca0*/  STL [R1+0x1634], R26 ;  /* 0x0016341a01007387 */ /* 0x000fe20000100800 */
[----:B-1----:R-:W-:Y:S01]  /*24cb0*/  IMAD.MOV.U32 R2, RZ, RZ, R3 ;  /* 0x000000ffff027224 */ /* 0x002fe200078e0003 */
[----:B------:R-:W-:-:S04]  /*24cc0*/  MOV R4, R27 ;  /* 0x0000001b00047202 */ /* 0x000fc80000000f00 */
[----:B------:R1:W-:Y:S04]  /*24cd0*/  STL [R1+0x1628], R2 ;  /* 0x0016280201007387 */ /* 0x0003e80000100800 */
[----:B-1----:R-:W5:Y:S04]  /*24ce0*/  LDL.LU.64 R2, [R1+0x1e50] ;  /* 0x001e500001027983 */ /* 0x002f680000300a00 */
[----:B------:R-:W-:Y:S04]  /*24cf0*/  STL [R1+0x163c], R12 ;  /* 0x00163c0c01007387 */ /* 0x000fe80000100800 */
[----:B------:R1:W-:Y:S04]  /*24d00*/  STL [R1+0x1630], R4 ;  /* 0x0016300401007387 */ /* 0x0003e80000100800 */
[----:B------:R-:W5:Y:S01]  /*24d10*/  LDL.LU.64 R26, [R1+0x1e58] ;  /* 0x001e5800011a7983 */ /* 0x000f620000300a00 */
[----:B-1----:R-:W-:-:S03]  /*24d20*/  IMAD.MOV.U32 R4, RZ, RZ, R13 ;  /* 0x000000ffff047224 */ /* 0x002fc600078e000d */
        /* <DEDUP_REMOVED lines=8> */
[----:B------:R-:W-:Y:S04]  /*24db0*/  STL [R1+0x1654], R8 ;  /* 0x0016540801007387 */ /* 0x000fe80000100800 */
[----:B------:R1:W-:Y:S04]  /*24dc0*/  STL [R1+0x1648], R4 ;  /* 0x0016480401007387 */ /* 0x0003e80000100800 */
[----:B------:R-:W3:Y:S04]  /*24dd0*/  LDL.LU.64 R16, [R1+0x16c0] ;  /* 0x0016c00001107983 */ /* 0x000ee80000300a00 */
[----:B------:R-:W3:Y:S01]  /*24de0*/  LDL.LU.64 R6, [R1+0x16e8] ;  /* 0x0016e80001067983 */ /* 0x000ee20000300a00 */
[----:B-1----:R-:W-:-:S05]  /*24df0*/  IMAD.MOV.U32 R4, RZ, RZ, R9 ;  /* 0x000000ffff047224 */ /* 0x002fca00078e0009 */
        /* <DEDUP_REMOVED lines=16> */
[----:B------:R-:W-:Y:S04]  /*24f00*/  STL [R1+0x167c], R10 ;  /* 0x00167c0a01007387 */ /* 0x000fe80000100800 */
[----:B------:R1:W-:Y:S04]  /*24f10*/  STL [R1+0x1670], R4 ;  /* 0x0016700401007387 */ /* 0x0003e80000100800 */
[----:B------:R-:W5:Y:S01]  /*24f20*/  LDL.LU.64 R24, [R1+0x16d8] ;  /* 0x0016d80001187983 */ /* 0x000f620000300a00 */
[----:B-1----:R-:W-:-:S03]  /*24f30*/  MOV R4, R11 ;  /* 0x0000000b00047202 */ /* 0x002fc60000000f00 */
        /* <DEDUP_REMOVED lines=20> */
[----:B------:R-:W-:Y:S04]  /*25080*/  STL [R1+0x16ac], R6 ;  /* 0x0016ac0601007387 */ /* 0x000fe80000100800 */
[----:B------:R1:W-:Y:S04]  /*25090*/  STL [R1+0x16a0], R4 ;  /* 0x0016a00401007387 */ /* 0x0003e80000100800 */
[----:B------:R-:W3:Y:S01]  /*250a0*/  LDL.LU.64 R16, [R1+0x1e70] ;  /* 0x001e700001107983 */ /* 0x000ee20000300a00 */
[----:B-1----:R-:W-:-:S03]  /*250b0*/  MOV R4, R7 ;  /* 0x0000000700047202 */ /* 0x002fc60000000f00 */
[----:B----4-:R-:W-:Y:S04]  /*250c0*/  STL [R1+0x16b4], R18 ;  /* 0x0016b41201007387 */ /* 0x010fe80000100800 */
[----:B------:R1:W-:Y:S02]  /*250d0*/  STL [R1+0x16a8], R4 ;  /* 0x0016a80401007387 */ /* 0x0003e40000100800 */
[----:B-1----:R-:W-:Y:S02]  /*250e0*/  IMAD.MOV.U32 R4, RZ, RZ, R19 ;  /* 0x000000ffff047224 */ /* 0x002fe400078e0013 */
[----:B------:R-:W4:Y:S04]  /*250f0*/  LDL.LU.64 R18, [R1+0x1e78] ;  /* 0x001e780001127983 */ /* 0x000f280000300a00 */
[----:B------:R1:W-:Y:S04]  /*25100*/  STL [R1+0x16b0], R4 ;  /* 0x0016b00401007387 */ /* 0x0003e80000100800 */
[----:B-----5:R5:W-:Y:S01]  /*25110*/  STL [R1+0x16bc], R20 ;  /* 0x0016bc1401007387 */ /* 0x020be20000100800 */
[----:B-1----:R-:W-:-:S03]  /*25120*/  IMAD.MOV.U32 R4, RZ, RZ, R21 ;  /* 0x000000ffff047224 */ /* 0x002fc600078e0015 */
[----:B------:R-:W-:Y:S04]  /*25130*/  STL [R1+0x16c4], R8 ;  /* 0x0016c40801007387 */ /* 0x000fe80000100800 */
[----:B------:R1:W-:Y:S04]  /*25140*/  STL [R1+0x16b8], R4 ;  /* 0x0016b80401007387 */ /* 0x0003e80000100800 */
[----:B-----5:R-:W5:Y:S01]  /*25150*/  LDL.LU.64 R20, [R1+0x1e80] ;  /* 0x001e800001147983 */ /* 0x020f620000300a00 */
[----:B-1----:R-:W-:-:S03]  /*25160*/  MOV R4, R9 ;  /* 0x0000000900047202 */ /* 0x002fc60000000f00 */
[----:B------:R-:W-:Y:S04]  /*25170*/  STL [R1+0x16cc], R22 ;  /* 0x0016cc1601007387 */ /* 0x000fe80000100800 */
[----:B------:R1:W-:Y:S02]  /*25180*/  STL [R1+0x16c0], R4 ;  /* 0x0016c00401007387 */ /* 0x0003e40000100800 */
[----:B-1----:R-:W-:Y:S02]  /*25190*/  IMAD.MOV.U32 R4, RZ, RZ, R23 ;  /* 0x000000ffff047224 */ /* 0x002fe400078e0017 */
[----:B------:R-:W5:Y:S04]  /*251a0*/  LDL.LU.64 R22, [R1+0x1e88] ;  /* 0x001e880001167983 */ /* 0x000f680000300a00 */
[----:B------:R1:W-:Y:S04]  /*251b0*/  STL [R1+0x16c8], R4 ;  /* 0x0016c80401007387 */ /* 0x0003e80000100800 */
[----:B------:R1:W-:Y:S02]  /*251c0*/  STL [R1+0x16d4], R24 ;  /* 0x0016d41801007387 */ /* 0x0003e40000100800 */
[----:B-1----:R-:W-:-:S02]  /*251d0*/  IMAD.MOV.U32 R4, RZ, RZ, R25 ;  /* 0x000000ffff047224 */ /* 0x002fc400078e0019 */
[----:B------:R-:W-:Y:S04]  /*251e0*/  STL [R1+0x16dc], R10 ;  /* 0x0016dc0a01007387 */ /* 0x000fe80000100800 */
[----:B------:R1:W-:Y:S04]  /*251f0*/  STL [R1+0x16d0], R4 ;  /* 0x0016d00401007387 */ /* 0x0003e80000100800 */
[----:B------:R-:W5:Y:S01]  /*25200*/  LDL.LU.64 R24, [R1+0x1728] ;  /* 0x0017280001187983 */ /* 0x000f620000300a00 */
        /* <DEDUP_REMOVED lines=8> */
[----:B------:R-:W5:Y:S04]  /*25290*/  LDL.LU.64 R26, [R1+0x1738] ;  /* 0x00173800011a7983 */ /* 0x000f680000300a00 */
[----:B------:R1:W-:Y:S04]  /*252a0*/  STL [R1+0x16e8], R4 ;  /* 0x0016e80401007387 */ /* 0x0003e80000100800 */
[----:B--2---:R-:W-:Y:S04]  /*252b0*/  STL [R1+0x16f4], R12 ;  /* 0x0016f40c01007387 */ /* 0x004fe80000100800 */
[----:B------:R-:W2:Y:S01]  /*252c0*/  LDL.LU.64 R156, [R1+0x1740] ;  /* 0x00174000019c7983 */ /* 0x000ea20000300a00 */
[----:B-1----:R-:W-:-:S03]  /*252d0*/  MOV R4, R13 ;  /* 0x0000000d00047202 */ /* 0x002fc60000000f00 */
[----:B---3--:R-:W-:Y:S01]  /*252e0*/  STL [R1+0x16fc], R14 ;  /* 0x0016fc0e01007387 */ /* 0x008fe20000100800 */
[----:B------:R-:W-:-:S03]  /*252f0*/  IMAD.MOV.U32 R6, RZ, RZ, R15 ;  /* 0x000000ffff067224 */ /* 0x000fc600078e000f */
[----:B------:R1:W-:Y:S04]  /*25300*/  STL [R1+0x16f0], R4 ;  /* 0x0016f00401007387 */ /* 0x0003e80000100800 */
[----:B------:R-:W3:Y:S04]  /*25310*/  LDL.LU.64 R158, [R1+0x1748] ;  /* 0x00174800019e7983 */ /* 0x000ee80000300a00 */
[----:B-1----:R-:W3:Y:S04]  /*25320*/  LDL.LU.64 R4, [R1+0x1750] ;  /* 0x0017500001047983 */ /* 0x002ee80000300a00 */
[----:B------:R1:W-:Y:S04]  /*25330*/  STL [R1+0x16f8], R6 ;  /* 0x0016f80601007387 */ /* 0x0003e80000100800 */
[----:B------:R-:W-:Y:S04]  /*25340*/  STL [R1+0x1704], R16 ;  /* 0x0017041001007387 */ /* 0x000fe80000100800 */
[----:B-1----:R-:W3:Y:S01]  /*25350*/  LDL.LU.64 R6, [R1+0x1758] ;  /* 0x0017580001067983 */ /* 0x002ee20000300a00 */
[----:B------:R-:W-:-:S03]  /*25360*/  IMAD.MOV.U32 R10, RZ, RZ, R17 ;  /* 0x000000ffff0a7224 */ /* 0x000fc600078e0011 */
[----:B------:R-:W3:Y:S04]  /*25370*/  LDL.LU.64 R8, [R1+0x1760] ;  /* 0x0017600001087983 */ /* 0x000ee80000300a00 */
[----:B------:R1:W-:Y:S04]  /*25380*/  STL [R1+0x1700], R10 ;  /* 0x0017000a01007387 */ /* 0x0003e80000100800 */
[----:B----4-:R-:W-:Y:S04]  /*25390*/  STL [R1+0x170c], R18 ;  /* 0x00170c1201007387 */ /* 0x010fe80000100800 */
[----:B-1----:R-:W4:Y:S01]  /*253a0*/  LDL.LU.64 R10, [R1+0xc60] ;  /* 0x000c6000010a7983 */ /* 0x002f220000300a00 */
[----:B------:R-:W-:-:S03]  /*253b0*/  MOV R14, R19 ;  /* 0x00000013000e7202 */ /* 0x000fc60000000f00 */
[----:B------:R-:W4:Y:S04]  /*253c0*/  LDL.LU.64 R12, [R1+0xc48] ;  /* 0x000c4800010c7983 */ /* 0x000f280000300a00 */
[----:B------:R1:W-:Y:S04]  /*253d0*/  STL [R1+0x1708], R14 ;  /* 0x0017080e01007387 */ /* 0x0003e80000100800 */
[----:B-----5:R-:W-:Y:S04]  /*253e0*/  STL [R1+0x1714], R20 ;  /* 0x0017141401007387 */ /* 0x020fe80000100800 */
[----:B-1----:R-:W5:Y:S01]  /*253f0*/  LDL.LU.64 R14, [R1+0xc50] ;  /* 0x000c5000010e7983 */ /* 0x002f620000300a00 */
[----:B------:R-:W-:-:S03]  /*25400*/  IMAD.MOV.U32 R18, RZ, RZ, R21 ;  /* 0x000000ffff127224 */ /* 0x000fc600078e0015 */
[----:B------:R-:W5:Y:S04]  /*25410*/  LDL.LU.64 R16, [R1+0xc58] ;  /* 0x000c580001107983 */ /* 0x000f680000300a00 */
[----:B------:R1:W-:Y:S04]  /*25420*/  STL [R1+0x1710], R18 ;  /* 0x0017101201007387 */ /* 0x0003e80000100800 */
[----:B------:R1:W-:Y:S04]  /*25430*/  STL [R1+0x171c], R22 ;  /* 0x00171c1601007387 */ /* 0x0003e80000100800 */
[----:B-1----:R-:W5:Y:S04]  /*25440*/  LDL.LU.64 R18, [R1+0x1e90] ;  /* 0x001e900001127983 */ /* 0x002f680000300a00 */
[----:B------:R-:W5:Y:S01]  /*25450*/  LDL.LU.64 R20, [R1+0x1e98] ;  /* 0x001e980001147983 */ /* 0x000f620000300a00 */
[----:B------:R-:W-:-:S05]  /*25460*/  IMAD.MOV.U32 R22, RZ, RZ, R23 ;  /* 0x000000ffff167224 */ /* 0x000fca00078e0017 */
[----:B------:R1:W-:Y:S04]  /*25470*/  STL [R1+0x1718], R22 ;  /* 0x0017181601007387 */ /* 0x0003e80000100800 */
[----:B------:R1:W-:Y:S01]  /*25480*/  STL [R1+0x1724], R24 ;  /* 0x0017241801007387 */ /* 0x0003e20000100800 */
[----:B------:R-:W-:-:S03]  /*25490*/  MOV R68, R25 ;  /* 0x0000001900447202 */ /* 0x000fc60000000f00 */
[----:B-1----:R-:W5:Y:S04]  /*254a0*/  LDL.LU.64 R22, [R1+0x1ea0] ;  /* 0x001ea00001167983 */ /* 0x002f680000300a00 */
[----:B------:R-:W5:Y:S04]  /*254b0*/  LDL.LU.64 R24, [R1+0x1ea8] ;  /* 0x001ea80001187983 */ /* 0x000f680000300a00 */
[----:B------:R1:W-:Y:S02]  /*254c0*/  STL [R1+0x1720], R68 ;  /* 0x0017204401007387 */ /* 0x0003e40000100800 */
[----:B-1----:R-:W-:-:S02]  /*254d0*/  IMAD.MOV.U32 R68, RZ, RZ, R3 ;  /* 0x000000ffff447224 */ /* 0x002fc400078e0003 */
[----:B------:R1:W-:Y:S04]  /*254e0*/  STL [R1+0x172c], R2 ;  /* 0x00172c0201007387 */ /* 0x0003e80000100800 */
[----:B-1----:R-:W5:Y:S04]  /*254f0*/  LDL.LU.64 R2, [R1+0x17a8] ;  /* 0x0017a80001027983 */ /* 0x002f680000300a00 */
[----:B------:R-:W-:Y:S04]  /*25500*/  STL [R1+0x1728], R68 ;  /* 0x0017284401007387 */ /* 0x000fe80000100800 */
[----:B------:R1:W-:Y:S02]  /*25510*/  STL [R1+0x1734], R26 ;  /* 0x0017341a01007387 */ /* 0x0003e40000100800 */
[----:B-1----:R-:W-:-:S02]  /*25520*/  IMAD.MOV.U32 R26, RZ, RZ, R27 ;  /* 0x000000ffff1a7224 */ /* 0x002fc400078e001b */
[----:B--2---:R-:W-:Y:S04]  /*25530*/  STL [R1+0x173c], R156 ;  /* 0x00173c9c01007387 */ /* 0x004fe80000100800 */
[----:B------:R1:W-:Y:S04]  /*25540*/  STL [R1+0x1730], R26 ;  /* 0x0017301a01007387 */ /* 0x0003e80000100800 */
[----:B-1----:R-:W2:Y:S01]  /*25550*/  LDL.64 R26, [R1+0x1e30] ;  /* 0x001e3000011a7983 */ /* 0x002ea20000100a00 */
[----:B------:R-:W-:-:S03]  /*25560*/  MOV R68, R157 ;  /* 0x0000009d00447202 */ /* 0x000fc60000000f00 */
[----:B---3--:R-:W-:Y:S04]  /*25570*/  STL [R1+0x1744], R158 ;  /* 0x0017449e01007387 */ /* 0x008fe80000100800 */
[----:B------:R1:W-:Y:S04]  /*25580*/  STL [R1+0x1738], R68 ;  /* 0x0017384401007387 */ /* 0x0003e80000100800 */
[----:B------:R3:W-:Y:S01]  /*25590*/  STL [R1+0x174c], R4 ;  /* 0x00174c0401007387 */ /* 0x0007e20000100800 */
[----:B-1----:R-:W-:Y:S02]  /*255a0*/  IMAD.MOV.U32 R68, RZ, RZ, R159 ;  /* 0x000000ffff447224 */ /* 0x002fe400078e009f */
[----:B---3--:R-:W-:-:S03]  /*255b0*/  IMAD.MOV.U32 R4, RZ, RZ, R5 ;  /* 0x000000ffff047224 */ /* 0x008fc600078e0005 */
[----:B------:R-:W-:Y:S04]  /*255c0*/  STL [R1+0x1740], R68 ;  /* 0x0017404401007387 */ /* 0x000fe80000100800 */
[----:B------:R-:W-:Y:S04]  /*255d0*/  STL [R1+0x1754], R6 ;  /* 0x0017540601007387 */ /* 0x000fe80000100800 */
[----:B------:R1:W-:Y:S04]  /*255e0*/  STL [R1+0x1748], R4 ;  /* 0x0017480401007387 */ /* 0x0003e80000100800 */
[----:B------:R-:W-:Y:S01]  /*255f0*/  STL [R1+0x175c], R8 ;  /* 0x00175c0801007387 */ /* 0x000fe20000100800 */
[----:B-1----:R-:W-:-:S05]  /*25600*/  MOV R4, R7 ;  /* 0x0000000700047202 */ /* 0x002fca0000000f00 */
[----:B------:R1:W-:Y:S02]  /*25610*/  STL [R1+0x1750], R4 ;  /* 0x0017500401007387 */ /* 0x0003e40000100800 */
[----:B-1----:R-:W-:Y:S02]  /*25620*/  IMAD.MOV.U32 R4, RZ, RZ, R9 ;  /* 0x000000ffff047224 */ /* 0x002fe400078e0009 */
[----:B----4-:R-:W-:Y:S04]  /*25630*/  STL [R1+0x1764], R10 ;  /* 0x0017640a01007387 */ /* 0x010fe80000100800 */
[----:B------:R1:W-:Y:S04]  /*25640*/  STL [R1+0x1758], R4 ;  /* 0x0017580401007387 */ /* 0x0003e80000100800 */
[----:B------:R-:W-:Y:S01]  /*25650*/  STL [R1+0x176c], R12 ;  /* 0x00176c0c01007387 */ /* 0x000fe20000100800 */
[----:B-1----:R-:W-:-:S05]  /*25660*/  IMAD.MOV.U32 R4, RZ, RZ, R11 ;  /* 0x000000ffff047224 */ /* 0x002fca00078e000b */
[----:B------:R1:W-:Y:S04]  /*25670*/  STL [R1+0x1760], R4 ;  /* 0x0017600401007387 */ /* 0x0003e80000100800 */
[----:B-----5:R-:W-:Y:S01]  /*25680*/  STL [R1+0x1774], R14 ;  /* 0x0017740e01007387 */ /* 0x020fe20000100800 */
[----:B-1----:R-:W-:-:S05]  /*25690*/  MOV R4, R13 ;  /* 0x0000000d00047202 */ /* 0x002fca0000000f00 */
[----:B------:R1:W-:Y:S04]  /*256a0*/  STL [R1+0x1768], R4 ;  /* 0x0017680401007387 */ /* 0x0003e80000100800 */
[----:B------:R-:W-:Y:S01]  /*256b0*/  STL [R1+0x177c], R16 ;  /* 0x00177c1001007387 */ /* 0x000fe20000100800 */
[----:B-1----:R-:W-:-:S05]  /*256c0*/  IMAD.MOV.U32 R4, RZ, RZ, R15 ;  /* 0x000000ffff047224 */ /* 0x002fca00078e000f */
[----:B------:R1:W-:Y:S04]  /*256d0*/  STL [R1+0x1770], R4 ;  /* 0x0017700401007387 */ /* 0x0003e80000100800 */
[----:B------:R-:W-:Y:S01]  /*256e0*/  STL [R1+0x1784], R18 ;  /* 0x0017841201007387 */ /* 0x000fe20000100800 */
[----:B-1----:R-:W-:-:S03]  /*256f0*/  IMAD.MOV.U32 R4, RZ, RZ, R17 ;  /* 0x000000ffff047224 */ /* 0x002fc600078e0011 */
[----:B------:R-:W1:Y:S04]  /*25700*/  S2R R250, SR_TID.X ;  /* 0x0000000000fa7919 */ /* 0x000e680000002100 */
[----:B------:R3:W-:Y:S04]  /*25710*/  STL [R1+0x1778], R4 ;  /* 0x0017780401007387 */ /* 0x0007e80000100800 */
[----:B------:R-:W-:Y:S01]  /*25720*/  STL [R1+0x178c], R20 ;  /* 0x00178c1401007387 */ /* 0x000fe20000100800 */
[----:B---3--:R-:W-:-:S05]  /*25730*/  MOV R4, R19 ;  /* 0x0000001300047202 */ /* 0x008fca0000000f00 */
[----:B------:R3:W-:Y:S04]  /*25740*/  STL [R1+0x1780], R4 ;  /* 0x0017800401007387 */ /* 0x0007e80000100800 */
[----:B------:R-:W-:Y:S01]  /*25750*/  STL [R1+0x1794], R22 ;  /* 0x0017941601007387 */ /* 0x000fe20000100800 */
[----:B---3--:R-:W-:-:S05]  /*25760*/  IMAD.MOV.U32 R4, RZ, RZ, R21 ;  /* 0x000000ffff047224 */ /* 0x008fca00078e0015 */
[----:B------:R3:W-:Y:S04]  /*25770*/  STL [R1+0x1788], R4 ;  /* 0x0017880401007387 */ /* 0x0007e80000100800 */
[----:B------:R-:W-:Y:S01]  /*25780*/  STL [R1+0x179c], R24 ;  /* 0x00179c1801007387 */ /* 0x000fe20000100800 */
[----:B---3--:R-:W-:-:S05]  /*25790*/  IMAD.MOV.U32 R4, RZ, RZ, R23 ;  /* 0x000000ffff047224 */ /* 0x008fca00078e0017 */
[----:B------:R3:W-:Y:S01]  /*257a0*/  STL [R1+0x1790], R4 ;  /* 0x0017900401007387 */ /* 0x0007e20000100800 */
[C---:B-1----:R-:W-:Y:S02]  /*257b0*/  LOP3.LUT R6, R250.reuse, 0x3, RZ, 0xc0, !PT ;  /* 0x00000003fa067812 */ /* 0x042fe400078ec0ff */
[----:B---3--:R-:W-:Y:S01]  /*257c0*/  MOV R4, R25 ;  /* 0x0000001900047202 */ /* 0x008fe20000000f00 */
[----:B------:R1:W-:Y:S04]  /*257d0*/  STL [R1+0x17a4], R2 ;  /* 0x0017a40201007387 */ /* 0x0003e80000100800 */
[----:B------:R3:W-:Y:S01]  /*257e0*/  STL [R1+0x1798], R4 ;  /* 0x0017980401007387 */ /* 0x0007e20000100800 */
[----:B------:R-:W-:Y:S01]  /*257f0*/  LOP3.LUT R5, R250, 0x7, RZ, 0xc0, !PT ;  /* 0x00000007fa057812 */ /* 0x000fe200078ec0ff */
[----:B-1----:R-:W-:-:S02]  /*25800*/  IMAD.MOV.U32 R2, RZ, RZ, R3 ;  /* 0x000000ffff027224 */ /* 0x002fc400078e0003 */
[----:B---3--:R-:W-:-:S03]  /*25810*/  IMAD.SHL.U32 R4, R250, 0x2, RZ ;  /* 0x00000002fa047824 */ /* 0x008fc600078e00ff */
[----:B------:R1:W-:Y:S01]  /*25820*/  STL [R1+0x17a0], R2 ;  /* 0x0017a00201007387 */ /* 0x0003e20000100800 */
[----:B------:R-:W-:Y:S02]  /*25830*/  IMAD R6, R6, 0x820, RZ ;  /* 0x0000082006067824 */ /* 0x000fe400078e02ff */
[----:B------:R-:W-:Y:S01]  /*25840*/  IMAD R5, R5, 0x210, RZ ;  /* 0x0000021005057824 */ /* 0x000fe200078e02ff */
[----:B-1----:R-:W-:-:S04]  /*25850*/  LOP3.LUT R2, R4, 0xc0, RZ, 0xc0, !PT ;  /* 0x000000c004027812 */ /* 0x002fc800078ec0ff */
[----:B------:R-:W-:Y:S02]  /*25860*/  LOP3.LUT R2, R2, 0x1c, R250, 0xf8, !PT ;  /* 0x0000001c02027812 */ /* 0x000fe400078ef8fa */
[----:B------:R-:W-:Y:S02]  /*25870*/  LOP3.LUT R249, R5, 0x30, R4, 0x78, !PT ;  /* 0x0000003005f97812 */ /* 0x000fe400078e7804 */
[----:B------:R-:W-:Y:S02]  /*25880*/  LOP3.LUT R248, R6, R2, RZ, 0x3c, !PT ;  /* 0x0000000206f87212 */ /* 0x000fe400078e3cff */
[----:B--2---:R-:W-:Y:S01]  /*25890*/  MOV R7, R27 ;  /* 0x0000001b00077202 */ /* 0x004fe20000000f00 */
[----:B------:R-:W-:Y:S04]  /*258a0*/  STL [R1+0x17ac], R26 ;  /* 0x0017ac1a01007387 */ /* 0x000fe80000100800 */
[----:B------:R1:W-:Y:S04]  /*258b0*/  STL [R1+0x17a8], R7 ;  /* 0x0017a80701007387 */ /* 0x0003e80000100800 */
[----:B-1----:R-:W2:Y:S04]  /*258c0*/  LDL.LU.64 R6, [R1+0x2170] ;  /* 0x0021700001067983 */ /* 0x002ea80000300a00 */
[----:B------:R-:W3:Y:S04]  /*258d0*/  LDL.LU.64 R4, [R1+0x2168] ;  /* 0x0021680001047983 */ /* 0x000ee80000300a00 */
[----:B--2---:R1:W-:Y:S04]  /*258e0*/  STL.64 [R1+0xee0], R6 ;  /* 0x000ee00601007387 */ /* 0x0043e80000100a00 */
[----:B-1----:R-:W2:Y:S04]  /*258f0*/  LDL.LU.64 R6, [R1+0x2140] ;  /* 0x0021400001067983 */ /* 0x002ea80000300a00 */
[----:B---3--:R1:W-:Y:S04]  /*25900*/  STL.64 [R1+0xed8], R4 ;  /* 0x000ed80401007387 */ /* 0x0083e80000100a00 */
[----:B-1----:R-:W3:Y:S04]  /*25910*/  LDL.LU.64 R4, [R1+0x2138] ;  /* 0x0021380001047983 */ /* 0x002ee80000300a00 */
        /* <DEDUP_REMOVED lines=53> */
[----:B------:R-:W-:Y:S04]  /*25c70*/  STL.64 [R1+0xdf0], R54 ;  /* 0x000df03601007387 */ /* 0x000fe80000100a00 */
[----:B---3--:R2:W-:Y:S04]  /*25c80*/  STL.64 [R1+0xdf8], R4 ;  /* 0x000df80401007387 */ /* 0x0085e80000100a00 */
[----:B------:R-:W-:Y:S04]  /*25c90*/  STL.64 [R1+0xde8], R40 ;  /* 0x000de82801007387 */ /* 0x000fe80000100a00 */
[----:B------:R-:W-:Y:S04]  /*25ca0*/  STL.64 [R1+0xde0], R36 ;  /* 0x000de02401007387 */ /* 0x000fe80000100a00 */
[----:B------:R-:W-:Y:S04]  /*25cb0*/  STL.64 [R1+0xdd8], R28 ;  /* 0x000dd81c01007387 */ /* 0x000fe80000100a00 */
[----:B-1----:R-:W3:Y:S04]  /*25cc0*/  LDL.LU.64 R6, [R1+0xd30] ;  /* 0x000d300001067983 */ /* 0x002ee80000300a00 */
[----:B--2---:R-:W2:Y:S04]  /*25cd0*/  LDL.LU.64 R4, [R1+0xcd8] ;  /* 0x000cd80001047983 */ /* 0x004ea80000300a00 */
[----:B---3--:R1:W-:Y:S04]  /*25ce0*/  STL.64 [R1+0xdd0], R6 ;  /* 0x000dd00601007387 */ /* 0x0083e80000100a00 */
[----:B-1----:R-:W3:Y:S04]  /*25cf0*/  LDL.LU.64 R6, [R1+0xc98] ;  /* 0x000c980001067983 */ /* 0x002ee80000300a00 */
[----:B--2---:R1:W-:Y:S04]  /*25d00*/  STL.64 [R1+0xdc8], R4 ;  /* 0x000dc80401007387 */ /* 0x0043e80000100a00 */
[----:B-1----:R-:W2:Y:S04]  /*25d10*/  LDL.LU.64 R4, [R1+0x30] ;  /* 0x0000300001047983 */ /* 0x002ea80000300a00 */
[----:B---3--:R-:W-:Y:S04]  /*25d20*/  STL.64 [R1+0xdc0], R6 ;  /* 0x000dc00601007387 */ /* 0x008fe80000100a00 */
[----:B------:R-:W-:Y:S04]  /*25d30*/  STL.64 [R1+0xdb0], R168 ;  /* 0x000db0a801007387 */ /* 0x000fe80000100a00 */
[----:B--2---:R1:W-:Y:S04]  /*25d40*/  STL.64 [R1+0xdb8], R4 ;  /* 0x000db80401007387 */ /* 0x0043e80000100a00 */
[----:B------:R-:W-:Y:S04]  /*25d50*/  STL.64 [R1+0xda8], R44 ;  /* 0x000da82c01007387 */ /* 0x000fe80000100a00 */
[----:B------:R-:W-:Y:S04]  /*25d60*/  STL.64 [R1+0xda0], R38 ;  /* 0x000da02601007387 */ /* 0x000fe80000100a00 */
[----:B------:R-:W-:Y:S04]  /*25d70*/  STL.64 [R1+0xd98], R30 ;  /* 0x000d981e01007387 */ /* 0x000fe80000100a00 */
        /* <DEDUP_REMOVED lines=35> */
[----:B------:R-:W-:Y:S04]  /*25fb0*/  STL.64 [R1+0xce8], R172 ;  /* 0x000ce8ac01007387 */ /* 0x000fe80000100a00 */
[----:B--2---:R2:W-:Y:S04]  /*25fc0*/  STL.64 [R1+0xcf0], R4 ;  /* 0x000cf00401007387 */ /* 0x0045e80000100a00 */
        /* <DEDUP_REMOVED lines=88> */
[----:B-1----:R-:W2:Y:S04]  /*26550*/  LDL.LU.64 R4, [R1] ;  /* 0x0000000001047983 */ /* 0x002ea80000300a00 */
        /* <DEDUP_REMOVED lines=79> */
[----:B-1----:R-:W2:Y:S01]  /*26a50*/  LDL.LU.64 R4, [R1+0x1f48] ;  /* 0x001f480001047983 */ /* 0x002ea20000300a00 */
[----:B------:R-:W-:-:S04]  /*26a60*/  SHF.R.S32.HI R2, RZ, 0x1f, R0 ;  /* 0x0000001fff027819 */ /* 0x000fc80000011400 */
[----:B------:R-:W-:Y:S01]  /*26a70*/  SHF.L.U64.HI R2, R0, 0x2, R2 ;  /* 0x0000000200027819 */ /* 0x000fe20000010202 */
[----:B------:R-:W-:Y:S01]  /*26a80*/  IMAD.MOV.U32 R0, RZ, RZ, -0x1 ;  /* 0xffffffffff007424 */ /* 0x000fe200078e00ff */
[----:B---3--:R-:W-:Y:S04]  /*26a90*/  STL.64 [R1+0xa30], R6 ;  /* 0x000a300601007387 */ /* 0x008fe80000100a00 */
[----:B--2---:R1:W-:Y:S04]  /*26aa0*/  STL.64 [R1+0xa28], R4 ;  /* 0x000a280401007387 */ /* 0x0043e80000100a00 */
[----:B------:R-:W-:Y:S01]  /*26ab0*/  STL [R1+0xa0c], RZ ;  /* 0x000a0cff01007387 */ /* 0x000fe20000100800 */
[----:B-1----:R-:W-:-:S05]  /*26ac0*/  IMAD.MOV.U32 R4, RZ, RZ, 0x1 ;  /* 0x00000001ff047424 */ /* 0x002fca00078e00ff */
[----:B------:R-:W-:Y:S04]  /*26ad0*/  STL [R1+0x1e2c], R4 ;  /* 0x001e2c0401007387 */ /* 0x000fe80000100800 */
[----:B------:R1:W-:Y:S04]  /*26ae0*/  STL [R1+0xa08], R0 ;  /* 0x000a080001007387 */ /* 0x0003e80000100800 */
        /* <DEDUP_REMOVED lines=295> */
[----:B------:R-:W-:-:S03]  /*27d60*/  SHF.R.S32.HI R3, RZ, 0x1f, R252 ;  /* 0x0000001fff037819 */ /* 0x000fc600000114fc */
[----:B------:R2:W-:Y:S04]  /*27d70*/  STL [R1+0x33c], RZ ;  /* 0x00033cff01007387 */ /* 0x0005e80000100800 */
[----:B------:R2:W-:Y:S04]  /*27d80*/  STL [R1+0x310], RZ ;  /* 0x000310ff01007387 */ /* 0x0005e80000100800 */
[----:B------:R2:W-:Y:S04]  /*27d90*/  STL [R1+0x314], RZ ;  /* 0x000314ff01007387 */ /* 0x0005e80000100800 */
[----:B------:R2:W-:Y:S01]  /*27da0*/  STL [R1+0x318], RZ ;  /* 0x000318ff01007387 */ /* 0x0005e20000100800 */
[----:B------:R-:W-:-:S03]  /*27db0*/  LEA.HI R3, R3, R252, RZ, 0x7 ;  /* 0x000000fc03037211 */ /* 0x000fc600078f38ff */
[----:B------:R2:W-:Y:S04]  /*27dc0*/  STL [R1+0x31c], RZ ;  /* 0x00031cff01007387 */ /* 0x0005e80000100800 */
[----:B------:R2:W-:Y:S04]  /*27dd0*/  STL [R1+0x2f0], RZ ;  /* 0x0002f0ff01007387 */ /* 0x0005e80000100800 */
[----:B------:R2:W-:Y:S04]  /*27de0*/  STL [R1+0x2f4], RZ ;  /* 0x0002f4ff01007387 */ /* 0x0005e80000100800 */
[----:B------:R2:W-:Y:S01]  /*27df0*/  STL [R1+0x2f8], RZ ;  /* 0x0002f8ff01007387 */ /* 0x0005e20000100800 */
[----:B-1----:R-:W-:-:S03]  /*27e00*/  SHF.R.S32.HI R0, RZ, 0x7, R3 ;  /* 0x00000007ff007819 */ /* 0x002fc60000011403 */
[----:B------:R2:W-:Y:S04]  /*27e10*/  STL [R1+0x2fc], RZ ;  /* 0x0002fcff01007387 */ /* 0x0005e80000100800 */
[----:B------:R2:W-:Y:S04]  /*27e20*/  STL [R1+0x2c0], RZ ;  /* 0x0002c0ff01007387 */ /* 0x0005e80000100800 */
[----:B------:R2:W-:Y:S04]  /*27e30*/  STL [R1+0x2c4], RZ ;  /* 0x0002c4ff01007387 */ /* 0x0005e80000100800 */
[----:B------:R2:W-:Y:S01]  /*27e40*/  STL [R1+0x2c8], RZ ;  /* 0x0002c8ff01007387 */ /* 0x0005e20000100800 */
[----:B------:R-:W-:-:S03]  /*27e50*/  IADD3 R28, R0, -0x2, RZ ;  /* 0xfffffffe001c7810 */ /* 0x000fc60007ffe0ff */
[----:B------:R2:W-:Y:S01]  /*27e60*/  STL [R1+0x2cc], RZ ;  /* 0x0002ccff01007387 */ /* 0x0005e20000100800 */
[----:B------:R-:W-:-:S03]  /*27e70*/  LOP3.LUT R0, R248, 0x20, RZ, 0x3c, !PT ;  /* 0x00000020f8007812 */ /* 0x000fc600078e3cff */
        /* <DEDUP_REMOVED lines=8> */
[----:B------:R2:W-:Y:S01]  /*27f00*/  STL [R1+0x1e40], R0 ;  /* 0x001e400001007387 */ /* 0x0005e20000100800 */
[----:B------:R-:W-:Y:S01]  /*27f10*/  SHF.R.S32.HI R252, RZ, 0x1f, R251 ;  /* 0x0000001ffffc7819 */ /* 0x000fe200000114fb */
[----:B------:R-:W-:Y:S01]  /*27f20*/  CS2R R244, SRZ ;  /* 0x0000000000f47805 */ /* 0x000fe2000001ff00 */
[----:B------:R-:W-:Y:S01]  /*27f30*/  CS2R R246, SRZ ;  /* 0x0000000000f67805 */ /* 0x000fe2000001ff00 */
[----:B------:R-:W-:Y:S01]  /*27f40*/  CS2R R240, SRZ ;  /* 0x0000000000f07805 */ /* 0x000fe2000001ff00 */
[----:B------:R-:W-:Y:S01]  /*27f50*/  SHF.L.U64.HI R252, R251, 0x2, R252 ;  /* 0x00000002fbfc7819 */ /* 0x000fe200000102fc */
        /* <DEDUP_REMOVED lines=95> */
[----:B--2---:R-:W-:-:S02]  /*28550*/  LOP3.LUT R3, R249, 0x40, RZ, 0x3c, !PT ;  /* 0x00000040f9037812 */ /* 0x004fc400078e3cff */
.L_x_1:
[----:B------:R-:W2:Y:S01]  /*28560*/  LDL.LU R0, [R1+0xa08] ;  /* 0x000a080001007983 */ /* 0x000ea20000300800 */
[----:B------:R-:W-:-:S04]  /*28570*/  DEPBAR.LE SB0, 0x2 ;  /* 0x000080800000791a */ /* 0x000fc80000000000 */
[----:B------:R-:W3:Y:S04]  /*28580*/  LDL R30, [R1+0x1e40] ;  /* 0x001e4000011e7983 */ /* 0x000ee80000100800 */
[----:B------:R-:W1:Y:S04]  /*28590*/  S2R R3, SR_TID.X ;  /* 0x0000000000037919 */ /* 0x000e680000002100 */
[----:B------:R4:W-:Y:S04]  /*285a0*/  STL [R1+0x23fc], R2 ;  /* 0x0023fc0201007387 */ /* 0x0009e80000100800 */
[----:B------:R-:W-:Y:S01]  /*285b0*/  STL [R1+0x23f8], R252 ;  /* 0x0023f8fc01007387 */ /* 0x000fe20000100800 */
[C---:B-1----:R-:W-:Y:S01]  /*285c0*/  IMAD.SHL.U32 R31, R3.reuse, 0x2, RZ ;  /* 0x00000002031f7824 */ /* 0x042fe200078e00ff */
[----:B------:R-:W-:-:S02]  /*285d0*/  SHF.L.U32 R29, R3, 0x1, RZ ;  /* 0x00000001031d7819 */ /* 0x000fc400000006ff */
[----:B------:R-:W-:Y:S02]  /*285e0*/  LOP3.LUT R28, R3, 0x7, RZ, 0xc0, !PT ;  /* 0x00000007031c7812 */ /* 0x000fe400078ec0ff */
[----:B------:R-:W-:-:S03]  /*285f0*/  LOP3.LUT R31, R31, 0xc0, RZ, 0xc0, !PT ;  /* 0x000000c01f1f7812 */ /* 0x000fc600078ec0ff */
[----:B------:R-:W-:Y:S01]  /*28600*/  IMAD R28, R28, 0x210, RZ ;  /* 0x000002101c1c7824 */ /* 0x000fe200078e02ff */
[----:B------:R-:W-:Y:S02]  /*28610*/  LOP3.LUT R31, R31, 0x1c, R3, 0xf8, !PT ;  /* 0x0000001c1f1f7812 */ /* 0x000fe400078ef803 */
[----:B------:R-:W-:Y:S02]  /*28620*/  LOP3.LUT R3, R3, 0x3, RZ, 0xc0, !PT ;  /* 0x0000000303037812 */ /* 0x000fe400078ec0ff */
[----:B------:R-:W-:-:S03]  /*28630*/  LOP3.LUT R28, R28, 0x30, R29, 0x78, !PT ;  /* 0x000000301c1c7812 */ /* 0x000fc600078e781d */
[----:B------:R-:W-:-:S05]  /*28640*/  IMAD R3, R3, 0x820, RZ ;  /* 0x0000082003037824 */ /* 0x000fca00078e02ff */
[----:B------:R-:W-:Y:S01]  /*28650*/  LOP3.LUT R3, R3, R31, RZ, 0x3c, !PT ;  /* 0x0000001f03037212 */ /* 0x000fe200078e3cff */
[----:B------:R-:W-:Y:S01]  /*28660*/  BAR.SYNC.DEFER_BLOCKING 0x0 ;  /* 0x0000000000007b1d */ /* 0x000fe20000010000 */
[----:B--2---:R-:W-:-:S04]  /*28670*/  IADD3 R0, R0, 0x1, RZ ;  /* 0x0000000100007810 */ /* 0x004fc80007ffe0ff */
[----:B------:R-:W-:-:S04]  /*28680*/  ISETP.GT.AND P0, PT, R0, 0x1, PT ;  /* 0x000000010000780c */ /* 0x000fc80003f04270 */
[----:B----4-:R-:W-:-:S04]  /*28690*/  SEL R2, R0, RZ, !P0 ;  /* 0x000000ff00027207 */ /* 0x010fc80004000000 */
[C---:B---3--:R-:W-:Y:S01]  /*286a0*/  LEA R0, R2.reuse, R30, 0x12 ;  /* 0x0000001e02007211 */ /* 0x048fe200078e90ff */
[C---:B------:R-:W-:Y:S01]  /*286b0*/  IMAD R3, R2.reuse, 0x40000, R3 ;  /* 0x0004000002037824 */ /* 0x040fe200078e0203 */
[----:B------:R-:W-:Y:S01]  /*286c0*/  STL [R1+0xa08], R2 ;  /* 0x000a080201007387 */ /* 0x000fe20000100800 */
[----:B------:R-:W-:-:S03]  /*286d0*/  IMAD R168, R2, 0x10000, R28 ;  /* 0x0001000002a87824 */ /* 0x000fc600078e021c */
[----:B------:R-:W-:Y:S04]  /*286e0*/  LDS R60, [R3] ;  /* 0x00000000033c7984 */ /* 0x000fe80000000800 */
[----:B------:R-:W-:Y:S04]  /*286f0*/  LDS R62, [R3+0x2000] ;  /* 0x00200000033e7984 */ /* 0x000fe80000000800 */
[----:B------:R-:W-:Y:S04]  /*28700*/  LDS R61, [R0] ;  /* 0x00000000003d7984 */ /* 0x000fe80000000800 */
[----:B------:R-:W-:Y:S04]  /*28710*/  LDS R63, [R0+0x2000] ;  /* 0x00200000003f7984 */ /* 0x000fe80000000800 */
[----:B------:R-:W1:Y:S04]  /*28720*/  LDSM.16.M88.4 R32, [R168+0x80000] ;  /* 0x08000000a820783b */ /* 0x000e680000000200 */
[----:B------:R-:W-:Y:S04]  /*28730*/  LDS R40, [R3+0x100] ;  /* 0x0001000003287984 */ /* 0x000fe80000000800 */
[----:B------:R-:W-:Y:S04]  /*28740*/  LDS R42, [R3+0x2100] ;  /* 0x00210000032a7984 */ /* 0x000fe80000000800 */
[----:B------:R-:W-:Y:S04]  /*28750*/  LDS R41, [R0+0x100] ;  /* 0x0001000000297984 */ /* 0x000fe80000000800 */
[----:B------:R-:W2:Y:S04]  /*28760*/  LDS R43, [R0+0x2100] ;  /* 0x00210000002b7984 */ /* 0x000ea80000000800 */
[----:B------:R-:W-:Y:S04]  /*28770*/  LDSM.16.M88.4 R28, [R168+0x81000] ;  /* 0x08100000a81c783b */ /* 0x000fe80000000200 */
[----:B------:R-:W-:Y:S04]  /*28780*/  LDS R44, [R3+0x200] ;  /* 0x00020000032c7984 */ /* 0x000fe80000000800 */
[----:B------:R-:W-:Y:S04]  /*28790*/  LDS R46, [R3+0x2200] ;  /* 0x00220000032e7984 */ /* 0x000fe80000000800 */
[----:B------:R-:W-:Y:S04]  /*287a0*/  LDS R45, [R0+0x200] ;  /* 0x00020000002d7984 */ /* 0x000fe80000000800 */
[----:B------:R-:W3:Y:S04]  /*287b0*/  LDS R47, [R0+0x2200] ;  /* 0x00220000002f7984 */ /* 0x000ee80000000800 */
[----:B------:R-:W-:Y:S01]  /*287c0*/  LDS R52, [R3+0x300] ;  /* 0x0003000003347984 */ /* 0x000fe20000000800 */
[-C--:B-1---5:R-:W-:Y:S03]  /*287d0*/  HMMA.1688.F32.TF32 R172, R60, R32.reuse, R244 ;  /* 0x000000203cac723c */ /* 0x0a2fe600000810f4 */
[----:B------:R-:W-:Y:S04]  /*287e0*/  LDS R54, [R3+0x2300] ;  /* 0x0023000003367984 */ /* 0x000fe80000000800 */
[----:B------:R-:W-:Y:S04]  /*287f0*/  LDS R53, [R0+0x300] ;  /* 0x0003000000357984 */ /* 0x000fe80000000800 */
[----:B------:R-:W-:Y:S04]  /*28800*/  LDS R55, [R0+0x2300] ;  /* 0x0023000000377984 */ /* 0x000fe80000000800 */
[----:B------:R-:W-:Y:S01]  /*28810*/  LDS R56, [R3+0x400] ;  /* 0x0004000003387984 */ /* 0x000fe20000000800 */
[-C--:B--2---:R-:W-:Y:S03]  /*28820*/  HMMA.1688.F32.TF32 R228, R40, R32.reuse, R228 ;  /* 0x0000002028e4723c */ /* 0x084fe600000810e4 */
[----:B------:R-:W-:Y:S04]  /*28830*/  LDS R58, [R3+0x2400] ;  /* 0x00240000033a7984 */ /* 0x000fe80000000800 */
[----:B------:R-:W-:Y:S04]  /*28840*/  LDS R57, [R0+0x400] ;  /* 0x0004000000397984 */ /* 0x000fe80000000800 */
[----:B------:R-:W-:Y:S04]  /*28850*/  LDS R59, [R0+0x2400] ;  /* 0x00240000003b7984 */ /* 0x000fe80000000800 */
[----:B------:R-:W-:Y:S04]  /*28860*/  LDS R36, [R3+0x500] ;  /* 0x0005000003247984 */ /* 0x000fe80000000800 */
[----:B------:R-:W-:Y:S01]  /*28870*/  LDS R38, [R3+0x2500] ;  /* 0x0025000003267984 */ /* 0x000fe20000000800 */
[-C--:B---3--:R-:W-:Y:S03]  /*28880*/  HMMA.1688.F32.TF32 R208, R44, R32.reuse, R208 ;  /* 0x000000202cd0723c */ /* 0x088fe600000810d0 */
[----:B------:R-:W-:Y:S04]  /*28890*/  LDS R37, [R0+0x500] ;  /* 0x0005000000257984 */ /* 0x000fe80000000800 */
[----:B------:R-:W1:Y:S04]  /*288a0*/  LDS R39, [R0+0x2500] ;  /* 0x0025000000277984 */ /* 0x000e680000000800 */
[----:B------:R-:W-:Y:S04]  /*288b0*/  LDS R48, [R3+0x600] ;  /* 0x0006000003307984 */ /* 0x000fe80000000800 */
[----:B------:R-:W-:Y:S04]  /*288c0*/  LDS R50, [R3+0x2600] ;  /* 0x0026000003327984 */ /* 0x000fe80000000800 */
[----:B------:R-:W-:Y:S04]  /*288d0*/  LDS R49, [R0+0x600] ;  /* 0x0006000000317984 */ /* 0x000fe80000000800 */
[----:B------:R-:W2:Y:S04]  /*288e0*/  LDS R51, [R0+0x2600] ;  /* 0x0026000000337984 */ /* 0x000ea80000000800 */
[----:B------:R-:W-:Y:S04]  /*288f0*/  LDS R64, [R3+0x700] ;  /* 0x0007000003407984 */ /* 0x000fe80000000800 */
[----:B------:R-:W-:Y:S04]  /*28900*/  LDS R66, [R3+0x2700] ;  /* 0x0027000003427984 */ /* 0x000fe80000000800 */
[----:B------:R-:W-:Y:S04]  /*28910*/  LDS R65, [R0+0x700] ;  /* 0x0007000000417984 */ /* 0x000fe80000000800 */
[----:B------:R-:W3:Y:S04]  /*28920*/  LDS R67, [R0+0x2700] ;  /* 0x0027000000437984 */ /* 0x000ee80000000800 */
[----:B------:R-:W-:Y:S04]  /*28930*/  STL [R1+0x9d0], R168 ;  /* 0x0009d0a801007387 */ /* 0x000fe80000100800 */
[----:B------:R-:W-:Y:S01]  /*28940*/  STL [R1+0x3f0c], R30 ;  /* 0x003f0c1e01007387 */ /* 0x000fe20000100800 */
[-C--:B-1----:R-:W-:Y:S03]  /*28950*/  HMMA.1688.F32.TF32 R144, R36, R32.reuse, R144 ;  /* 0x000000202490723c */ /* 0x082fe60000081090 */
[----:B------:R-:W-:Y:S04]  /*28960*/  STL [R1+0x3f08], R31 ;  /* 0x003f081f01007387 */ /* 0x000fe80000100800 */
[----:B------:R-:W-:Y:S04]  /*28970*/  STL.64 [R1+0x3b0], R172 ;  /* 0x0003b0ac01007387 */ /* 0x000fe80000100a00 */
[----:B------:R1:W-:Y:S04]  /*28980*/  STL.64 [R1+0x3b8], R174 ;  /* 0x0003b8ae01007387 */ /* 0x0003e80000100a00 */
[----:B------:R-:W-:Y:S04]  /*28990*/  STL.64 [R1+0x3a0], R228 ;  /* 0x0003a0e401007387 */ /* 0x000fe80000100a00 */
[----:B------:R-:W-:Y:S01]  /*289a0*/  STL.64 [R1+0x3a8], R230 ;  /* 0x0003a8e601007387 */ /* 0x000fe20000100a00 */
[-C--:B-1----:R-:W-:Y:S03]  /*289b0*/  HMMA.1688.F32.TF32 R172, R52, R32.reuse, R92 ;  /* 0x0000002034ac723c */ /* 0x082fe6000008105c */
[----:B------:R-:W-:Y:S04]  /*289c0*/  STL.64 [R1+0x390], R208 ;  /* 0x000390d001007387 */ /* 0x000fe80000100a00 */
[----:B------:R-:W-:Y:S01]  /*289d0*/  STL.64 [R1+0x398], R210 ;  /* 0x000398d201007387 */ /* 0x000fe20000100a00 */
[-C--:B------:R-:W-:Y:S08]  /*289e0*/  HMMA.1688.F32.TF32 R92, R56, R32.reuse, R116 ;  /* 0x00000020385c723c */ /* 0x080ff00000081074 */
[-C--:B--2---:R-:W-:Y:S07]  /*289f0*/  HMMA.1688.F32.TF32 R116, R48, R32.reuse, R140 ;  /* 0x000000203074723c */ /* 0x084fee000008108c */
[----:B------:R-:W-:Y:S04]  /*28a00*/  STL.64 [R1+0x440], R172 ;  /* 0x000440ac01007387 */ /* 0x000fe80000100a00 */
[----:B------:R-:W-:Y:S04]  /*28a10*/  STL.64 [R1+0x448], R174 ;  /* 0x000448ae01007387 */ /* 0x000fe80000100a00 */
[----:B------:R-:W-:Y:S04]  /*28a20*/  STL.64 [R1+0x450], R92 ;  /* 0x0004505c01007387 */ /* 0x000fe80000100a00 */
[----:B------:R3:W-:Y:S04]  /*28a30*/  STL.64 [R1+0x458], R94 ;  /* 0x0004585e01007387 */ /* 0x0007e80000100a00 */
[----:B------:R-:W-:Y:S04]  /*28a40*/  STL.64 [R1+0x520], R144 ;  /* 0x0005209001007387 */ /* 0x000fe80000100a00 */
[----:B------:R-:W-:Y:S01]  /*28a50*/  STL.64 [R1+0x528], R146 ;  /* 0x0005289201007387 */ /* 0x000fe20000100a00 */
[----:B---3--:R-:W-:Y:S03]  /*28a60*/  HMMA.1688.F32.TF32 R92, R64, R32, R4 ;  /* 0x00000020405c723c */ /* 0x008fe60000081004 */
[----:B------:R1:W-:Y:S04]  /*28a70*/  STL.64 [R1+0x650], R116 ;  /* 0x0006507401007387 */ /* 0x0003e80000100a00 */
[----:B------:R2:W-:Y:S01]  /*28a80*/  STL.64 [R1+0x658], R118 ;  /* 0x0006587601007387 */ /* 0x0005e20000100a00 */
[-C--:B------:R-:W-:Y:S03]  /*28a90*/  HMMA.1688.F32.TF32 R4, R60, R28.reuse, R240 ;  /* 0x0000001c3c04723c */ /* 0x080fe600000810f0 */
[----:B-1----:R-:W3:Y:S11]  /*28aa0*/  LDL.LU.64 R116, [R1+0x550] ;  /* 0x0005500001747983 */ /* 0x002ef60000300a00 */
[----:B------:R-:W-:Y:S01]  /*28ab0*/  @!UPT UIADD3 URZ, URZ, URZ, URZ ;  /* 0x0000003f3f3ff290 */ /* 0x000fe2000fffe03f */
[----:B------:R-:W-:Y:S04]  /*28ac0*/  STL.64 [R1+0x730], R92 ;  /* 0x0007305c01007387 */ /* 0x000fe80000100a00 */
[----:B------:R1:W-:Y:S04]  /*28ad0*/  STL.64 [R1+0x738], R94 ;  /* 0x0007385e01007387 */ /* 0x0003e80000100a00 */
[----:B--2---:R-:W3:Y:S01]  /*28ae0*/  LDL.LU.64 R118, [R1+0x558] ;  /* 0x0005580001767983 */ /* 0x004ee20000300a00 */
[-C--:B------:R-:W-:Y:S03]  /*28af0*/  HMMA.1688.F32.TF32 R140, R40, R28.reuse, R180 ;  /* 0x0000001c288c723c */ /* 0x080fe600000810b4 */
[----:B------:R-:W-:Y:S04]  /*28b00*/  STL.64 [R1+0x2e0], R4 ;  /* 0x0002e00401007387 */ /* 0x000fe80000100a00 */
[----:B------:R2:W-:Y:S01]  /*28b10*/  STL.64 [R1+0x2e8], R6 ;  /* 0x0002e80601007387 */ /* 0x0005e20000100a00 */
[-C--:B-1----:R-:W-:Y:S08]  /*28b20*/  HMMA.1688.F32.TF32 R92, R52, R28.reuse, R72 ;  /* 0x0000001c345c723c */ /* 0x082ff00000081048 */
[-C--:B------:R-:W-:Y:S07]  /*28b30*/  HMMA.1688.F32.TF32 R72, R56, R28.reuse, R96 ;  /* 0x0000001c3848723c */ /* 0x080fee0000081060 */
[----:B------:R-:W-:Y:S01]  /*28b40*/  STL.64 [R1+0x2d0], R140 ;  /* 0x0002d08c01007387 */ /* 0x000fe20000100a00 */
[-C--:B--2---:R-:W-:Y:S03]  /*28b50*/  HMMA.1688.F32.TF32 R4, R44, R28.reuse, R212 ;  /* 0x0000001c2c04723c */ /* 0x084fe600000810d4 */
[----:B------:R-:W-:Y:S11]  /*28b60*/  STL.64 [R1+0x2d8], R142 ;  /* 0x0002d88e01007387 */ /* 0x000ff60000100a00 */
[----:B------:R-:W-:Y:S09]  /*28b70*/  @!UPT UIADD3 URZ, URZ, URZ, URZ ;  /* 0x0000003f3f3ff290 */ /* 0x000ff2000fffe03f */
[----:B------:R-:W-:Y:S04]  /*28b80*/  STL.64 [R1+0x300], R4 ;  /* 0x0003000401007387 */ /* 0x000fe80000100a00 */
[----:B------:R1:W-:Y:S04]  /*28b90*/  STL.64 [R1+0x308], R6 ;  /* 0x0003080601007387 */ /* 0x0003e80000100a00 */
[----:B------:R-:W-:Y:S04]  /*28ba0*/  STL.64 [R1+0x340], R92 ;  /* 0x0003405c01007387 */ /* 0x000fe80000100a00 */
[----:B------:R-:W-:Y:S04]  /*28bb0*/  STL.64 [R1+0x348], R94 ;  /* 0x0003485e01007387 */ /* 0x000fe80000100a00 */
[----:B------:R-:W2:Y:S01]  /*28bc0*/  LDL.LU.64 R96, [R1+0x5b0] ;  /* 0x0005b00001607983 */ /* 0x000ea20000300a00 */
[-C--:B-1----:R-:W-:Y:S03]  /*28bd0*/  HMMA.1688.F32.TF32 R4, R36, R28.reuse, R120 ;  /* 0x0000001c2404723c */ /* 0x082fe60000081078 */
[----:B------:R-:W-:Y:S04]  /*28be0*/  STL.64 [R1+0x420], R72 ;  /* 0x0004204801007387 */ /* 0x000fe80000100a00 */
[----:B------:R-:W-:Y:S04]  /*28bf0*/  STL.64 [R1+0x428], R74 ;  /* 0x0004284a01007387 */ /* 0x000fe80000100a00 */
[----:B------:R-:W2:Y:S04]  /*28c00*/  LDL.LU.64 R98, [R1+0x5b8] ;  /* 0x0005b80001627983 */ /* 0x000ea80000300a00 */
[----:B------:R-:W1:Y:S08]  /*28c10*/  LDSM.16.M88.4 R92, [R168+0x82000] ;  /* 0x08200000a85c783b */ /* 0x000e700000000200 */
[----:B------:R-:W-:Y:S04]  /*28c20*/  STL.64 [R1+0x470], R4 ;  /* 0x0004700401007387 */ /* 0x000fe80000100a00 */
[----:B------:R4:W-:Y:S02]  /*28c30*/  STL.64 [R1+0x478], R6 ;  /* 0x0004780601007387 */ /* 0x0009e40000100a00 */
[-C--:B----4-:R-:W-:Y:S02]  /*28c40*/  HMMA.1688.F32.TF32 R4, R64, R28.reuse, R8 ;  /* 0x0000001c4004723c */ /* 0x090fe40000081008 */
[----:B------:R-:W4:Y:S06]  /*28c50*/  LDSM.16.M88.4 R8, [R168+0x83000] ;  /* 0x08300000a808783b */ /* 0x000f2c0000000200 */
[----:B------:R-:W-:Y:S11]  /*28c60*/  HMMA.1688.F32.TF32 R72, R48, R28, R164 ;  /* 0x0000001c3048723c */ /* 0x000ff600000810a4 */
[----:B------:R-:W-:Y:S11]  /*28c70*/  @!UPT UIADD3 URZ, URZ, URZ, URZ ;  /* 0x0000003f3f3ff290 */ /* 0x000ff6000fffe03f */
[----:B------:R-:W-:Y:S01]  /*28c80*/  @!UPT UIADD3 URZ, URZ, URZ, URZ ;  /* 0x0000003f3f3ff290 */ /* 0x000fe2000fffe03f */
[----:B------:R-:W-:Y:S04]  /*28c90*/  STL.64 [R1+0x590], R72 ;  /* 0x0005904801007387 */ /* 0x000fe80000100a00 */
[----:B------:R-:W-:Y:S04]  /*28ca0*/  STL.64 [R1+0x598], R74 ;  /* 0x0005984a01007387 */ /* 0x000fe80000100a00 */
[----:B-1----:R-:W-:Y:S04]  /*28cb0*/  STL [R1+0x3ee0], R94 ;  /* 0x003ee05e01007387 */ /* 0x002fe80000100800 */
[----:B------:R-:W-:Y:S04]  /*28cc0*/  STL.64 [R1+0x720], R4 ;  /* 0x0007200401007387 */ /* 0x000fe80000100a00 */
[----:B------:R-:W-:Y:S04]  /*28cd0*/  STL.64 [R1+0x728], R6 ;  /* 0x0007280601007387 */ /* 0x000fe80000100a00 */
[----:B------:R-:W-:Y:S04]  /*28ce0*/  STL [R1+0x3edc], R95 ;  /* 0x003edc5f01007387 */ /* 0x000fe80000100800 */
[----:B----4-:R-:W-:Y:S04]  /*28cf0*/  STL [R1+0x3ed8], R10 ;  /* 0x003ed80a01007387 */ /* 0x010fe80000100800 */
[----:B------:R-:W-:Y:S04]  /*28d00*/  STL [R1+0x3ed4], R11 ;  /* 0x003ed40b01007387 */ /* 0x000fe80000100800 */
[----:B------:R-:W4:Y:S01]  /*28d10*/  LDL.LU.64 R28, [R1+0x640] ;  /* 0x00064000011c7983 */ /* 0x000f220000300a00 */
[-C--:B------:R-:W-:Y:S03]  /*28d20*/  HMMA.1688.F32.TF32 R76, R52, R92.reuse, R76 ;  /* 0x0000005c344c723c */ /* 0x080fe6000008104c */
[----:B------:R-:W1:Y:S04]  /*28d30*/  LDSM.16.M88.4 R4, [R168+0x84000] ;  /* 0x08400000a804783b */ /* 0x000e680000000200 */
[----:B------:R-:W1:Y:S01]  /*28d40*/  LDSM.16.M88.4 R72, [R168+0x85000] ;  /* 0x08500000a848783b */ /* 0x000e620000000200 */
[-C--:B---3--:R-:W-:Y:S08]  /*28d50*/  HMMA.1688.F32.TF32 R120, R60, R92.reuse, R116 ;  /* 0x0000005c3c78723c */ /* 0x088ff00000081074 */
[-C--:B------:R-:W-:Y:S11]  /*28d60*/  HMMA.1688.F32.TF32 R116, R40, R92.reuse, R236 ;  /* 0x0000005c2874723c */ /* 0x080ff600000810ec */
[----:B------:R-:W-:Y:S04]  /*28d70*/  @!UPT UIADD3 URZ, URZ, URZ, URZ ;  /* 0x0000003f3f3ff290 */ /* 0x000fe8000fffe03f */
[----:B------:R-:W-:Y:S04]  /*28d80*/  STL.64 [R1+0x250], R120 ;  /* 0x0002507801007387 */ /* 0x000fe80000100a00 */
[----:B------:R-:W-:Y:S04]  /*28d90*/  STL.64 [R1+0x258], R122 ;  /* 0x0002587a01007387 */ /* 0x000fe80000100a00 */
[----:B------:R-:W4:Y:S04]  /*28da0*/  LDL.LU.64 R30, [R1+0x648] ;  /* 0x00064800011e7983 */ /* 0x000f280000300a00 */
[----:B------:R-:W-:Y:S04]  /*28db0*/  STL.64 [R1+0x240], R116 ;  /* 0x0002407401007387 */ /* 0x000fe80000100a00 */
[----:B------:R3:W-:Y:S02]  /*28dc0*/  STL.64 [R1+0x248], R118 ;  /* 0x0002487601007387 */ /* 0x0007e40000100a00 */
[-C--:B---3--:R-:W-:Y:S11]  /*28dd0*/  HMMA.1688.F32.TF32 R116, R44, R92.reuse, R216 ;  /* 0x0000005c2c74723c */ /* 0x088ff600000810d8 */
[----:B------:R-:W-:Y:S11]  /*28de0*/  @!UPT UIADD3 URZ, URZ, URZ, URZ ;  /* 0x0000003f3f3ff290 */ /* 0x000ff6000fffe03f */
[----:B------:R-:W-:Y:S02]  /*28df0*/  @!UPT UIADD3 URZ, URZ, URZ, URZ ;  /* 0x0000003f3f3ff290 */ /* 0x000fe4000fffe03f */
[----:B------:R-:W-:Y:S01]  /*28e00*/  IMAD.MOV.U32 R2, RZ, RZ, R119 ;  /* 0x000000ffff027224 */ /* 0x000fe200078e0077 */
[----:B------:R-:W-:Y:S04]  /*28e10*/  STL.64 [R1+0x260], R116 ;  /* 0x0002607401007387 */ /* 0x000fe80000100a00 */
[----:B------:R3:W-:Y:S04]  /*28e20*/  STL [R1+0x268], R118 ;  /* 0x0002687601007387 */ /* 0x0007e80000100800 */
[----:B------:R-:W-:Y:S04]  /*28e30*/  STL [R1+0x3e20], R2 ;  /* 0x003e200201007387 */ /* 0x000fe80000100800 */
[----:B------:R-:W-:Y:S01]  /*28e40*/  STL.64 [R1+0x290], R76 ;  /* 0x0002904c01007387 */ /* 0x000fe20000100a00 */
[-C--:B---3--:R-:W-:Y:S03]  /*28e50*/  HMMA.1688.F32.TF32 R116, R56, R92.reuse, R100 ;  /* 0x0000005c3874723c */ /* 0x088fe60000081064 */
[----:B------:R3:W-:Y:S05]  /*28e60*/  STL.64 [R1+0x298], R78 ;  /* 0x0002984e01007387 */ /* 0x0007ea0000100a00 */
[-C--:B------:R-:W-:Y:S08]  /*28e70*/  HMMA.1688.F32.TF32 R100, R36, R92.reuse, R124 ;  /* 0x0000005c2464723c */ /* 0x080ff0000008107c */
[-C--:B---3--:R-:W-:Y:S08]  /*28e80*/  HMMA.1688.F32.TF32 R76, R48, R92.reuse, R148 ;  /* 0x0000005c304c723c */ /* 0x088ff00000081094 */
[----:B------:R-:W-:Y:S08]  /*28e90*/  HMMA.1688.F32.TF32 R92, R64, R92, R12 ;  /* 0x0000005c405c723c */ /* 0x000ff0000008100c */
[-C--:B--2---:R-:W-:Y:S01]  /*28ea0*/  HMMA.1688.F32.TF32 R12, R60, R8.reuse, R96 ;  /* 0x000000083c0c723c */ /* 0x084fe20000081060 */
[----:B------:R-:W-:Y:S04]  /*28eb0*/  STL.64 [R1+0x320], R116 ;  /* 0x0003207401007387 */ /* 0x000fe80000100a00 */
[----:B------:R-:W-:Y:S04]  /*28ec0*/  STL.64 [R1+0x328], R118 ;  /* 0x0003287601007387 */ /* 0x000fe80000100a00 */
[----:B------:R-:W-:Y:S04]  /*28ed0*/  STL.64 [R1+0x430], R100 ;  /* 0x0004306401007387 */ /* 0x000fe80000100a00 */
[----:B------:R-:W-:Y:S04]  /*28ee0*/  STL.64 [R1+0x438], R102 ;  /* 0x0004386601007387 */ /* 0x000fe80000100a00 */
[----:B------:R2:W-:Y:S04]  /*28ef0*/  STL.64 [R1+0x540], R76 ;  /* 0x0005404c01007387 */ /* 0x0005e80000100a00 */
[----:B------:R3:W-:Y:S04]  /*28f00*/  STL.64 [R1+0x548], R78 ;  /* 0x0005484e01007387 */ /* 0x0007e80000100a00 */
[----:B--2---:R-:W2:Y:S04]  /*28f10*/  LDL.LU.64 R76, [R1+0x6e0] ;  /* 0x0006e000014c7983 */ /* 0x004ea80000300a00 */
[----:B------:R-:W-:Y:S04]  /*28f20*/  STL.64 [R1+0x680], R92 ;  /* 0x0006805c01007387 */ /* 0x000fe80000100a00 */
[----:B------:R-:W-:Y:S04]  /*28f30*/  STL.64 [R1+0x688], R94 ;  /* 0x0006885e01007387 */ /* 0x000fe80000100a00 */
[----:B---3--:R-:W2:Y:S04]  /*28f40*/  LDL.LU.64 R78, [R1+0x6e8] ;  /* 0x0006e800014e7983 */ /* 0x008ea80000300a00 */
[----:B------:R3:W-:Y:S04]  /*28f50*/  STL.64 [R1+0x1b0], R12 ;  /* 0x0001b00c01007387 */ /* 0x0007e80000100a00 */
[----:B------:R1:W-:Y:S04]  /*28f60*/  STL.64 [R1+0x1b8], R14 ;  /* 0x0001b80e01007387 */ /* 0x0003e80000100a00 */
[----:B---3--:R-:W3:Y:S04]  /*28f70*/  LDL.LU.64 R12, [R1+0x580] ;  /* 0x00058000010c7983 */ /* 0x008ee80000300a00 */
[----:B-1----:R-:W3:Y:S01]  /*28f80*/  LDL.LU.64 R14, [R1+0x588] ;  /* 0x00058800010e7983 */ /* 0x002ee20000300a00 */
[-C--:B------:R-:W-:Y:S08]  /*28f90*/  HMMA.1688.F32.TF32 R100, R40, R8.reuse, R232 ;  /* 0x000000082864723c */ /* 0x080ff000000810e8 */
[-C--:B------:R-:W-:Y:S08]  /*28fa0*/  HMMA.1688.F32.TF32 R96, R44, R8.reuse, R220 ;  /* 0x000000082c60723c */ /* 0x080ff000000810dc */
[-C--:B------:R-:W-:Y:S08]  /*28fb0*/  HMMA.1688.F32.TF32 R92, R52, R8.reuse, R80 ;  /* 0x00000008345c723c */ /* 0x080ff00000081050 */
[-C--:B------:R-:W-:Y:S01]  /*28fc0*/  HMMA.1688.F32.TF32 R80, R56, R8.reuse, R104 ;  /* 0x000000083850723c */ /* 0x080fe20000081068 */
[----:B------:R-:W-:Y:S04]  /*28fd0*/  STL.64 [R1+0x1a0], R100 ;  /* 0x0001a06401007387 */ /* 0x000fe80000100a00 */
[----:B------:R-:W-:Y:S04]  /*28fe0*/  STL.64 [R1+0x1a8], R102 ;  /* 0x0001a86601007387 */ /* 0x000fe80000100a00 */
[----:B------:R-:W-:Y:S04]  /*28ff0*/  STL.64 [R1+0x1c0], R96 ;  /* 0x0001c06001007387 */ /* 0x000fe80000100a00 */
[----:B------:R1:W-:Y:S04]  /*29000*/  STL.64 [R1+0x1c8], R98 ;  /* 0x0001c86201007387 */ /* 0x0003e80000100a00 */
[----:B------:R-:W-:Y:S04]  /*29010*/  STL.64 [R1+0x220], R92 ;  /* 0x0002205c01007387 */ /* 0x000fe80000100a00 */
[----:B------:R1:W-:Y:S02]  /*29020*/  STL.64 [R1+0x228], R94 ;  /* 0x0002285e01007387 */ /* 0x0003e40000100a00 */
[-C--:B-1----:R-:W-:Y:S02]  /*29030*/  HMMA.1688.F32.TF32 R96, R36, R8.reuse, R128 ;  /* 0x000000082460723c */ /* 0x082fe40000081080 */
[----:B------:R-:W-:Y:S04]  /*29040*/  STL.64 [R1+0x280], R80 ;  /* 0x0002805001007387 */ /* 0x000fe80000100a00 */
[----:B------:R1:W-:Y:S02]  /*29050*/  STL.64 [R1+0x288], R82 ;  /* 0x0002885201007387 */ /* 0x0003e40000100a00 */
[-C--:B------:R-:W-:Y:S02]  /*29060*/  HMMA.1688.F32.TF32 R92, R48, R8.reuse, R152 ;  /* 0x00000008305c723c */ /* 0x080fe40000081098 */
[----:B------:R-:W2:Y:S06]  /*29070*/  LDSM.16.M88.4 R100, [R168+0x86000] ;  /* 0x08600000a864783b */ /* 0x000eac0000000200 */
[----:B-1----:R-:W-:Y:S08]  /*29080*/  HMMA.1688.F32.TF32 R80, R64, R8, R16 ;  /* 0x000000084050723c */ /* 0x002ff00000081010 */
[----:B------:R-:W-:Y:S01]  /*29090*/  HMMA.1688.F32.TF32 R8, R40, R4, R184 ;  /* 0x000000042808723c */ /* 0x000fe200000810b8 */
[----:B------:R-:W-:Y:S04]  /*290a0*/  STL.64 [R1+0x370], R96 ;  /* 0x0003706001007387 */ /* 0x000fe80000100a00 */
[----:B------:R-:W-:Y:S04]  /*290b0*/  STL.64 [R1+0x378], R98 ;  /* 0x0003786201007387 */ /* 0x000fe80000100a00 */
[----:B------:R-:W-:Y:S04]  /*290c0*/  STL.64 [R1+0x4a0], R92 ;  /* 0x0004a05c01007387 */ /* 0x000fe80000100a00 */
[----:B------:R-:W-:Y:S04]  /*290d0*/  STL.64 [R1+0x4a8], R94 ;  /* 0x0004a85e01007387 */ /* 0x000fe80000100a00 */
[----:B------:R-:W-:Y:S04]  /*290e0*/  STL.64 [R1+0x630], R80 ;  /* 0x0006305001007387 */ /* 0x000fe80000100a00 */
[----:B------:R-:W-:Y:S04]  /*290f0*/  STL.64 [R1+0x638], R82 ;  /* 0x0006385201007387 */ /* 0x000fe80000100a00 */
[----:B------:R-:W-:Y:S01]  /*29100*/  STL.64 [R1+0xf0], R8 ;  /* 0x0000f00801007387 */ /* 0x000fe20000100a00 */
[----:B------:R-:W-:-:S03]  /*29110*/  MOV R252, R11 ;  /* 0x0000000b00fc7202 */ /* 0x000fc60000000f00 */
[----:B------:R-:W1:Y:S04]  /*29120*/  LDSM.16.M88.4 R96, [R168+0x87000] ;  /* 0x08700000a860783b */ /* 0x000e680000000200 */
[----:B------:R-:W-:Y:S01]  /*29130*/  LDSM.16.M88.4 R80, [R168+0x8a000] ;  /* 0x08a00000a850783b */ /* 0x000fe20000000200 */
[-C--:B----4-:R-:W-:Y:S08]  /*29140*/  HMMA.1688.F32.TF32 R16, R60, R4.reuse, R28 ;  /* 0x000000043c10723c */ /* 0x090ff0000008101c */
[-C--:B------:R-:W-:Y:S11]  /*29150*/  HMMA.1688.F32.TF32 R28, R44, R4.reuse, R224 ;  /* 0x000000042c1c723c */ /* 0x080ff600000810e0 */
[----:B------:R-:W-:Y:S04]  /*29160*/  @!UPT UIADD3 URZ, URZ, URZ, URZ ;  /* 0x0000003f3f3ff290 */ /* 0x000fe8000fffe03f */
[----:B------:R-:W-:Y:S04]  /*29170*/  STL.64 [R1+0x100], R16 ;  /* 0x0001001001007387 */ /* 0x000fe80000100a00 */
[----:B------:R4:W-:Y:S04]  /*29180*/  STL.64 [R1+0x108], R18 ;  /* 0x0001081201007387 */ /* 0x0009e80000100a00 */
[----:B------:R1:W-:Y:S01]  /*29190*/  STL [R1+0xf8], R10 ;  /* 0x0000f80a01007387 */ /* 0x0003e20000100800 */
[-C--:B----4-:R-:W-:Y:S08]  /*291a0*/  HMMA.1688.F32.TF32 R16, R56, R4.reuse, R108 ;  /* 0x000000043810723c */ /* 0x090ff0000008106c */
[-C--:B-1----:R-:W-:Y:S01]  /*291b0*/  HMMA.1688.F32.TF32 R8, R52, R4.reuse, R84 ;  /* 0x000000043408723c */ /* 0x082fe20000081054 */
[----:B------:R-:W-:Y:S04]  /*291c0*/  STL [R1+0x3e48], R252 ;  /* 0x003e48fc01007387 */ /* 0x000fe80000100800 */
[----:B------:R-:W-:Y:S04]  /*291d0*/  STL.64 [R1+0x130], R28 ;  /* 0x0001301c01007387 */ /* 0x000fe80000100a00 */
[----:B------:R1:W-:Y:S04]  /*291e0*/  STL.64 [R1+0x138], R30 ;  /* 0x0001381e01007387 */ /* 0x0003e80000100a00 */
[----:B------:R-:W-:Y:S01]  /*291f0*/  LDSM.16.M88.4 R84, [R168+0x89000] ;  /* 0x08900000a854783b */ /* 0x000fe20000000200 */
[-C--:B-1----:R-:W-:Y:S09]  /*29200*/  HMMA.1688.F32.TF32 R28, R36, R4.reuse, R132 ;  /* 0x00000004241c723c */ /* 0x082ff20000081084 */
[----:B------:R-:W-:Y:S04]  /*29210*/  STL.64 [R1+0x190], R8 ;  /* 0x0001900801007387 */ /* 0x000fe80000100a00 */
[----:B------:R1:W-:Y:S04]  /*29220*/  STL.64 [R1+0x198], R10 ;  /* 0x0001980a01007387 */ /* 0x0003e80000100a00 */
[----:B------:R-:W-:Y:S04]  /*29230*/  STL.64 [R1+0x210], R16 ;  /* 0x0002101001007387 */ /* 0x000fe80000100a00 */
[----:B------:R4:W-:Y:S01]  /*29240*/  STL.64 [R1+0x218], R18 ;  /* 0x0002181201007387 */ /* 0x0009e20000100a00 */
[-C--:B-1----:R-:W-:Y:S08]  /*29250*/  HMMA.1688.F32.TF32 R8, R48, R4.reuse, R160 ;  /* 0x000000043008723c */ /* 0x082ff000000810a0 */
[----:B----4-:R-:W-:Y:S01]  /*29260*/  HMMA.1688.F32.TF32 R16, R64, R4, R20 ;  /* 0x000000044010723c */ /* 0x010fe20000081014 */
[----:B------:R1:W-:Y:S04]  /*29270*/  STL.64 [R1+0x2a0], R28 ;  /* 0x0002a01c01007387 */ /* 0x0003e80000100a00 */
[----:B------:R-:W-:Y:S04]  /*29280*/  STL.64 [R1+0x2a8], R30 ;  /* 0x0002a81e01007387 */ /* 0x000fe80000100a00 */
[----:B------:R-:W-:Y:S06]  /*29290*/  LDSM.16.M88.4 R20, [R168+0x8e000] ;  /* 0x08e00000a814783b */ /* 0x000fec0000000200 */
[----:B------:R4:W-:Y:S04]  /*292a0*/  STL.64 [R1+0x460], R8 ;  /* 0x0004600801007387 */ /* 0x0009e80000100a00 */
[----:B------:R-:W-:Y:S05]  /*292b0*/  STL.64 [R1+0x468], R10 ;  /* 0x0004680a01007387 */ /* 0x000fea0000100a00 */
[----:B-1----:R-:W-:-:S02]  /*292c0*/  IMAD.MOV.U32 R29, RZ, RZ, R16 ;  /* 0x000000ffff1d7224 */ /* 0x002fc400078e0010 */
[----:B------:R-:W-:Y:S01]  /*292d0*/  IMAD.MOV.U32 R28, RZ, RZ, R17 ;  /* 0x000000ffff1c7224 */ /* 0x000fe200078e0011 */
[----:B----4-:R-:W-:Y:S01]  /*292e0*/  MOV R9, R18 ;  /* 0x0000001200097202 */ /* 0x010fe20000000f00 */
[----:B------:R-:W-:-:S05]  /*292f0*/  IMAD.MOV.U32 R8, RZ, RZ, R19 ;  /* 0x000000ffff087224 */ /* 0x000fca00078e0013 */
[----:B------:R-:W-:Y:S01]  /*29300*/  STL [R1+0x3d14], R8 ;  /* 0x003d140801007387 */ /* 0x000fe20000100800 */
[-C--:B--2---:R-:W-:Y:S03]  /*29310*/  HMMA.1688.F32.TF32 R16, R60, R72.reuse, R76 ;  /* 0x000000483c10723c */ /* 0x084fe6000008104c */
[----:B------:R-:W-:Y:S04]  /*29320*/  STL [R1+0x3d10], R28 ;  /* 0x003d101c01007387 */ /* 0x000fe80000100800 */
[----:B------:R-:W-:Y:S04]  /*29330*/  STL [R1+0x3d0c], R29 ;  /* 0x003d0c1d01007387 */ /* 0x000fe80000100800 */
[----:B------:R3:W-:Y:S04]  /*29340*/  STL [R1+0x3d08], R9 ;  /* 0x003d080901007387 */ /* 0x0007e80000100800 */
[----:B------:R-:W-:Y:S01]  /*29350*/  LDSM.16.M88.4 R76, [R168+0x8b000] ;  /* 0x08b00000a84c783b */ /* 0x000fe20000000200 */
[----:B---3--:R-:W-:Y:S08]  /*29360*/  HMMA.1688.F32.TF32 R8, R40, R72, R12 ;  /* 0x000000482808723c */ /* 0x008ff0000008100c */
[----:B------:R-:W-:Y:S01]  /*29370*/  MOV R31, R18 ;  /* 0x00000012001f7202 */ /* 0x000fe20000000f00 */
[----:B------:R-:W-:Y:S04]  /*29380*/  STL [R1+0x90], R16 ;  /* 0x0000901001007387 */ /* 0x000fe80000100800 */
[----:B------:R-:W-:Y:S04]  /*29390*/  STL [R1+0x9c], R19 ;  /* 0x00009c1301007387 */ /* 0x000fe80000100800 */
[----:B------:R-:W-:Y:S06]  /*293a0*/  STL [R1+0x3f10], R31 ;  /* 0x003f101f01007387 */ /* 0x000fec0000100800 */
[----:B------:R-:W-:Y:S01]  /*293b0*/  STL.64 [R1+0xb0], R8 ;  /* 0x0000b00801007387 */ /* 0x000fe20000100a00 */
[----:B------:R-:W-:-:S03]  /*293c0*/  IMAD.MOV.U32 R252, RZ, RZ, R11 ;  /* 0x000000fffffc7224 */ /* 0x000fc600078e000b */
[----:B------:R1:W-:Y:S02]  /*293d0*/  STL [R1+0xb8], R10 ;  /* 0x0000b80a01007387 */ /* 0x0003e40000100800 */
[-C--:B-1----:R-:W-:Y:S02]  /*293e0*/  HMMA.1688.F32.TF32 R8, R44, R72.reuse, R68 ;  /* 0x000000482c08723c */ /* 0x082fe40000081044 */
[----:B------:R-:W-:Y:S04]  /*293f0*/  STL [R1+0x3ec8], R252 ;  /* 0x003ec8fc01007387 */ /* 0x000fe80000100800 */
[----:B------:R-:W-:Y:S11]  /*29400*/  LDSM.16.M88.4 R68, [R168+0x8c000] ;  /* 0x08c00000a844783b */ /* 0x000ff60000000200 */
[----:B------:R-:W-:Y:S06]  /*29410*/  @!UPT UIADD3 URZ, URZ, URZ, URZ ;  /* 0x0000003f3f3ff290 */ /* 0x000fec000fffe03f */
[----:B------:R1:W-:Y:S01]  /*29420*/  STL [R1+0xa0], R8 ;  /* 0x0000a00801007387 */ /* 0x0003e20000100800 */
[----:B------:R-:W-:Y:S01]  /*29430*/  IMAD.MOV.U32 R2, RZ, RZ, R9 ;  /* 0x000000ffff027224 */ /* 0x000fe200078e0009 */
[----:B------:R-:W-:Y:S01]  /*29440*/  MOV R5, R10 ;  /* 0x0000000a00057202 */ /* 0x000fe20000000f00 */
[----:B------:R-:W-:Y:S02]  /*29450*/  IMAD.MOV.U32 R4, RZ, RZ, R11 ;  /* 0x000000ffff047224 */ /* 0x000fe400078e000b */
[-C--:B-1----:R-:W-:Y:S01]  /*29460*/  HMMA.1688.F32.TF32 R8, R52, R72.reuse, R88 ;  /* 0x000000483408723c */ /* 0x082fe20000081058 */
[----:B------:R-:W-:Y:S04]  /*29470*/  STL [R1+0x3ecc], R2 ;  /* 0x003ecc0201007387 */ /* 0x000fe80000100800 */
[----:B------:R-:W-:Y:S04]  /*29480*/  STL.64 [R1+0x3eb8], R6 ;  /* 0x003eb80601007387 */ /* 0x000fe80000100a00 */
[----:B------:R1:W-:Y:S01]  /*29490*/  STL.64 [R1+0x3eb0], R4 ;  /* 0x003eb00401007387 */ /* 0x0003e20000100a00 */
[-C--:B------:R-:W-:Y:S03]  /*294a0*/  HMMA.1688.F32.TF32 R12, R36, R72.reuse, R136 ;  /* 0x00000048240c723c */ /* 0x080fe60000081088 */
[----:B------:R-:W3:Y:S05]  /*294b0*/  LDSM.16.M88.4 R88, [R168+0x88000] ;  /* 0x08800000a858783b */ /* 0x000eea0000000200 */
[-C--:B-1----:R-:W-:Y:S05]  /*294c0*/  HMMA.1688.F32.TF32 R4, R56, R72.reuse, R112 ;  /* 0x000000483804723c */ /* 0x082fea0000081070 */
[----:B------:R-:W-:Y:S04]  /*294d0*/  STL.64 [R1+0xc0], R8 ;  /* 0x0000c00801007387 */ /* 0x000fe80000100a00 */
[----:B------:R1:W-:Y:S02]  /*294e0*/  STL.64 [R1+0xc8], R10 ;  /* 0x0000c80a01007387 */ /* 0x0003e40000100a00 */
[-C--:B-1----:R-:W-:Y:S11]  /*294f0*/  HMMA.1688.F32.TF32 R8, R48, R72.reuse, R156 ;  /* 0x000000483008723c */ /* 0x082ff6000008109c */
[----:B------:R-:W-:Y:S01]  /*29500*/  @!UPT UIADD3 URZ, URZ, URZ, URZ ;  /* 0x0000003f3f3ff290 */ /* 0x000fe2000fffe03f */
[----:B------:R-:W-:Y:S04]  /*29510*/  STL.64 [R1+0x180], R4 ;  /* 0x0001800401007387 */ /* 0x000fe80000100a00 */
[----:B------:R1:W-:Y:S04]  /*29520*/  STL.64 [R1+0x188], R6 ;  /* 0x0001880601007387 */ /* 0x0003e80000100a00 */
[----:B------:R3:W-:Y:S04]  /*29530*/  STL.64 [R1+0x230], R12 ;  /* 0x0002300c01007387 */ /* 0x0007e80000100a00 */
[----:B------:R4:W-:Y:S04]  /*29540*/  STL.64 [R1+0x238], R14 ;  /* 0x0002380e01007387 */ /* 0x0009e80000100a00 */
[----:B------:R1:W-:Y:S04]  /*29550*/  STL.64 [R1+0x410], R8 ;  /* 0x0004100801007387 */ /* 0x0003e80000100a00 */
[----:B------:R3:W-:Y:S04]  /*29560*/  STL.64 [R1+0x418], R10 ;  /* 0x0004180a01007387 */ /* 0x0007e80000100a00 */
[----:B------:R-:W2:Y:S04]  /*29570*/  LDL.LU.64 R108, [R1+0x850] ;  /* 0x00085000016c7983 */ /* 0x000ea80000300a00 */
[----:B------:R-:W2:Y:S01]  /*29580*/  LDL.LU.64 R110, [R1+0x858] ;  /* 0x00085800016e7983 */ /* 0x000ea20000300a00 */
[----:B-1----:R-:W-:Y:S03]  /*29590*/  HMMA.1688.F32.TF32 R4, R64, R72, R24 ;  /* 0x000000484004723c */ /* 0x002fe60000081018 */
[----:B------:R-:W1:Y:S11]  /*295a0*/  LDSM.16.M88.4 R24, [R168+0x8d000] ;  /* 0x08d00000a818783b */ /* 0x000e760000000200 */
[----:B------:R-:W-:Y:S10]  /*295b0*/  @!UPT UIADD3 URZ, URZ, URZ, URZ ;  /* 0x0000003f3f3ff290 */ /* 0x000ff4000fffe03f */
[----:B------:R-:W-:Y:S01]  /*295c0*/  IMAD.MOV.U32 R93, RZ, RZ, R4 ;  /* 0x000000ffff5d7224 */ /* 0x000fe200078e0004 */
[----:B------:R-:W-:Y:S01]  /*295d0*/  MOV R92, R5 ;  /* 0x00000005005c7202 */ /* 0x000fe20000000f00 */
[----:B------:R-:W-:Y:S01]  /*295e0*/  IMAD.MOV.U32 R33, RZ, RZ, R6 ;  /* 0x000000ffff217224 */ /* 0x000fe200078e0006 */
[----:B------:R-:W2:Y:S01]  /*295f0*/  LDL.LU.64 R4, [R1+0x840] ;  /* 0x0008400001047983 */ /* 0x000ea20000300a00 */
[----:B------:R-:W-:-:S03]  /*29600*/  IMAD.MOV.U32 R32, RZ, RZ, R7 ;  /* 0x000000ffff207224 */ /* 0x000fc600078e0007 */
[----:B------:R-:W2:Y:S04]  /*29610*/  LDL.LU.64 R6, [R1+0x848] ;  /* 0x0008480001067983 */ /* 0x000ea80000300a00 */
[----:B------:R-:W2:Y:S04]  /*29620*/  LDL.LU.64 R104, [R1+0x8a0] ;  /* 0x0008a00001687983 */ /* 0x000ea80000300a00 */
[----:B------:R-:W2:Y:S04]  /*29630*/  LDL.LU.64 R106, [R1+0x8a8] ;  /* 0x0008a800016a7983 */ /* 0x000ea80000300a00 */
[----:B---3--:R-:W3:Y:S04]  /*29640*/  LDL.LU.64 R12, [R1+0x890] ;  /* 0x00089000010c7983 */ /* 0x008ee80000300a00 */
[----:B----4-:R-:W3:Y:S04]  /*29650*/  LDL.LU.64 R14, [R1+0x898] ;  /* 0x00089800010e7983 */ /* 0x010ee80000300a00 */
[----:B------:R-:W2:Y:S04]  /*29660*/  LDL.LU.64 R8, [R1+0x8d0] ;  /* 0x0008d00001087983 */ /* 0x000ea80000300a00 */
[----:B------:R-:W2:Y:S04]  /*29670*/  LDL.LU.64 R10, [R1+0x8d8] ;  /* 0x0008d800010a7983 */ /* 0x000ea80000300a00 */
[----:B------:R2:W-:Y:S04]  /*29680*/  STL.64 [R1+0x3ec0], R74 ;  /* 0x003ec04a01007387 */ /* 0x0005e80000100a00 */
[----:B------:R-:W-:Y:S04]  /*29690*/  STL [R1+0x3d24], R32 ;  /* 0x003d242001007387 */ /* 0x000fe80000100800 */
[----:B------:R-:W-:Y:S04]  /*296a0*/  STL [R1+0x3d20], R33 ;  /* 0x003d202101007387 */ /* 0x000fe80000100800 */
[----:B------:R-:W-:Y:S04]  /*296b0*/  STL [R1+0x3d1c], R92 ;  /* 0x003d1c5c01007387 */ /* 0x000fe80000100800 */
[----:B------:R1:W-:Y:S04]  /*296c0*/  STL [R1+0x3d18], R93 ;  /* 0x003d185d01007387 */ /* 0x0003e80000100800 */
[----:B------:R-:W-:Y:S04]  /*296d0*/  STL [R1+0x3ee4], R102 ;  /* 0x003ee46601007387 */ /* 0x000fe80000100800 */
        /* <DEDUP_REMOVED lines=8> */
[----:B------:R-:W-:Y:S01]  /*29760*/  STL [R1+0x3f00], R83 ;  /* 0x003f005301007387 */ /* 0x000fe20000100800 */
[C---:B--2---:R-:W-:Y:S11]  /*29770*/  HMMA.1688.F32.TF32 R72, R60.reuse, R100, R108 ;  /* 0x000000643c48723c */ /* 0x044ff6000008106c */
[----:B------:R-:W-:Y:S11]  /*29780*/  @!UPT UIADD3 URZ, URZ, URZ, URZ ;  /* 0x0000003f3f3ff290 */ /* 0x000ff6000fffe03f */
[----:B------:R-:W-:Y:S01]  /*29790*/  @!UPT UIADD3 URZ, URZ, URZ, URZ ;  /* 0x0000003f3f3ff290 */ /* 0x000fe2000fffe03f */
[----:B------:R-:W-:Y:S04]  /*297a0*/  STL [R1+0x64], R73 ;  /* 0x0000644901007387 */ /* 0x000fe80000100800 */
[----:B------:R2:W-:Y:S04]  /*297b0*/  STL.64 [R1+0x68], R74 ;  /* 0x0000684a01007387 */ /* 0x0005e80000100a00 */
[----:B-1----:R-:W4:Y:S04]  /*297c0*/  LDL.LU.64 R92, [R1+0x8c0] ;  /* 0x0008c000015c7983 */ /* 0x002f280000300a00 */
[----:B------:R-:W4:Y:S01]  /*297d0*/  LDL.LU.64 R94, [R1+0x8c8] ;  /* 0x0008c800015e7983 */ /* 0x000f220000300a00 */
[----:B---3--:R-:W-:Y:S01]  /*297e0*/  HMMA.1688.F32.TF32 R12, R60, R84, R12 ;  /* 0x000000543c0c723c */ /* 0x008fe2000008100c */
[----:B------:R-:W-:-:S02]  /*297f0*/  MOV R31, R72 ;  /* 0x00000048001f7202 */ /* 0x000fc40000000f00 */
[----:B------:R-:W3:Y:S04]  /*29800*/  LDL.LU.64 R112, [R1+0x8b0] ;  /* 0x0008b00001707983 */ /* 0x000ee80000300a00 */
[----:B------:R-:W3:Y:S01]  /*29810*/  LDL.LU.64 R114, [R1+0x8b8] ;  /* 0x0008b80001727983 */ /* 0x000ee20000300a00 */
[C---:B--2---:R-:W-:Y:S03]  /*29820*/  HMMA.1688.F32.TF32 R72, R60.reuse, R96, R4 ;  /* 0x000000603c48723c */ /* 0x044fe60000081004 */
[----:B------:R-:W2:Y:S04]  /*29830*/  LDL.LU.64 R128, [R1+0x880] ;  /* 0x0008800001807983 */ /* 0x000ea80000300a00 */
[----:B------:R-:W2:Y:S01]  /*29840*/  LDL.LU.64 R130, [R1+0x888] ;  /* 0x0008880001827983 */ /* 0x000ea20000300a00 */
[C---:B------:R-:W-:Y:S03]  /*29850*/  HMMA.1688.F32.TF32 R104, R60.reuse, R88, R104 ;  /* 0x000000583c68723c */ /* 0x040fe60000081068 */
[----:B------:R-:W2:Y:S04]  /*29860*/  LDL.LU.64 R124, [R1+0x870] ;  /* 0x00087000017c7983 */ /* 0x000ea80000300a00 */
[----:B------:R-:W2:Y:S01]  /*29870*/  LDL.LU.64 R126, [R1+0x878] ;  /* 0x00087800017e7983 */ /* 0x000ea20000300a00 */
[----:B------:R-:W-:Y:S01]  /*29880*/  MOV R82, R12 ;  /* 0x0000000c00527202 */ /* 0x000fe20000000f00 */
[----:B------:R-:W-:Y:S01]  /*29890*/  IMAD.MOV.U32 R83, RZ, RZ, R13 ;  /* 0x000000ffff537224 */ /* 0x000fe200078e000d */
[----:B------:R-:W-:Y:S01]  /*298a0*/  MOV R87, R15 ;  /* 0x0000000f00577202 */ /* 0x000fe20000000f00 */
[----:B------:R-:W-:Y:S01]  /*298b0*/  IMAD.MOV.U32 R86, RZ, RZ, R14 ;  /* 0x000000ffff567224 */ /* 0x000fe200078e000e */
[----:B------:R-:W2:Y:S01]  /*298c0*/  LDL.LU.64 R120, [R1+0x860] ;  /* 0x0008600001787983 */ /* 0x000ea20000300a00 */
[----:B------:R-:W-:Y:S03]  /*298d0*/  HMMA.1688.F32.TF32 R12, R60, R80, R8 ;  /* 0x000000503c0c723c */ /* 0x000fe60000081008 */
[----:B------:R-:W2:Y:S04]  /*298e0*/  LDL.LU.64 R122, [R1+0x868] ;  /* 0x00086800017a7983 */ /* 0x000ea80000300a00 */
[----:B------:R-:W2:Y:S01]  /*298f0*/  LDL.LU.64 R116, [R1+0x7e0] ;  /* 0x0007e00001747983 */ /* 0x000ea20000300a00 */
[----:B------:R-:W-:-:S03]  /*29900*/  MOV R5, R74 ;  /* 0x0000004a00057202 */ /* 0x000fc60000000f00 */
[----:B------:R-:W2:Y:S01]  /*29910*/  LDL.LU.64 R118, [R1+0x7e8] ;  /* 0x0007e80001767983 */ /* 0x000ea20000300a00 */
[----:B------:R-:W-:Y:S01]  /*29920*/  IMAD.MOV.U32 R4, RZ, RZ, R75 ;  /* 0x000000ffff047224 */ /* 0x000fe200078e004b */
[----:B------:R-:W-:Y:S01]  /*29930*/  MOV R74, R105 ;  /* 0x00000069004a7202 */ /* 0x000fe20000000f00 */
[----:B------:R-:W-:Y:S02]  /*29940*/  IMAD.MOV.U32 R7, RZ, RZ, R72 ;  /* 0x000000ffff077224 */ /* 0x000fe400078e0048 */
[----:B------:R-:W-:Y:S02]  /*29950*/  IMAD.MOV.U32 R6, RZ, RZ, R73 ;  /* 0x000000ffff067224 */ /* 0x000fe400078e0049 */
[----:B------:R-:W-:-:S06]  /*29960*/  IMAD.MOV.U32 R75, RZ, RZ, R104 ;  /* 0x000000ffff4b7224 */ /* 0x000fcc00078e0068 */
[----:B------:R-:W-:Y:S01]  /*29970*/  IMAD.MOV.U32 R11, RZ, RZ, R12 ;  /* 0x000000ffff0b7224 */ /* 0x000fe200078e000c */
[----:B------:R-:W-:Y:S01]  /*29980*/  MOV R2, R14 ;  /* 0x0000000e00027202 */ /* 0x000fe20000000f00 */
[----:B------:R-:W-:Y:S02]  /*29990*/  IMAD.MOV.U32 R103, RZ, RZ, R13 ;  /* 0x000000ffff677224 */ /* 0x000fe400078e000d */
[----:B------:R-:W-:Y:S01]  /*299a0*/  IMAD.MOV.U32 R252, RZ, RZ, R15 ;  /* 0x000000fffffc7224 */ /* 0x000fe200078e000f */
[----:B------:R-:W2:Y:S01]  /*299b0*/  LDL.LU.64 R12, [R1+0x7d0] ;  /* 0x0007d000010c7983 */ /* 0x000ea20000300a00 */
[----:B------:R-:W-:-:S03]  /*299c0*/  IMAD.MOV.U32 R73, RZ, RZ, R106 ;  /* 0x000000ffff497224 */ /* 0x000fc600078e006a */
[----:B------:R-:W2:Y:S01]  /*299d0*/  LDL.LU.64 R14, [R1+0x7d8] ;  /* 0x0007d800010e7983 */ /* 0x000ea20000300a00 */
[----:B------:R-:W-:-:S03]  /*299e0*/  IMAD.MOV.U32 R72, RZ, RZ, R107 ;  /* 0x000000ffff487224 */ /* 0x000fc600078e006b */
[----:B------:R-:W2:Y:S04]  /*299f0*/  LDL.LU.64 R104, [R1+0x830] ;  /* 0x0008300001687983 */ /* 0x000ea80000300a00 */
[----:B------:R-:W2:Y:S01]  /*29a00*/  LDL.LU.64 R106, [R1+0x838] ;  /* 0x00083800016a7983 */ /* 0x000ea20000300a00 */
[----:B----4-:R-:W-:Y:S11]  /*29a10*/  HMMA.1688.F32.TF32 R108, R60, R76, R92 ;  /* 0x0000004c3c6c723c */ /* 0x010ff6000008105c */
[----:B------:R-:W-:Y:S11]  /*29a20*/  @!UPT UIADD3 URZ, URZ, URZ, URZ ;  /* 0x0000003f3f3ff290 */ /* 0x000ff6000fffe03f */
[----:B------:R-:W-:Y:S02]  /*29a30*/  @!UPT UIADD3 URZ, URZ, URZ, URZ ;  /* 0x0000003f3f3ff290 */ /* 0x000fe4000fffe03f */
[----:B------:R-:W-:Y:S01]  /*29a40*/  IMAD.MOV.U32 R102, RZ, RZ, R108 ;  /* 0x000000ffff667224 */ /* 0x000fe200078e006c */
[----:B------:R-:W-:Y:S01]  /*29a50*/  MOV R94, R109 ;  /* 0x0000006d005e7202 */ /* 0x000fe20000000f00 */
[----:B------:R-:W-:Y:S01]  /*29a60*/  IMAD.MOV.U32 R95, RZ, RZ, R110 ;  /* 0x000000ffff5f7224 */ /* 0x000fe200078e006e */
[----:B------:R-:W4:Y:S01]  /*29a70*/  LDL.LU.64 R108, [R1+0x820] ;  /* 0x00082000016c7983 */ /* 0x000f220000300a00 */
[----:B------:R-:W-:-:S03]  /*29a80*/  IMAD.MOV.U32 R10, RZ, RZ, R111 ;  /* 0x000000ffff0a7224 */ /* 0x000fc600078e006f */
[----:B------:R-:W4:Y:S01]  /*29a90*/  LDL.LU.64 R110, [R1+0x828] ;  /* 0x00082800016e7983 */ /* 0x000f220000300a00 */
[----:B------:R-:W-:-:S03]  /*29aa0*/  IMAD.MOV.U32 R30, RZ, RZ, R17 ;  /* 0x000000ffff1e7224 */ /* 0x000fc600078e0011 */
[----:B------:R-:W1:Y:S01]  /*29ab0*/  LDSM.16.M88.4 R16, [R168+0x8f000] ;  /* 0x08f00000a810783b */ /* 0x000e620000000200 */
[C---:B---3--:R-:W-:Y:S08]  /*29ac0*/  HMMA.1688.F32.TF32 R112, R60.reuse, R68, R112 ;  /* 0x000000443c70723c */ /* 0x048ff00000081070 */
[C---:B--2---:R-:W-:Y:S08]  /*29ad0*/  HMMA.1688.F32.TF32 R248, R60.reuse, R24, R128 ;  /* 0x000000183cf8723c */ /* 0x044ff00000081080 */
[C---:B------:R-:W-:Y:S08]  /*29ae0*/  HMMA.1688.F32.TF32 R244, R60.reuse, R20, R124 ;  /* 0x000000143cf4723c */ /* 0x040ff0000008107c */
[----:B------:R-:W-:Y:S01]  /*29af0*/  MOV R90, R112 ;  /* 0x00000070005a7202 */ /* 0x000fe20000000f00 */
[----:B------:R-:W-:Y:S01]  /*29b00*/  IMAD.MOV.U32 R91, RZ, RZ, R113 ;  /* 0x000000ffff5b7224 */ /* 0x000fe200078e0071 */
[----:B------:R-:W-:Y:S01]  /*29b10*/  MOV R99, R115 ;  /* 0x0000007300637202 */ /* 0x000fe20000000f00 */
[----:B------:R-:W-:Y:S01]  /*29b20*/  IMAD.MOV.U32 R98, RZ, RZ, R114 ;  /* 0x000000ffff627224 */ /* 0x000fe200078e0072 */
[----:B------:R-:W2:Y:S04]  /*29b30*/  LDL.LU.64 R112, [R1+0x810] ;  /* 0x0008100001707983 */ /* 0x000ea80000300a00 */
[----:B------:R-:W2:Y:S01]  /*29b40*/  LDL.LU.64 R114, [R1+0x818] ;  /* 0x0008180001727983 */ /* 0x000ea20000300a00 */
[----:B-1----:R-:W-:Y:S08]  /*29b50*/  HMMA.1688.F32.TF32 R240, R60, R16, R120 ;  /* 0x000000103cf0723c */ /* 0x002ff00000081078 */
[C---:B------:R-:W-:Y:S08]  /*29b60*/  HMMA.1688.F32.TF32 R60, R40.reuse, R100, R116 ;  /* 0x00000064283c723c */ /* 0x040ff00000081074 */
[C---:B------:R-:W-:Y:S08]  /*29b70*/  HMMA.1688.F32.TF32 R12, R40.reuse, R96, R12 ;  /* 0x00000060280c723c */ /* 0x040ff0000008100c */
[C---:B------:R-:W-:Y:S01]  /*29b80*/  HMMA.1688.F32.TF32 R104, R40.reuse, R88, R104 ;  /* 0x000000582868723c */ /* 0x040fe20000081068 */
        /* <DEDUP_REMOVED lines=10> */
[----:B------:R-:W3:Y:S04]  /*29c30*/  LDL.LU.64 R116, [R1+0x800] ;  /* 0x0008000001747983 */ /* 0x000ee80000300a00 */
[----:B------:R-:W3:Y:S04]  /*29c40*/  LDL.LU.64 R118, [R1+0x808] ;  /* 0x0008080001767983 */ /* 0x000ee80000300a00 */
[----:B------:R-:W-:Y:S04]  /*29c50*/  STL.64 [R1+0x3e88], R106 ;  /* 0x003e886a01007387 */ /* 0x000fe80000100a00 */
[----:B------:R-:W-:Y:S04]  /*29c60*/  STL.64 [R1+0x3e80], R104 ;  /* 0x003e806801007387 */ /* 0x000fe80000100a00 */
[----:B------:R-:W3:Y:S04]  /*29c70*/  LDL.LU.64 R120, [R1+0x7f0] ;  /* 0x0007f00001787983 */ /* 0x000ee80000300a00 */
[----:B------:R-:W3:Y:S04]  /*29c80*/  LDL.LU.64 R122, [R1+0x7f8] ;  /* 0x0007f800017a7983 */ /* 0x000ee80000300a00 */
[----:B------:R-:W3:Y:S04]  /*29c90*/  LDL.LU.64 R124, [R1+0x7c0] ;  /* 0x0007c000017c7983 */ /* 0x000ee80000300a00 */
[----:B------:R-:W3:Y:S04]  /*29ca0*/  LDL.LU.64 R126, [R1+0x7c8] ;  /* 0x0007c800017e7983 */ /* 0x000ee80000300a00 */
[----:B------:R-:W3:Y:S04]  /*29cb0*/  LDL.LU.64 R128, [R1+0x7b0] ;  /* 0x0007b00001807983 */ /* 0x000ee80000300a00 */
[----:B------:R-:W3:Y:S01]  /*29cc0*/  LDL.LU.64 R130, [R1+0x7b8] ;  /* 0x0007b80001827983 */ /* 0x000ee20000300a00 */
[C---:B----4-:R-:W-:Y:S11]  /*29cd0*/  HMMA.1688.F32.TF32 R108, R40.reuse, R84, R108 ;  /* 0x00000054286c723c */ /* 0x050ff6000008106c */
[----:B------:R-:W-:Y:S11]  /*29ce0*/  @!UPT UIADD3 URZ, URZ, URZ, URZ ;  /* 0x0000003f3f3ff290 */ /* 0x000ff6000fffe03f */
[----:B------:R-:W-:Y:S01]  /*29cf0*/  @!UPT UIADD3 URZ, URZ, URZ, URZ ;  /* 0x0000003f3f3ff290 */ /* 0x000fe2000fffe03f */
[----:B------:R-:W-:Y:S04]  /*29d00*/  STL.64 [R1+0x3e98], R110 ;  /* 0x003e986e01007387 */ /* 0x000fe80000100a00 */
[----:B------:R1:W-:Y:S04]  /*29d10*/  STL.64 [R1+0x3e90], R108 ;  /* 0x003e906c01007387 */ /* 0x0003e80000100a00 */
[----:B-1----:R-:W4:Y:S04]  /*29d20*/  LDL.LU.64 R108, [R1+0x7a0] ;  /* 0x0007a000016c7983 */ /* 0x002f280000300a00 */
[----:B------:R-:W4:Y:S04]  /*29d30*/  LDL.LU.64 R110, [R1+0x7a8] ;  /* 0x0007a800016e7983 */ /* 0x000f280000300a00 */
[----:B------:R-:W4:Y:S04]  /*29d40*/  LDL.LU.64 R104, [R1+0x790] ;  /* 0x0007900001687983 */ /* 0x000f280000300a00 */
[----:B------:R-:W4:Y:S04]  /*29d50*/  LDL.LU.64 R106, [R1+0x798] ;  /* 0x00079800016a7983 */ /* 0x000f280000300a00 */
[----:B------:R-:W4:Y:S04]  /*29d60*/  LDL.LU.64 R60, [R1+0x780] ;  /* 0x00078000013c7983 */ /* 0x000f280000300a00 */
[----:B------:R-:W4:Y:S04]  /*29d70*/  LDL.LU.64 R62, [R1+0x788] ;  /* 0x00078800013e7983 */ /* 0x000f280000300a00 */
[----:B------:R-:W4:Y:S04]  /*29d80*/  LDL.LU.64 R144, [R1+0x770] ;  /* 0x0007700001907983 */ /* 0x000f280000300a00 */
[----:B------:R-:W4:Y:S04]  /*29d90*/  LDL.LU.64 R146, [R1+0x778] ;  /* 0x0007780001927983 */ /* 0x000f280000300a00 */
[----:B------:R-:W4:Y:S04]  /*29da0*/  LDL.LU.64 R12, [R1+0x760] ;  /* 0x00076000010c7983 */ /* 0x000f280000300a00 */
[----:B------:R-:W4:Y:S01]  /*29db0*/  LDL.LU.64 R14, [R1+0x768] ;  /* 0x00076800010e7983 */ /* 0x000f220000300a00 */
[C---:B--2---:R-:W-:Y:S03]  /*29dc0*/  HMMA.1688.F32.TF32 R112, R40.reuse, R80, R112 ;  /* 0x000000502870723c */ /* 0x044fe60000081070 */
[----:B------:R-:W2:Y:S04]  /*29dd0*/  LDL.LU.64 R152, [R1+0x750] ;  /* 0x0007500001987983 */ /* 0x000ea80000300a00 */
[----:B------:R-:W2:Y:S04]  /*29de0*/  LDL.LU.64 R154, [R1+0x758] ;  /* 0x00075800019a7983 */ /* 0x000ea80000300a00 */
[----:B------:R-:W2:Y:S04]  /*29df0*/  LDL.LU.64 R156, [R1+0x740] ;  /* 0x00074000019c7983 */ /* 0x000ea80000300a00 */
[----:B------:R-:W2:Y:S04]  /*29e00*/  LDL.LU.64 R158, [R1+0x748] ;  /* 0x00074800019e7983 */ /* 0x000ea80000300a00 */
[----:B------:R-:W2:Y:S04]  /*29e10*/  LDL.LU.64 R160, [R1+0x710] ;  /* 0x0007100001a07983 */ /* 0x000ea80000300a00 */
[----:B------:R-:W2:Y:S04]  /*29e20*/  LDL.LU.64 R162, [R1+0x718] ;  /* 0x0007180001a27983 */ /* 0x000ea80000300a00 */
[----:B------:R-:W2:Y:S04]  /*29e30*/  LDL.LU.64 R164, [R1+0x700] ;  /* 0x0007000001a47983 */ /* 0x000ea80000300a00 */
[----:B------:R-:W2:Y:S04]  /*29e40*/  LDL.LU.64 R166, [R1+0x708] ;  /* 0x0007080001a67983 */ /* 0x000ea80000300a00 */
[----:B------:R-:W-:Y:S04]  /*29e50*/  STL.64 [R1+0x3ea8], R114 ;  /* 0x003ea87201007387 */ /* 0x000fe80000100a00 */
[----:B------:R1:W-:Y:S04]  /*29e60*/  STL.64 [R1+0x3ea0], R112 ;  /* 0x003ea07001007387 */ /* 0x0003e80000100a00 */
[----:B------:R-:W2:Y:S04]  /*29e70*/  LDL.LU.64 R140, [R1+0x6f0] ;  /* 0x0006f000018c7983 */ /* 0x000ea80000300a00 */
[----:B------:R-:W2:Y:S04]  /*29e80*/  LDL.LU.64 R142, [R1+0x6f8] ;  /* 0x0006f800018e7983 */ /* 0x000ea80000300a00 */
[----:B------:R-:W2:Y:S04]  /*29e90*/  LDL.LU.64 R168, [R1+0x6d0] ;  /* 0x0006d00001a87983 */ /* 0x000ea80000300a00 */
[----:B------:R-:W2:Y:S04]  /*29ea0*/  LDL.LU.64 R170, [R1+0x6d8] ;  /* 0x0006d80001aa7983 */ /* 0x000ea80000300a00 */
[----:B------:R-:W2:Y:S01]  /*29eb0*/  LDL.LU.64 R180, [R1+0x6c0] ;  /* 0x0006c00001b47983 */ /* 0x000ea20000300a00 */
[C---:B---3--:R-:W-:Y:S03]  /*29ec0*/  HMMA.1688.F32.TF32 R116, R40.reuse, R76, R116 ;  /* 0x0000004c2874723c */ /* 0x048fe60000081074 */
[----:B------:R-:W3:Y:S04]  /*29ed0*/  LDL.LU.64 R182, [R1+0x6c8] ;  /* 0x0006c80001b67983 */ /* 0x000ee80000300a00 */
[----:B------:R-:W3:Y:S01]  /*29ee0*/  LDL.LU.64 R172, [R1+0x6b0] ;  /* 0x0006b00001ac7983 */ /* 0x000ee20000300a00 */
[C---:B------:R-:W-:Y:S03]  /*29ef0*/  HMMA.1688.F32.TF32 R120, R40.reuse, R68, R120 ;  /* 0x000000442878723c */ /* 0x040fe60000081078 */
[----:B------:R-:W3:Y:S04]  /*29f00*/  LDL.LU.64 R174, [R1+0x6b8] ;  /* 0x0006b80001ae7983 */ /* 0x000ee80000300a00 */
[----:B-1----:R-:W3:Y:S01]  /*29f10*/  LDL.LU.64 R112, [R1+0x6a0] ;  /* 0x0006a00001707983 */ /* 0x002ee20000300a00 */
[C---:B------:R-:W-:Y:S03]  /*29f20*/  HMMA.1688.F32.TF32 R124, R40.reuse, R24, R124 ;  /* 0x00000018287c723c */ /* 0x040fe6000008107c */
[----:B------:R-:W3:Y:S05]  /*29f30*/  LDL.LU.64 R114, [R1+0x6a8] ;  /* 0x0006a80001727983 */ /* 0x000eea0000300a00 */
[C---:B------:R-:W-:Y:S08]  /*29f40*/  HMMA.1688.F32.TF32 R128, R40.reuse, R20, R128 ;  /* 0x000000142880723c */ /* 0x040ff00000081080 */
[----:B----4-:R-:W-:Y:S01]  /*29f50*/  HMMA.1688.F32.TF32 R40, R40, R16, R108 ;  /* 0x000000102828723c */ /* 0x010fe2000008106c */
[----:B------:R-:W4:Y:S04]  /*29f60*/  LDL.LU.64 R108, [R1+0x690] ;  /* 0x00069000016c7983 */ /* 0x000f280000300a00 */
[----:B------:R-:W4:Y:S03]  /*29f70*/  LDL.LU.64 R110, [R1+0x698] ;  /* 0x00069800016e7983 */ /* 0x000f260000300a00 */
[C---:B------:R-:W-:Y:S01]  /*29f80*/  HMMA.1688.F32.TF32 R136, R44.reuse, R100, R104 ;  /* 0x000000642c88723c */ /* 0x040fe20000081068 */
[----:B------:R-:W4:Y:S04]  /*29f90*/  LDL.LU.64 R104, [R1+0x670] ;  /* 0x0006700001687983 */ /* 0x000f280000300a00 */
[----:B------:R-:W4:Y:S03]  /*29fa0*/  LDL.LU.64 R106, [R1+0x678] ;  /* 0x00067800016a7983 */ /* 0x000f260000300a00 */
[C---:B------:R-:W-:Y:S01]  /*29fb0*/  HMMA.1688.F32.TF32 R132, R44.reuse, R96, R60 ;  /* 0x000000602c84723c */ /* 0x040fe2000008103c */
[----:B------:R-:W4:Y:S04]  /*29fc0*/  LDL.LU.64 R60, [R1+0x660] ;  /* 0x00066000013c7983 */ /* 0x000f280000300a00 */
[----:B------:R-:W4:Y:S03]  /*29fd0*/  LDL.LU.64 R62, [R1+0x668] ;  /* 0x00066800013e7983 */ /* 0x000f260000300a00 */
[C---:B------:R-:W-:Y:S01]  /*29fe0*/  HMMA.1688.F32.TF32 R148, R44.reuse, R84, R12 ;  /* 0x000000542c94723c */ /* 0x040fe2000008100c */
[----:B------:R-:W4:Y:S04]  /*29ff0*/  LDL.LU.64 R12, [R1+0x620] ;  /* 0x00062000010c7983 */ /* 0x000f280000300a00 */
[----:B------:R-:W4:Y:S04]  /*2a000*/  LDL.LU.64 R14, [R1+0x628] ;  /* 0x00062800010e7983 */ /* 0x000f280000300a00 */
[----:B------:R-:W4:Y:S04]  /*2a010*/  LDL.LU.64 R208, [R1+0x610] ;  /* 0x0006100001d07983 */ /* 0x000f280000300a00 */
[----:B------:R-:W4:Y:S01]  /*2a020*/  LDL.LU.64 R210, [R1+0x618] ;  /* 0x0006180001d27983 */ /* 0x000f220000300a00 */
[C---:B------:R-:W-:Y:S08]  /*2a030*/  HMMA.1688.F32.TF32 R144, R44.reuse, R88, R144 ;  /* 0x000000582c90723c */ /* 0x040ff00000081090 */
[C---:B--2---:R-:W-:Y:S08]  /*2a040*/  HMMA.1688.F32.TF32 R152, R44.reuse, R80, R152 ;  /* 0x000000502c98723c */ /* 0x044ff00000081098 */
[C---:B------:R-:W-:Y:S08]  /*2a050*/  HMMA.1688.F32.TF32 R156, R44.reuse, R76, R156 ;  /* 0x0000004c2c9c723c */ /* 0x040ff0000008109c */
[C---:B------:R-:W-:Y:S08]  /*2a060*/  HMMA.1688.F32.TF32 R160, R44.reuse, R68, R160 ;  /* 0x000000442ca0723c */ /* 0x040ff000000810a0 */
[C---:B------:R-:W-:Y:S08]  /*2a070*/  HMMA.1688.F32.TF32 R164, R44.reuse, R24, R164 ;  /* 0x000000182ca4723c */ /* 0x040ff000000810a4 */
[C---:B------:R-:W-:Y:S08]  /*2a080*/  HMMA.1688.F32.TF32 R140, R44.reuse, R20, R140 ;  /* 0x000000142c8c723c */ /* 0x040ff0000008108c */
[----:B------:R-:W-:Y:S08]  /*2a090*/  HMMA.1688.F32.TF32 R200, R44, R16, R200 ;  /* 0x000000102cc8723c */ /* 0x000ff000000810c8 */
[C---:B---3--:R-:W-:Y:S08]  /*2a0a0*/  HMMA.1688.F32.TF32 R44, R52.reuse, R96, R180 ;  /* 0x00000060342c723c */ /* 0x048ff000000810b4 */
[C---:B------:R-:W-:Y:S08]  /*2a0b0*/  HMMA.1688.F32.TF32 R180, R52.reuse, R84, R172 ;  /* 0x0000005434b4723c */ /* 0x040ff000000810ac */
[C---:B------:R-:W-:Y:S08]  /*2a0c0*/  HMMA.1688.F32.TF32 R168, R52.reuse, R100, R168 ;  /* 0x0000006434a8723c */ /* 0x040ff000000810a8 */
[C---:B------:R-:W-:Y:S08]  /*2a0d0*/  HMMA.1688.F32.TF32 R176, R52.reuse, R88, R176 ;  /* 0x0000005834b0723c */ /* 0x040ff000000810b0 */
[C---:B------:R-:W-:Y:S08]  /*2a0e0*/  HMMA.1688.F32.TF32 R184, R52.reuse, R80, R112 ;  /* 0x0000005034b8723c */ /* 0x040ff00000081070 */
[C---:B------:R-:W-:Y:S08]  /*2a0f0*/  HMMA.1688.F32.TF32 R188, R52.reuse, R76, R188 ;  /* 0x0000004c34bc723c */ /* 0x040ff000000810bc */
[C---:B------:R-:W-:Y:S08]  /*2a100*/  HMMA.1688.F32.TF32 R192, R52.reuse, R68, R192 ;  /* 0x0000004434c0723c */ /* 0x040ff000000810c0 */
[C---:B------:R-:W-:Y:S08]  /*2a110*/  HMMA.1688.F32.TF32 R196, R52.reuse, R24, R196 ;  /* 0x0000001834c4723c */ /* 0x040ff000000810c4 */
[----:B----4-:R-:W-:Y:S08]  /*2a120*/  HMMA.1688.F32.TF32 R172, R52, R20, R108 ;  /* 0x0000001434ac723c */ /* 0x010ff0000008106c */
[----:B------:R-:W-:Y:S08]  /*2a130*/  HMMA.1688.F32.TF32 R60, R56, R100, R60 ;  /* 0x00000064383c723c */ /* 0x000ff0000008103c */
[----:B------:R-:W-:Y:S01]  /*2a140*/  HMMA.1688.F32.TF32 R52, R52, R16, R104 ;  /* 0x000000103434723c */ /* 0x000fe20000081068 */
[----:B------:R-:W2:Y:S04]  /*2a150*/  LDL.LU.64 R104, [R1+0x600] ;  /* 0x0006000001687983 */ /* 0x000ea80000300a00 */
[----:B------:R-:W2:Y:S03]  /*2a160*/  LDL.LU.64 R106, [R1+0x608] ;  /* 0x00060800016a7983 */ /* 0x000ea60000300a00 */
[C---:B------:R-:W-:Y:S07]  /*2a170*/  HMMA.1688.F32.TF32 R12, R56.reuse, R96, R12 ;  /* 0x00000060380c723c */ /* 0x040fee000008100c */
[----:B------:R-:W-:Y:S04]  /*2a180*/  STL.64 [R1+0x80], R60 ;  /* 0x0000803c01007387 */ /* 0x000fe80000100a00 */
[----:B------:R-:W-:Y:S04]  /*2a190*/  STL.64 [R1+0x88], R62 ;  /* 0x0000883e01007387 */ /* 0x000fe80000100a00 */
[----:B------:R-:W3:Y:S04]  /*2a1a0*/  LDL.LU.64 R212, [R1+0x5f0] ;  /* 0x0005f00001d47983 */ /* 0x000ee80000300a00 */
[----:B------:R-:W3:Y:S04]  /*2a1b0*/  LDL.LU.64 R214, [R1+0x5f8] ;  /* 0x0005f80001d67983 */ /* 0x000ee80000300a00 */
[----:B------:R1:W-:Y:S04]  /*2a1c0*/  STL.64 [R1+0x70], R12 ;  /* 0x0000700c01007387 */ /* 0x0003e80000100a00 */
[----:B------:R4:W-:Y:S04]  /*2a1d0*/  STL.64 [R1+0x78], R14 ;  /* 0x0000780e01007387 */ /* 0x0009e80000100a00 */
[----:B-1----:R-:W3:Y:S04]  /*2a1e0*/  LDL.LU.64 R12, [R1+0x5e0] ;  /* 0x0005e000010c7983 */ /* 0x002ee80000300a00 */
[----:B----4-:R-:W4:Y:S04]  /*2a1f0*/  LDL.LU.64 R14, [R1+0x5e8] ;  /* 0x0005e800010e7983 */ /* 0x010f280000300a00 */
[----:B------:R-:W4:Y:S04]  /*2a200*/  LDL.LU.64 R220, [R1+0x5d0] ;  /* 0x0005d00001dc7983 */ /* 0x000f280000300a00 */
[----:B------:R-:W4:Y:S04]  /*2a210*/  LDL.LU.64 R222, [R1+0x5d8] ;  /* 0x0005d80001de7983 */ /* 0x000f280000300a00 */
[----:B------:R-:W4:Y:S01]  /*2a220*/  LDL.LU.64 R112, [R1+0x5c0] ;  /* 0x0005c00001707983 */ /* 0x000f220000300a00 */
[C---:B------:R-:W-:Y:S03]  /*2a230*/  HMMA.1688.F32.TF32 R208, R56.reuse, R88, R208 ;  /* 0x0000005838d0723c */ /* 0x040fe600000810d0 */
[----:B------:R-:W4:Y:S04]  /*2a240*/  LDL.LU.64 R114, [R1+0x5c8] ;  /* 0x0005c80001727983 */ /* 0x000f280000300a00 */
[----:B------:R-:W4:Y:S04]  /*2a250*/  LDL.LU.64 R108, [R1+0x5a0] ;  /* 0x0005a000016c7983 */ /* 0x000f280000300a00 */
[----:B------:R-:W4:Y:S04]  /*2a260*/  LDL.LU.64 R110, [R1+0x5a8] ;  /* 0x0005a800016e7983 */ /* 0x000f280000300a00 */
[----:B------:R-:W4:Y:S04]  /*2a270*/  LDL.LU.64 R60, [R1+0x570] ;  /* 0x00057000013c7983 */ /* 0x000f280000300a00 */
[----:B------:R-:W4:Y:S04]  /*2a280*/  LDL.LU.64 R62, [R1+0x578] ;  /* 0x00057800013e7983 */ /* 0x000f280000300a00 */
[----:B------:R-:W-:Y:S04]  /*2a290*/  STL [R1+0x3df8], R208 ;  /* 0x003df8d001007387 */ /* 0x000fe80000100800 */
[----:B------:R-:W-:Y:S04]  /*2a2a0*/  STL [R1+0x3df4], R209 ;  /* 0x003df4d101007387 */ /* 0x000fe80000100800 */
[----:B------:R-:W-:Y:S04]  /*2a2b0*/  STL [R1+0x3df0], R210 ;  /* 0x003df0d201007387 */ /* 0x000fe80000100800 */
[----:B------:R-:W-:Y:S01]  /*2a2c0*/  STL [R1+0x3dec], R211 ;  /* 0x003decd301007387 */ /* 0x000fe20000100800 */
[C---:B--2---:R-:W-:Y:S03]  /*2a2d0*/  HMMA.1688.F32.TF32 R228, R56.reuse, R84, R104 ;  /* 0x0000005438e4723c */ /* 0x044fe60000081068 */
[----:B------:R-:W2:Y:S04]  /*2a2e0*/  LDL.LU.64 R104, [R1+0x560] ;  /* 0x0005600001687983 */ /* 0x000ea80000300a00 */
[----:B------:R-:W2:Y:S01]  /*2a2f0*/  LDL.LU.64 R106, [R1+0x568] ;  /* 0x00056800016a7983 */ /* 0x000ea20000300a00 */
[C---:B---3--:R-:W-:Y:S11]  /*2a300*/  HMMA.1688.F32.TF32 R212, R56.reuse, R80, R212 ;  /* 0x0000005038d4723c */ /* 0x048ff600000810d4 */
[----:B------:R-:W-:Y:S04]  /*2a310*/  @!UPT UIADD3 URZ, URZ, URZ, URZ ;  /* 0x0000003f3f3ff290 */ /* 0x000fe8000fffe03f */
[----:B------:R-:W-:Y:S04]  /*2a320*/  STL [R1+0x3e04], R228 ;  /* 0x003e04e401007387 */ /* 0x000fe80000100800 */
[----:B------:R-:W-:Y:S04]  /*2a330*/  STL [R1+0x3e00], R229 ;  /* 0x003e00e501007387 */ /* 0x000fe80000100800 */
[----:B------:R1:W-:Y:S04]  /*2a340*/  STL [R1+0x3dfc], R230 ;  /* 0x003dfce601007387 */ /* 0x0003e80000100800 */
[----:B------:R-:W-:Y:S01]  /*2a350*/  STL [R1+0x3de8], R231 ;  /* 0x003de8e701007387 */ /* 0x000fe20000100800 */
[----:B----4-:R-:W-:Y:S03]  /*2a360*/  HMMA.1688.F32.TF32 R216, R56, R76, R12 ;  /* 0x0000004c38d8723c */ /* 0x010fe6000008100c */
[----:B------:R3:W-:Y:S04]  /*2a370*/  STL [R1+0x3e0c], R212 ;  /* 0x003e0cd401007387 */ /* 0x0007e80000100800 */
[----:B------:R4:W-:Y:S04]  /*2a380*/  STL [R1+0x3e08], R213 ;  /* 0x003e08d501007387 */ /* 0x0009e80000100800 */
[----:B------:R-:W-:Y:S04]  /*2a390*/  STL [R1+0x3de4], R214 ;  /* 0x003de4d601007387 */ /* 0x000fe80000100800 */
[----:B------:R-:W-:Y:S04]  /*2a3a0*/  STL [R1+0x3de0], R215 ;  /* 0x003de0d701007387 */ /* 0x000fe80000100800 */
[----:B------:R-:W4:Y:S04]  /*2a3b0*/  LDL.LU.64 R12, [R1+0x530] ;  /* 0x00053000010c7983 */ /* 0x000f280000300a00 */
[----:B------:R-:W4:Y:S01]  /*2a3c0*/  LDL.LU.64 R14, [R1+0x538] ;  /* 0x00053800010e7983 */ /* 0x000f220000300a00 */
[----:B------:R-:W-:Y:S03]  /*2a3d0*/  HMMA.1688.F32.TF32 R60, R36, R100, R60 ;  /* 0x00000064243c723c */ /* 0x000fe6000008103c */
[----:B------:R1:W-:Y:S04]  /*2a3e0*/  STL [R1+0x3e1c], R216 ;  /* 0x003e1cd801007387 */ /* 0x0003e80000100800 */
[----:B------:R1:W-:Y:S04]  /*2a3f0*/  STL [R1+0x3e18], R217 ;  /* 0x003e18d901007387 */ /* 0x0003e80000100800 */
[----:B------:R-:W-:Y:S04]  /*2a400*/  STL [R1+0x3e14], R218 ;  /* 0x003e14da01007387 */ /* 0x000fe80000100800 */
[----:B------:R1:W-:Y:S09]  /*2a410*/  STL [R1+0x3e10], R219 ;  /* 0x003e10db01007387 */ /* 0x0003f20000100800 */
[----:B-1----:R-:W-:Y:S01]  /*2a420*/  IMAD.MOV.U32 R230, RZ, RZ, R60 ;  /* 0x000000ffffe67224 */ /* 0x002fe200078e003c */
[----:B------:R-:W-:Y:S01]  /*2a430*/  MOV R209, R62 ;  /* 0x0000003e00d17202 */ /* 0x000fe20000000f00 */
[----:B------:R-:W-:-:S02]  /*2a440*/  IMAD.MOV.U32 R208, RZ, RZ, R61 ;  /* 0x000000ffffd07224 */ /* 0x000fc400078e003d */
[----:B------:R-:W-:Y:S01]  /*2a450*/  IMAD.MOV.U32 R210, RZ, RZ, R63 ;  /* 0x000000ffffd27224 */ /* 0x000fe200078e003f */
[----:B------:R-:W4:Y:S04]  /*2a460*/  LDL.LU.64 R60, [R1+0x510] ;  /* 0x00051000013c7983 */ /* 0x000f280000300a00 */
[----:B------:R-:W4:Y:S01]  /*2a470*/  LDL.LU.64 R62, [R1+0x518] ;  /* 0x00051800013e7983 */ /* 0x000f220000300a00 */
[C---:B------:R-:W-:Y:S03]  /*2a480*/  HMMA.1688.F32.TF32 R220, R56.reuse, R68, R220 ;  /* 0x0000004438dc723c */ /* 0x040fe600000810dc */
[----:B------:R-:W4:Y:S04]  /*2a490*/  LDL.LU.64 R232, [R1+0x500] ;  /* 0x0005000001e87983 */ /* 0x000f280000300a00 */
[----:B------:R-:W4:Y:S01]  /*2a4a0*/  LDL.LU.64 R234, [R1+0x508] ;  /* 0x0005080001ea7983 */ /* 0x000f220000300a00 */
[C---:B------:R-:W-:Y:S08]  /*2a4b0*/  HMMA.1688.F32.TF32 R224, R56.reuse, R24, R112 ;  /* 0x0000001838e0723c */ /* 0x040ff00000081070 */
[C---:B------:R-:W-:Y:S08]  /*2a4c0*/  HMMA.1688.F32.TF32 R204, R56.reuse, R20, R204 ;  /* 0x0000001438cc723c */ /* 0x040ff000000810cc */
[----:B------:R-:W-:Y:S01]  /*2a4d0*/  HMMA.1688.F32.TF32 R56, R56, R16, R108 ;  /* 0x000000103838723c */ /* 0x000fe2000008106c */
[----:B------:R-:W4:Y:S04]  /*2a4e0*/  LDL.LU.64 R108, [R1+0x4f0] ;  /* 0x0004f000016c7983 */ /* 0x000f280000300a00 */
[----:B------:R-:W4:Y:S03]  /*2a4f0*/  LDL.LU.64 R110, [R1+0x4f8] ;  /* 0x0004f800016e7983 */ /* 0x000f260000300a00 */
[----:B--2---:R-:W-:Y:S11]  /*2a500*/  HMMA.1688.F32.TF32 R104, R36, R96, R104 ;  /* 0x000000602468723c */ /* 0x004ff60000081068 */
[----:B------:R-:W-:Y:S11]  /*2a510*/  @!UPT UIADD3 URZ, URZ, URZ, URZ ;  /* 0x0000003f3f3ff290 */ /* 0x000ff6000fffe03f */
[----:B------:R-:W-:Y:S02]  /*2a520*/  @!UPT UIADD3 URZ, URZ, URZ, URZ ;  /* 0x0000003f3f3ff290 */ /* 0x000fe4000fffe03f */
[----:B---3--:R-:W-:Y:S01]  /*2a530*/  IMAD.MOV.U32 R212, RZ, RZ, R104 ;  /* 0x000000ffffd47224 */ /* 0x008fe200078e0068 */
[----:B----4-:R-:W-:Y:S01]  /*2a540*/  MOV R213, R105 ;  /* 0x0000006900d57202 */ /* 0x010fe20000000f00 */
[----:B------:R-:W-:Y:S01]  /*2a550*/  IMAD.MOV.U32 R228, RZ, RZ, R106 ;  /* 0x000000ffffe47224 */ /* 0x000fe200078e006a */
[----:B------:R-:W2:Y:S01]  /*2a560*/  LDL.LU.64 R104, [R1+0x4e0] ;  /* 0x0004e00001687983 */ /* 0x000ea20000300a00 */
[----:B------:R-:W-:-:S03]  /*2a570*/  IMAD.MOV.U32 R229, RZ, RZ, R107 ;  /* 0x000000ffffe57224 */ /* 0x000fc600078e006b */
[----:B------:R-:W2:Y:S01]  /*2a580*/  LDL.LU.64 R106, [R1+0x4e8] ;  /* 0x0004e800016a7983 */ /* 0x000ea20000300a00 */
[C---:B------:R-:W-:Y:S11]  /*2a590*/  HMMA.1688.F32.TF32 R12, R36.reuse, R88, R12 ;  /* 0x00000058240c723c */ /* 0x040ff6000008100c */
[----:B------:R-:W-:Y:S11]  /*2a5a0*/  @!UPT UIADD3 URZ, URZ, URZ, URZ ;  /* 0x0000003f3f3ff290 */ /* 0x000ff6000fffe03f */
[----:B------:R-:W-:Y:S02]  /*2a5b0*/  @!UPT UIADD3 URZ, URZ, URZ, URZ ;  /* 0x0000003f3f3ff290 */ /* 0x000fe4000fffe03f */
[----:B------:R-:W-:Y:S01]  /*2a5c0*/  MOV R216, R12 ;  /* 0x0000000c00d87202 */ /* 0x000fe20000000f00 */
[----:B------:R-:W-:Y:S01]  /*2a5d0*/  IMAD.MOV.U32 R217, RZ, RZ, R13 ;  /* 0x000000ffffd97224 */ /* 0x000fe200078e000d */
[----:B------:R-:W-:Y:S01]  /*2a5e0*/  MOV R219, R15 ;  /* 0x0000000f00db7202 */ /* 0x000fe20000000f00 */
[----:B------:R-:W-:Y:S01]  /*2a5f0*/  IMAD.MOV.U32 R218, RZ, RZ, R14 ;  /* 0x000000ffffda7224 */ /* 0x000fe200078e000e */
[----:B------:R-:W3:Y:S04]  /*2a600*/  LDL.LU.64 R12, [R1+0x4d0] ;  /* 0x0004d000010c7983 */ /* 0x000ee80000300a00 */
[----:B------:R-:W3:Y:S04]  /*2a610*/  LDL.LU.64 R14, [R1+0x4d8] ;  /* 0x0004d800010e7983 */ /* 0x000ee80000300a00 */
[----:B------:R-:W4:Y:S04]  /*2a620*/  LDL.LU.64 R112, [R1+0x4c0] ;  /* 0x0004c00001707983 */ /* 0x000f280000300a00 */
[----:B------:R-:W4:Y:S01]  /*2a630*/  LDL.LU.64 R114, [R1+0x4c8] ;  /* 0x0004c80001727983 */ /* 0x000f220000300a00 */
[C---:B------:R-:W-:Y:S08]  /*2a640*/  HMMA.1688.F32.TF32 R60, R36.reuse, R84, R60 ;  /* 0x00000054243c723c */ /* 0x040ff0000008103c */
[C---:B------:R-:W-:Y:S11]  /*2a650*/  HMMA.1688.F32.TF32 R236, R36.reuse, R80, R232 ;  /* 0x0000005024ec723c */ /* 0x040ff600000810e8 */
[----:B------:R-:W-:Y:S05]  /*2a660*/  @!UPT UIADD3 URZ, URZ, URZ, URZ ;  /* 0x0000003f3f3ff290 */ /* 0x000fea000fffe03f */
[----:B------:R-:W-:Y:S01]  /*2a670*/  IMAD.MOV.U32 R211, RZ, RZ, R60 ;  /* 0x000000ffffd37224 */ /* 0x000fe200078e003c */
[----:B------:R-:W-:Y:S01]  /*2a680*/  MOV R214, R62 ;  /* 0x0000003e00d67202 */ /* 0x000fe20000000f00 */
[----:B------:R-:W-:Y:S02]  /*2a690*/  IMAD.MOV.U32 R231, RZ, RZ, R61 ;  /* 0x000000ffffe77224 */ /* 0x000fe400078e003d */
[----:B------:R-:W-:Y:S01]  /*2a6a0*/  IMAD.MOV.U32 R215, RZ, RZ, R63 ;  /* 0x000000ffffd77224 */ /* 0x000fe200078e003f */
[----:B------:R-:W4:Y:S01]  /*2a6b0*/  LDL.LU.64 R60, [R1+0x4b0] ;  /* 0x0004b000013c7983 */ /* 0x000f220000300a00 */
[C---:B------:R-:W-:Y:S03]  /*2a6c0*/  HMMA.1688.F32.TF32 R232, R36.reuse, R76, R108 ;  /* 0x0000004c24e8723c */ /* 0x040fe6000008106c */
[----:B------:R-:W4:Y:S04]  /*2a6d0*/  LDL.LU.64 R62, [R1+0x4b8] ;  /* 0x0004b800013e7983 */ /* 0x000f280000300a00 */
[----:B------:R-:W-:Y:S04]  /*2a6e0*/  STL.64 [R1+0x120], R236 ;  /* 0x000120ec01007387 */ /* 0x000fe80000100a00 */
[----:B------:R-:W-:Y:S04]  /*2a6f0*/  STL.64 [R1+0x128], R238 ;  /* 0x000128ee01007387 */ /* 0x000fe80000100a00 */
[----:B------:R-:W4:Y:S04]  /*2a700*/  LDL.LU.64 R108, [R1+0x200] ;  /* 0x00020000016c7983 */ /* 0x000f280000300a00 */
[----:B------:R-:W-:Y:S04]  /*2a710*/  LDS R236, [R3+0x4000] ;  /* 0x0040000003ec7984 */ /* 0x000fe80000000800 */
[----:B------:R-:W-:Y:S04]  /*2a720*/  STL.64 [R1+0x110], R232 ;  /* 0x000110e801007387 */ /* 0x000fe80000100a00 */
[----:B------:R-:W-:Y:S04]  /*2a730*/  STL.64 [R1+0x118], R234 ;  /* 0x000118ea01007387 */ /* 0x000fe80000100a00 */
[----:B------:R-:W4:Y:S04]  /*2a740*/  LDL.LU.64 R110, [R1+0x208] ;  /* 0x00020800016e7983 */ /* 0x000f280000300a00 */
[----:B------:R-:W-:Y:S04]  /*2a750*/  LDS R238, [R3+0x6000] ;  /* 0x0060000003ee7984 */ /* 0x000fe80000000800 */
[----:B------:R-:W-:Y:S04]  /*2a760*/  LDS R237, [R0+0x4000] ;  /* 0x0040000000ed7984 */ /* 0x000fe80000000800 */
[----:B------:R-:W1:Y:S01]  /*2a770*/  LDS R239, [R0+0x6000] ;  /* 0x0060000000ef7984 */ /* 0x000e620000000800 */
[C---:B--2---:R-:W-:Y:S11]  /*2a780*/  HMMA.1688.F32.TF32 R104, R36.reuse, R68, R104 ;  /* 0x000000442468723c */ /* 0x044ff60000081068 */
[----:B------:R-:W-:Y:S11]  /*2a790*/  @!UPT UIADD3 URZ, URZ, URZ, URZ ;  /* 0x0000003f3f3ff290 */ /* 0x000ff6000fffe03f */
[----:B------:R-:W-:Y:S01]  /*2a7a0*/  @!UPT UIADD3 URZ, URZ, URZ, URZ ;  /* 0x0000003f3f3ff290 */ /* 0x000fe2000fffe03f */
[----:B------:R2:W-:Y:S04]  /*2a7b0*/  STL.64 [R1+0xe0], R104 ;  /* 0x0000e06801007387 */ /* 0x0005e80000100a00 */
[----:B------:R1:W-:Y:S04]  /*2a7c0*/  STL.64 [R1+0xe8], R106 ;  /* 0x0000e86a01007387 */ /* 0x0003e80000100a00 */
[----:B--2---:R-:W2:Y:S04]  /*2a7d0*/  LDL.LU.64 R104, [R1+0x1e0] ;  /* 0x0001e00001687983 */ /* 0x004ea80000300a00 */
[----:B-1----:R-:W2:Y:S01]  /*2a7e0*/  LDL.LU.64 R106, [R1+0x1e8] ;  /* 0x0001e800016a7983 */ /* 0x002ea20000300a00 */
[C---:B---3--:R-:W-:Y:S03]  /*2a7f0*/  HMMA.1688.F32.TF32 R232, R36.reuse, R24, R12 ;  /* 0x0000001824e8723c */ /* 0x048fe6000008100c */
[----:B------:R-:W3:Y:S04]  /*2a800*/  LDL.LU.64 R12, [R1+0x1f0] ;  /* 0x0001f000010c7983 */ /* 0x000ee80000300a00 */
[----:B------:R-:W3:Y:S11]  /*2a810*/  LDL.LU.64 R14, [R1+0x1f8] ;  /* 0x0001f800010e7983 */ /* 0x000ef60000300a00 */
[----:B------:R-:W-:Y:S05]  /*2a820*/  @!UPT UIADD3 URZ, URZ, URZ, URZ ;  /* 0x0000003f3f3ff290 */ /* 0x000fea000fffe03f */
[----:B------:R-:W-:Y:S04]  /*2a830*/  STL.64 [R1+0xd0], R232 ;  /* 0x0000d0e801007387 */ /* 0x000fe80000100a00 */
[----:B------:R4:W-:Y:S02]  /*2a840*/  STL.64 [R1+0xd8], R234 ;  /* 0x0000d8ea01007387 */ /* 0x0009e40000100a00 */
[C---:B----4-:R-:W-:Y:S08]  /*2a850*/  HMMA.1688.F32.TF32 R232, R36.reuse, R20, R112 ;  /* 0x0000001424e8723c */ /* 0x050ff00000081070 */
[----:B------:R-:W-:Y:S11]  /*2a860*/  HMMA.1688.F32.TF32 R36, R36, R16, R60 ;  /* 0x000000102424723c */ /* 0x000ff6000008103c */
[----:B------:R-:W-:Y:S04]  /*2a870*/  @!UPT UIADD3 URZ, URZ, URZ, URZ ;  /* 0x0000003f3f3ff290 */ /* 0x000fe8000fffe03f */
[----:B------:R-:W-:Y:S04]  /*2a880*/  STL [R1+0x3dbc], R232 ;  /* 0x003dbce801007387 */ /* 0x000fe80000100800 */
[----:B------:R-:W-:Y:S04]  /*2a890*/  STL [R1+0x3db8], R233 ;  /* 0x003db8e901007387 */ /* 0x000fe80000100800 */
[----:B------:R-:W-:Y:S04]  /*2a8a0*/  STL [R1+0x3db4], R234 ;  /* 0x003db4ea01007387 */ /* 0x000fe80000100800 */
[----:B------:R-:W-:Y:S04]  /*2a8b0*/  STL [R1+0x3db0], R235 ;  /* 0x003db0eb01007387 */ /* 0x000fe80000100800 */
[----:B------:R-:W4:Y:S04]  /*2a8c0*/  LDL.LU.64 R60, [R1+0x1d0] ;  /* 0x0001d000013c7983 */ /* 0x000f280000300a00 */
[----:B------:R-:W4:Y:S04]  /*2a8d0*/  LDL.LU.64 R62, [R1+0x1d8] ;  /* 0x0001d800013e7983 */ /* 0x000f280000300a00 */
[----:B------:R-:W-:Y:S04]  /*2a8e0*/  STL [R1+0x3dcc], R36 ;  /* 0x003dcc2401007387 */ /* 0x000fe80000100800 */
[----:B------:R-:W-:Y:S04]  /*2a8f0*/  STL [R1+0x3dc8], R37 ;  /* 0x003dc82501007387 */ /* 0x000fe80000100800 */
[----:B------:R-:W-:Y:S04]  /*2a900*/  STL [R1+0x3dc4], R38 ;  /* 0x003dc42601007387 */ /* 0x000fe80000100800 */
[----:B------:R2:W-:Y:S01]  /*2a910*/  STL [R1+0x3dc0], R39 ;  /* 0x003dc02701007387 */ /* 0x0005e20000100800 */
[-C--:B------:R-:W-:Y:S11]  /*2a920*/  HMMA.1688.F32.TF32 R108, R48, R100.reuse, R108 ;  /* 0x00000064306c723c */ /* 0x080ff6000008106c */
[----:B------:R-:W-:Y:S11]  /*2a930*/  @!UPT UIADD3 URZ, URZ, URZ, URZ ;  /* 0x0000003f3f3ff290 */ /* 0x000ff6000fffe03f */
[----:B------:R-:W-:Y:S01]  /*2a940*/  @!UPT UIADD3 URZ, URZ, URZ, URZ ;  /* 0x0000003f3f3ff290 */ /* 0x000fe2000fffe03f */
[----:B------:R1:W-:Y:S04]  /*2a950*/  STL.64 [R1+0x200], R108 ;  /* 0x0002006c01007387 */ /* 0x0003e80000100a00 */
[----:B------:R1:W-:Y:S01]  /*2a960*/  STL.64 [R1+0x208], R110 ;  /* 0x0002086e01007387 */ /* 0x0003e20000100a00 */
[----:B--2---:R-:W-:Y:S08]  /*2a970*/  HMMA.1688.F32.TF32 R36, R64, R100, R104 ;  /* 0x000000644024723c */ /* 0x004ff00000081068 */
[-C--:B---3--:R-:W-:Y:S11]  /*2a980*/  HMMA.1688.F32.TF32 R12, R48, R96.reuse, R12 ;  /* 0x00000060300c723c */ /* 0x088ff6000008100c */
[----:B------:R-:W-:Y:S05]  /*2a990*/  @!UPT UIADD3 URZ, URZ, URZ, URZ ;  /* 0x0000003f3f3ff290 */ /* 0x000fea000fffe03f */
[----:B------:R-:W-:Y:S01]  /*2a9a0*/  MOV R9, R37 ;  /* 0x0000002500097202 */ /* 0x000fe20000000f00 */
[----:B------:R-:W-:Y:S01]  /*2a9b0*/  IMAD.MOV.U32 R29, RZ, RZ, R36 ;  /* 0x000000ffff1d7224 */ /* 0x000fe200078e0024 */
[----:B------:R-:W-:Y:S04]  /*2a9c0*/  STL.64 [R1+0x558], R38 ;  /* 0x0005582601007387 */ /* 0x000fe80000100a00 */
[----:B------:R-:W-:Y:S04]  /*2a9d0*/  STL [R1+0x3d2c], R9 ;  /* 0x003d2c0901007387 */ /* 0x000fe80000100800 */
[----:B------:R-:W-:Y:S04]  /*2a9e0*/  STL [R1+0x3d28], R29 ;  /* 0x003d281d01007387 */ /* 0x000fe80000100800 */
[----:B-1----:R-:W2:Y:S04]  /*2a9f0*/  LDL.LU.64 R108, [R1+0x490] ;  /* 0x00049000016c7983 */ /* 0x002ea80000300a00 */
[----:B------:R-:W2:Y:S04]  /*2aa00*/  LDL.LU.64 R110, [R1+0x498] ;  /* 0x00049800016e7983 */ /* 0x000ea80000300a00 */
[----:B------:R1:W-:Y:S04]  /*2aa10*/  STL.64 [R1+0x1f0], R12 ;  /* 0x0001f00c01007387 */ /* 0x0003e80000100a00 */
[----:B------:R3:W-:Y:S04]  /*2aa20*/  STL.64 [R1+0x1f8], R14 ;  /* 0x0001f80e01007387 */ /* 0x0007e80000100a00 */
[----:B------:R-:W2:Y:S04]  /*2aa30*/  LDL.LU.64 R104, [R1+0x480] ;  /* 0x0004800001687983 */ /* 0x000ea80000300a00 */
[----:B------:R-:W2:Y:S04]  /*2aa40*/  LDL.LU.64 R106, [R1+0x488] ;  /* 0x00048800016a7983 */ /* 0x000ea80000300a00 */
[----:B-1----:R-:W2:Y:S04]  /*2aa50*/  LDL.LU.64 R12, [R1+0x360] ;  /* 0x00036000010c7983 */ /* 0x002ea80000300a00 */
[----:B---3--:R-:W3:Y:S01]  /*2aa60*/  LDL.LU.64 R14, [R1+0x368] ;  /* 0x00036800010e7983 */ /* 0x008ee20000300a00 */
[----:B----4-:R-:W-:Y:S03]  /*2aa70*/  HMMA.1688.F32.TF32 R36, R64, R96, R60 ;  /* 0x000000604024723c */ /* 0x010fe6000008103c */
[----:B------:R-:W4:Y:S04]  /*2aa80*/  LDL.LU.64 R60, [R1+0x3c0] ;  /* 0x0003c000013c7983 */ /* 0x000f280000300a00 */
[----:B------:R-:W4:Y:S11]  /*2aa90*/  LDL.LU.64 R62, [R1+0x3c8] ;  /* 0x0003c800013e7983 */ /* 0x000f360000300a00 */
[----:B------:R-:W-:Y:S06]  /*2aaa0*/  @!UPT UIADD3 URZ, URZ, URZ, URZ ;  /* 0x0000003f3f3ff290 */ /* 0x000fec000fffe03f */
[----:B------:R-:W-:Y:S01]  /*2aab0*/  IMAD.MOV.U32 R92, RZ, RZ, R36 ;  /* 0x000000ffff5c7224 */ /* 0x000fe200078e0024 */
[----:B------:R-:W-:Y:S01]  /*2aac0*/  MOV R8, R38 ;  /* 0x0000002600087202 */ /* 0x000fe20000000f00 */
[----:B------:R-:W-:Y:S02]  /*2aad0*/  IMAD.MOV.U32 R93, RZ, RZ, R37 ;  /* 0x000000ffff5d7224 */ /* 0x000fe400078e0025 */
[----:B------:R-:W-:Y:S01]  /*2aae0*/  IMAD.MOV.U32 R28, RZ, RZ, R39 ;  /* 0x000000ffff1c7224 */ /* 0x000fe200078e0027 */
[----:B------:R-:W4:Y:S04]  /*2aaf0*/  LDL.LU.64 R36, [R1+0x3d0] ;  /* 0x0003d00001247983 */ /* 0x000f280000300a00 */
[----:B------:R-:W4:Y:S04]  /*2ab00*/  LDL.LU.64 R38, [R1+0x3d8] ;  /* 0x0003d80001267983 */ /* 0x000f280000300a00 */
[----:B------:R-:W-:Y:S04]  /*2ab10*/  STL [R1+0x3d3c], R28 ;  /* 0x003d3c1c01007387 */ /* 0x000fe80000100800 */
[----:B------:R-:W-:Y:S04]  /*2ab20*/  STL [R1+0x3d38], R8 ;  /* 0x003d380801007387 */ /* 0x000fe80000100800 */
[----:B------:R-:W-:Y:S04]  /*2ab30*/  STL [R1+0x3d34], R92 ;  /* 0x003d345c01007387 */ /* 0x000fe80000100800 */
[----:B------:R-:W-:Y:S01]  /*2ab40*/  STL [R1+0x3d30], R93 ;  /* 0x003d305d01007387 */ /* 0x000fe20000100800 */
[C---:B--2---:R-:W-:Y:S08]  /*2ab50*/  HMMA.1688.F32.TF32 R112, R48.reuse, R88, R108 ;  /* 0x000000583070723c */ /* 0x044ff0000008106c */
[C---:B------:R-:W-:Y:S11]  /*2ab60*/  HMMA.1688.F32.TF32 R108, R48.reuse, R84, R104 ;  /* 0x00000054306c723c */ /* 0x040ff60000081068 */
[----:B------:R-:W-:Y:S04]  /*2ab70*/  @!UPT UIADD3 URZ, URZ, URZ, URZ ;  /* 0x0000003f3f3ff290 */ /* 0x000fe8000fffe03f */
[----:B------:R-:W-:Y:S01]  /*2ab80*/  STL.64 [R1+0x1e0], R112 ;  /* 0x0001e07001007387 */ /* 0x000fe20000100a00 */
[C---:B---3--:R-:W-:Y:S03]  /*2ab90*/  HMMA.1688.F32.TF32 R104, R48.reuse, R80, R12 ;  /* 0x000000503068723c */ /* 0x048fe6000008100c */
[----:B------:R-:W-:Y:S04]  /*2aba0*/  STL.64 [R1+0x1e8], R114 ;  /* 0x0001e87201007387 */ /* 0x000fe80000100a00 */
[----:B------:R-:W2:Y:S04]  /*2abb0*/  LDL.LU.64 R12, [R1+0x3e0] ;  /* 0x0003e000010c7983 */ /* 0x000ea80000300a00 */
[----:B------:R-:W-:Y:S04]  /*2abc0*/  STL.64 [R1+0x1d0], R108 ;  /* 0x0001d06c01007387 */ /* 0x000fe80000100a00 */
[----:B------:R-:W-:Y:S04]  /*2abd0*/  STL.64 [R1+0x1d8], R110 ;  /* 0x0001d86e01007387 */ /* 0x000fe80000100a00 */
[----:B------:R-:W2:Y:S04]  /*2abe0*/  LDL.LU.64 R14, [R1+0x3e8] ;  /* 0x0003e800010e7983 */ /* 0x000ea80000300a00 */
[----:B------:R-:W-:Y:S04]  /*2abf0*/  STL.64 [R1+0x360], R104 ;  /* 0x0003606801007387 */ /* 0x000fe80000100a00 */
[----:B------:R4:W-:Y:S02]  /*2ac00*/  STL.64 [R1+0x368], R106 ;  /* 0x0003686a01007387 */ /* 0x0009e40000100a00 */
[C---:B----4-:R-:W-:Y:S02]  /*2ac10*/  HMMA.1688.F32.TF32 R104, R48.reuse, R76, R60 ;  /* 0x0000004c3068723c */ /* 0x050fe4000008103c */
[----:B------:R-:W3:Y:S04]  /*2ac20*/  LDL.LU.64 R60, [R1+0x400] ;  /* 0x00040000013c7983 */ /* 0x000ee80000300a00 */
[----:B------:R-:W3:Y:S11]  /*2ac30*/  LDL.LU.64 R62, [R1+0x408] ;  /* 0x00040800013e7983 */ /* 0x000ef60000300a00 */
[----:B------:R-:W-:Y:S06]  /*2ac40*/  @!UPT UIADD3 URZ, URZ, URZ, URZ ;  /* 0x0000003f3f3ff290 */ /* 0x000fec000fffe03f */
[----:B------:R-:W-:Y:S04]  /*2ac50*/  STL.64 [R1+0x3c0], R104 ;  /* 0x0003c06801007387 */ /* 0x000fe80000100a00 */
[----:B------:R1:W-:Y:S04]  /*2ac60*/  STL.64 [R1+0x3c8], R106 ;  /* 0x0003c86a01007387 */ /* 0x0003e80000100a00 */
[----:B------:R-:W4:Y:S04]  /*2ac70*/  LDL.LU.64 R108, [R1+0x3f0] ;  /* 0x0003f000016c7983 */ /* 0x000f280000300a00 */
[----:B------:R-:W4:Y:S01]  /*2ac80*/  LDL.LU.64 R110, [R1+0x3f8] ;  /* 0x0003f800016e7983 */ /* 0x000f220000300a00 */
[C---:B-1----:R-:W-:Y:S11]  /*2ac90*/  HMMA.1688.F32.TF32 R104, R48.reuse, R68, R36 ;  /* 0x000000443068723c */ /* 0x042ff60000081024 */
[----:B------:R-:W-:Y:S11]  /*2aca0*/  @!UPT UIADD3 URZ, URZ, URZ, URZ ;  /* 0x0000003f3f3ff290 */ /* 0x000ff6000fffe03f */
[----:B------:R-:W-:Y:S02]  /*2acb0*/  @!UPT UIADD3 URZ, URZ, URZ, URZ ;  /* 0x0000003f3f3ff290 */ /* 0x000fe4000fffe03f */
        /* <DEDUP_REMOVED lines=9> */
[----:B------:R2:W-:Y:S02]  /*2ad50*/  STL [R1+0x3dd0], R36 ;  /* 0x003dd02401007387 */ /* 0x0005e40000100800 */
[C---:B--2---:R-:W-:Y:S02]  /*2ad60*/  HMMA.1688.F32.TF32 R36, R48.reuse, R24, R12 ;  /* 0x000000183024723c */ /* 0x044fe4000008100c */
[----:B------:R-:W2:Y:S04]  /*2ad70*/  LDL.LU.64 R12, [R1+0x350] ;  /* 0x00035000010c7983 */ /* 0x000ea80000300a00 */
[----:B------:R-:W2:Y:S02]  /*2ad80*/  LDL.LU.64 R14, [R1+0x358] ;  /* 0x00035800010e7983 */ /* 0x000ea40000300a00 */
[C---:B---3--:R-:W-:Y:S08]  /*2ad90*/  HMMA.1688.F32.TF32 R60, R48.reuse, R20, R60 ;  /* 0x00000014303c723c */ /* 0x048ff0000008103c */
[----:B----4-:R-:W-:Y:S07]  /*2ada0*/  HMMA.1688.F32.TF32 R48, R48, R16, R108 ;  /* 0x000000103030723c */ /* 0x010fee000008106c */
[----:B------:R-:W-:Y:S04]  /*2adb0*/  STL.64 [R1+0x3e0], R36 ;  /* 0x0003e02401007387 */ /* 0x000fe80000100a00 */
[----:B------:R1:W-:Y:S11]  /*2adc0*/  STL.64 [R1+0x3e8], R38 ;  /* 0x0003e82601007387 */ /* 0x0003f60000100a00 */
[----:B------:R-:W-:Y:S02]  /*2add0*/  @!UPT UIADD3 URZ, URZ, URZ, URZ ;  /* 0x0000003f3f3ff290 */ /* 0x000fe4000fffe03f */
[----:B------:R-:W-:Y:S01]  /*2ade0*/  IMAD.MOV.U32 R232, RZ, RZ, R48 ;  /* 0x000000ffffe87224 */ /* 0x000fe200078e0030 */
[----:B------:R-:W-:Y:S01]  /*2adf0*/  MOV R234, R50 ;  /* 0x0000003200ea7202 */ /* 0x000fe20000000f00 */
[----:B------:R-:W-:Y:S02]  /*2ae00*/  IMAD.MOV.U32 R233, RZ, RZ, R49 ;  /* 0x000000ffffe97224 */ /* 0x000fe400078e0031 */
[----:B------:R-:W-:Y:S02]  /*2ae10*/  IMAD.MOV.U32 R235, RZ, RZ, R51 ;  /* 0x000000ffffeb7224 */ /* 0x000fe400078e0033 */
[----:B------:R-:W-:Y:S01]  /*2ae20*/  HMMA.1688.F32.TF32 R48, R64, R88, R104 ;  /* 0x000000584030723c */ /* 0x000fe20000081068 */
[----:B-1----:R-:W-:Y:S01]  /*2ae30*/  MOV R39, R60 ;  /* 0x0000003c00277202 */ /* 0x002fe20000000f00 */
[----:B------:R-:W-:Y:S01]  /*2ae40*/  IMAD.MOV.U32 R38, RZ, RZ, R61 ;  /* 0x000000ffff267224 */ /* 0x000fe200078e003d */
[----:B------:R-:W-:Y:S01]  /*2ae50*/  MOV R36, R63 ;  /* 0x0000003f00247202 */ /* 0x000fe20000000f00 */
[----:B------:R-:W-:Y:S01]  /*2ae60*/  IMAD.MOV.U32 R37, RZ, RZ, R62 ;  /* 0x000000ffff257224 */ /* 0x000fe200078e003e */
[----:B------:R-:W3:Y:S04]  /*2ae70*/  LDL.LU.64 R60, [R1+0x330] ;  /* 0x00033000013c7983 */ /* 0x000ee80000300a00 */
[----:B------:R-:W3:Y:S11]  /*2ae80*/  LDL.LU.64 R62, [R1+0x338] ;  /* 0x00033800013e7983 */ /* 0x000ef60000300a00 */
[----:B------:R-:W-:Y:S04]  /*2ae90*/  @!UPT UIADD3 URZ, URZ, URZ, URZ ;  /* 0x0000003f3f3ff290 */ /* 0x000fe8000fffe03f */
[----:B------:R-:W-:Y:S01]  /*2aea0*/  IMAD.MOV.U32 R9, RZ, RZ, R48 ;  /* 0x000000ffff097224 */ /* 0x000fe200078e0030 */
[----:B------:R-:W-:Y:S01]  /*2aeb0*/  MOV R29, R49 ;  /* 0x00000031001d7202 */ /* 0x000fe20000000f00 */
[----:B------:R-:W-:Y:S01]  /*2aec0*/  IMAD.MOV.U32 R33, RZ, RZ, R51 ;  /* 0x000000ffff217224 */ /* 0x000fe200078e0033 */
[----:B------:R-:W4:Y:S01]  /*2aed0*/  LDL.LU.64 R48, [R1+0x310] ;  /* 0x0003100001307983 */ /* 0x000f220000300a00 */
[----:B------:R-:W-:-:S03]  /*2aee0*/  IMAD.MOV.U32 R32, RZ, RZ, R50 ;  /* 0x000000ffff207224 */ /* 0x000fc600078e0032 */
[----:B------:R-:W4:Y:S04]  /*2aef0*/  LDL.LU.64 R50, [R1+0x318] ;  /* 0x0003180001327983 */ /* 0x000f280000300a00 */
[----:B------:R-:W-:Y:S04]  /*2af00*/  STL [R1+0x3d4c], R33 ;  /* 0x003d4c2101007387 */ /* 0x000fe80000100800 */
[----:B------:R-:W-:Y:S04]  /*2af10*/  STL [R1+0x3d48], R32 ;  /* 0x003d482001007387 */ /* 0x000fe80000100800 */
[----:B------:R-:W-:Y:S04]  /*2af20*/  STL [R1+0x3d44], R9 ;  /* 0x003d440901007387 */ /* 0x000fe80000100800 */
[----:B------:R1:W-:Y:S01]  /*2af30*/  STL [R1+0x3d40], R29 ;  /* 0x003d401d01007387 */ /* 0x0003e20000100800 */
[C---:B--2---:R-:W-:Y:S11]  /*2af40*/  HMMA.1688.F32.TF32 R12, R64.reuse, R84, R12 ;  /* 0x00000054400c723c */ /* 0x044ff6000008100c */
[----:B------:R-:W-:Y:S11]  /*2af50*/  @!UPT UIADD3 URZ, URZ, URZ, URZ ;  /* 0x0000003f3f3ff290 */ /* 0x000ff6000fffe03f */
[----:B------:R-:W-:Y:S02]  /*2af60*/  @!UPT UIADD3 URZ, URZ, URZ, URZ ;  /* 0x0000003f3f3ff290 */ /* 0x000fe4000fffe03f */
[----:B------:R-:W-:Y:S01]  /*2af70*/  MOV R28, R12 ;  /* 0x0000000c001c7202 */ /* 0x000fe20000000f00 */
[----:B------:R-:W-:Y:S01]  /*2af80*/  IMAD.MOV.U32 R8, RZ, RZ, R13 ;  /* 0x000000ffff087224 */ /* 0x000fe200078e000d */
[----:B------:R-:W-:Y:S01]  /*2af90*/  MOV R93, R15 ;  /* 0x0000000f005d7202 */ /* 0x000fe20000000f00 */
[----:B------:R-:W-:Y:S01]  /*2afa0*/  IMAD.MOV.U32 R92, RZ, RZ, R14 ;  /* 0x000000ffff5c7224 */ /* 0x000fe200078e000e */
[----:B------:R-:W2:Y:S04]  /*2afb0*/  LDL.LU.64 R12, [R1+0x2f0] ;  /* 0x0002f000010c7983 */ /* 0x000ea80000300a00 */
[----:B------:R-:W2:Y:S04]  /*2afc0*/  LDL.LU.64 R14, [R1+0x2f8] ;  /* 0x0002f800010e7983 */ /* 0x000ea80000300a00 */
[----:B------:R-:W-:Y:S04]  /*2afd0*/  STL [R1+0x3d5c], R93 ;  /* 0x003d5c5d01007387 */ /* 0x000fe80000100800 */
[----:B------:R-:W-:Y:S04]  /*2afe0*/  STL [R1+0x3d58], R92 ;  /* 0x003d585c01007387 */ /* 0x000fe80000100800 */
[----:B------:R-:W-:Y:S04]  /*2aff0*/  STL [R1+0x3d54], R28 ;  /* 0x003d541c01007387 */ /* 0x000fe80000100800 */
[----:B------:R1:W-:Y:S01]  /*2b000*/  STL [R1+0x3d50], R8 ;  /* 0x003d500801007387 */ /* 0x0003e20000100800 */
[C---:B---3--:R-:W-:Y:S08]  /*2b010*/  HMMA.1688.F32.TF32 R60, R64.reuse, R80, R60 ;  /* 0x00000050403c723c */ /* 0x048ff0000008103c */
[----:B----4-:R-:W-:Y:S11]  /*2b020*/  HMMA.1688.F32.TF32 R48, R64, R76, R48 ;  /* 0x0000004c4030723c */ /* 0x010ff60000081030 */
[----:B------:R-:W-:Y:S05]  /*2b030*/  @!UPT UIADD3 URZ, URZ, URZ, URZ ;  /* 0x0000003f3f3ff290 */ /* 0x000fea000fffe03f */
[----:B-1----:R-:W-:Y:S01]  /*2b040*/  IMAD.MOV.U32 R29, RZ, RZ, R63 ;  /* 0x000000ffff1d7224 */ /* 0x002fe200078e003f */
[----:B------:R-:W-:Y:S01]  /*2b050*/  MOV R9, R62 ;  /* 0x0000003e00097202 */ /* 0x000fe20000000f00 */
[----:B------:R-:W-:Y:S02]  /*2b060*/  IMAD.MOV.U32 R33, RZ, RZ, R60 ;  /* 0x000000ffff217224 */ /* 0x000fe400078e003c */
[----:B------:R-:W-:Y:S02]  /*2b070*/  IMAD.MOV.U32 R32, RZ, RZ, R61 ;  /* 0x000000ffff207224 */ /* 0x000fe400078e003d */
[----:B------:R-:W3:Y:S04]  /*2b080*/  LDL.LU.64 R60, [R1+0x2c0] ;  /* 0x0002c000013c7983 */ /* 0x000ee80000300a00 */
[----:B------:R-:W3:Y:S04]  /*2b090*/  LDL.LU.64 R62, [R1+0x2c8] ;  /* 0x0002c800013e7983 */ /* 0x000ee80000300a00 */
[----:B------:R1:W-:Y:S04]  /*2b0a0*/  STL [R1+0x3d6c], R29 ;  /* 0x003d6c1d01007387 */ /* 0x0003e80000100800 */
[----:B------:R4:W-:Y:S01]  /*2b0b0*/  STL [R1+0x3d68], R9 ;  /* 0x003d680901007387 */ /* 0x0009e20000100800 */
[----:B------:R-:W-:-:S03]  /*2b0c0*/  IMAD.MOV.U32 R8, RZ, RZ, R51 ;  /* 0x000000ffff087224 */ /* 0x000fc600078e0033 */
[----:B------:R-:W-:Y:S01]  /*2b0d0*/  STL [R1+0x3d64], R33 ;  /* 0x003d642101007387 */ /* 0x000fe20000100800 */
[----:B------:R-:W-:Y:S01]  /*2b0e0*/  IMAD.MOV.U32 R28, RZ, RZ, R50 ;  /* 0x000000ffff1c7224 */ /* 0x000fe200078e0032 */
[----:B------:R-:W-:Y:S01]  /*2b0f0*/  MOV R92, R49 ;  /* 0x00000031005c7202 */ /* 0x000fe20000000f00 */
[----:B------:R-:W-:Y:S01]  /*2b100*/  IMAD.MOV.U32 R93, RZ, RZ, R48 ;  /* 0x000000ffff5d7224 */ /* 0x000fe200078e0030 */
[----:B------:R1:W-:Y:S04]  /*2b110*/  STL [R1+0x3d60], R32 ;  /* 0x003d602001007387 */ /* 0x0003e80000100800 */
[----:B------:R-:W3:Y:S04]  /*2b120*/  LDL.LU.64 R48, [R1+0x2b0] ;  /* 0x0002b00001307983 */ /* 0x000ee80000300a00 */
[----:B------:R-:W3:Y:S04]  /*2b130*/  LDL.LU.64 R50, [R1+0x2b8] ;  /* 0x0002b80001327983 */ /* 0x000ee80000300a00 */
[----:B------:R-:W-:Y:S04]  /*2b140*/  STL [R1+0x3d7c], R8 ;  /* 0x003d7c0801007387 */ /* 0x000fe80000100800 */
[----:B------:R-:W-:Y:S04]  /*2b150*/  STL [R1+0x3d78], R28 ;  /* 0x003d781c01007387 */ /* 0x000fe80000100800 */
[----:B------:R-:W-:Y:S04]  /*2b160*/  STL [R1+0x3d74], R93 ;  /* 0x003d745d01007387 */ /* 0x000fe80000100800 */
[----:B------:R1:W-:Y:S01]  /*2b170*/  STL [R1+0x3d70], R92 ;  /* 0x003d705c01007387 */ /* 0x0003e20000100800 */
[C---:B--2---:R-:W-:Y:S11]  /*2b180*/  HMMA.1688.F32.TF32 R12, R64.reuse, R68, R12 ;  /* 0x00000044400c723c */ /* 0x044ff6000008100c */
[----:B------:R-:W-:Y:S11]  /*2b190*/  @!UPT UIADD3 URZ, URZ, URZ, URZ ;  /* 0x0000003f3f3ff290 */ /* 0x000ff6000fffe03f */
[----:B------:R-:W-:Y:S02]  /*2b1a0*/  @!UPT UIADD3 URZ, URZ, URZ, URZ ;  /* 0x0000003f3f3ff290 */ /* 0x000fe4000fffe03f */
[----:B-1----:R-:W-:Y:S01]  /*2b1b0*/  MOV R29, R12 ;  /* 0x0000000c001d7202 */ /* 0x002fe20000000f00 */
[----:B----4-:R-:W-:Y:S01]  /*2b1c0*/  IMAD.MOV.U32 R9, RZ, RZ, R13 ;  /* 0x000000ffff097224 */ /* 0x010fe200078e000d */
[----:B------:R-:W-:Y:S01]  /*2b1d0*/  MOV R32, R15 ;  /* 0x0000000f00207202 */ /* 0x000fe20000000f00 */
[----:B------:R-:W-:Y:S01]  /*2b1e0*/  IMAD.MOV.U32 R33, RZ, RZ, R14 ;  /* 0x000000ffff217224 */ /* 0x000fe200078e000e */
[----:B------:R-:W2:Y:S04]  /*2b1f0*/  LDL.LU.64 R12, [R1+0x270] ;  /* 0x00027000010c7983 */ /* 0x000ea80000300a00 */
[----:B------:R-:W2:Y:S04]  /*2b200*/  LDL.LU.64 R14, [R1+0x278] ;  /* 0x00027800010e7983 */ /* 0x000ea80000300a00 */
[----:B------:R-:W4:Y:S04]  /*2b210*/  LDL.LU R248, [R1+0x3b0] ;  /* 0x0003b00001f87983 */ /* 0x000f280000300800 */
[----:B------:R-:W4:Y:S04]  /*2b220*/  LDL.LU R249, [R1+0x3b4] ;  /* 0x0003b40001f97983 */ /* 0x000f280000300800 */
[----:B------:R-:W4:Y:S04]  /*2b230*/  LDL.LU R250, [R1+0x3b8] ;  /* 0x0003b80001fa7983 */ /* 0x000f280000300800 */
[----:B------:R-:W4:Y:S04]  /*2b240*/  LDL.LU R251, [R1+0x3bc] ;  /* 0x0003bc0001fb7983 */ /* 0x000f280000300800 */
[----:B------:R-:W-:Y:S04]  /*2b250*/  STL [R1+0x3d8c], R32 ;  /* 0x003d8c2001007387 */ /* 0x000fe80000100800 */
[----:B------:R-:W-:Y:S04]  /*2b260*/  STL [R1+0x3d88], R33 ;  /* 0x003d882101007387 */ /* 0x000fe80000100800 */
[----:B------:R-:W-:Y:S04]  /*2b270*/  STL [R1+0x3d84], R9 ;  /* 0x003d840901007387 */ /* 0x000fe80000100800 */
[----:B------:R1:W-:Y:S01]  /*2b280*/  STL [R1+0x3d80], R29 ;  /* 0x003d801d01007387 */ /* 0x0003e20000100800 */
[C---:B---3--:R-:W-:Y:S08]  /*2b290*/  HMMA.1688.F32.TF32 R60, R64.reuse, R24, R60 ;  /* 0x00000018403c723c */ /* 0x048ff0000008103c */
[----:B------:R-:W-:Y:S11]  /*2b2a0*/  HMMA.1688.F32.TF32 R48, R64, R20, R48 ;  /* 0x000000144030723c */ /* 0x000ff60000081030 */
[----:B------:R-:W-:Y:S05]  /*2b2b0*/  @!UPT UIADD3 URZ, URZ, URZ, URZ ;  /* 0x0000003f3f3ff290 */ /* 0x000fea000fffe03f */
[----:B------:R-:W-:Y:S01]  /*2b2c0*/  IMAD.MOV.U32 R92, RZ, RZ, R63 ;  /* 0x000000ffff5c7224 */ /* 0x000fe200078e003f */
[----:B------:R-:W-:Y:S01]  /*2b2d0*/  MOV R93, R62 ;  /* 0x0000003e005d7202 */ /* 0x000fe20000000f00 */
[----:B------:R-:W-:Y:S02]  /*2b2e0*/  IMAD.MOV.U32 R28, RZ, RZ, R61 ;  /* 0x000000ffff1c7224 */ /* 0x000fe400078e003d */
[----:B------:R-:W-:Y:S01]  /*2b2f0*/  IMAD.MOV.U32 R8, RZ, RZ, R60 ;  /* 0x000000ffff087224 */ /* 0x000fe200078e003c */
[----:B------:R-:W-:Y:S04]  /*2b300*/  STL [R1+0x3d9c], R92 ;  /* 0x003d9c5c01007387 */ /* 0x000fe80000100800 */
[----:B------:R-:W-:Y:S04]  /*2b310*/  STL [R1+0x3d98], R93 ;  /* 0x003d985d01007387 */ /* 0x000fe80000100800 */
[----:B------:R-:W-:Y:S04]  /*2b320*/  STL [R1+0x3d94], R28 ;  /* 0x003d941c01007387 */ /* 0x000fe80000100800 */
[----:B------:R3:W-:Y:S01]  /*2b330*/  STL [R1+0x3d90], R8 ;  /* 0x003d900801007387 */ /* 0x0007e20000100800 */
[----:B------:R-:W-:Y:S01]  /*2b340*/  IMAD.MOV.U32 R20, RZ, RZ, R51 ;  /* 0x000000ffff147224 */ /* 0x000fe200078e0033 */
[----:B-1----:R-:W-:Y:S01]  /*2b350*/  MOV R29, R49 ;  /* 0x00000031001d7202 */ /* 0x002fe20000000f00 */
[----:B------:R-:W-:-:S02]  /*2b360*/  IMAD.MOV.U32 R21, RZ, RZ, R50 ;  /* 0x000000ffff157224 */ /* 0x000fc400078e0032 */
[----:B------:R-:W-:Y:S01]  /*2b370*/  IMAD.MOV.U32 R9, RZ, RZ, R48 ;  /* 0x000000ffff097224 */ /* 0x000fe200078e0030 */
[----:B------:R1:W-:Y:S04]  /*2b380*/  STL [R1+0x3dac], R20 ;  /* 0x003dac1401007387 */ /* 0x0003e80000100800 */
[----:B------:R1:W-:Y:S04]  /*2b390*/  STL [R1+0x3da8], R21 ;  /* 0x003da81501007387 */ /* 0x0003e80000100800 */
[----:B------:R1:W-:Y:S04]  /*2b3a0*/  STL [R1+0x3da4], R29 ;  /* 0x003da41d01007387 */ /* 0x0003e80000100800 */
[----:B------:R1:W-:Y:S01]  /*2b3b0*/  STL [R1+0x3da0], R9 ;  /* 0x003da00901007387 */ /* 0x0003e20000100800 */
[----:B------:R-:W-:Y:S01]  /*2b3c0*/  MOV R243, R4 ;  /* 0x0000000400f37202 */ /* 0x000fe20000000f00 */
[----:B------:R-:W-:Y:S01]  /*2b3d0*/  IMAD.MOV.U32 R242, RZ, RZ, R5 ;  /* 0x000000fffff27224 */ /* 0x000fe200078e0005 */
[----:B------:R-:W-:Y:S01]  /*2b3e0*/  MOV R240, R7 ;  /* 0x0000000700f07202 */ /* 0x000fe20000000f00 */
[----:B------:R-:W-:-:S02]  /*2b3f0*/  IMAD.MOV.U32 R241, RZ, RZ, R6 ;  /* 0x000000fffff17224 */ /* 0x000fc400078e0006 */
[----:B------:R-:W-:Y:S01]  /*2b400*/  IMAD.MOV.U32 R104, RZ, RZ, R31 ;  /* 0x000000ffff687224 */ /* 0x000fe200078e001f */
[----:B--2---:R-:W-:Y:S01]  /*2b410*/  HMMA.1688.F32.TF32 R12, R64, R16, R12 ;  /* 0x00000010400c723c */ /* 0x004fe2000008100c */
[----:B------:R-:W-:Y:S01]  /*2b420*/  IMAD.MOV.U32 R109, RZ, RZ, R30 ;  /* 0x000000ffff6d7224 */ /* 0x000fe200078e001e */
[----:B------:R-:W-:Y:S01]  /*2b430*/  MOV R62, R86 ;  /* 0x00000056003e7202 */ /* 0x000fe20000000f00 */
[----:B------:R-:W-:Y:S02]  /*2b440*/  IMAD.MOV.U32 R60, RZ, RZ, R82 ;  /* 0x000000ffff3c7224 */ /* 0x000fe400078e0052 */
[----:B------:R-:W-:Y:S01]  /*2b450*/  IMAD.MOV.U32 R244, RZ, RZ, R11 ;  /* 0x000000fffff47224 */ /* 0x000fe200078e000b */
[----:B------:R-:W-:Y:S01]  /*2b460*/  MOV R245, R103 ;  /* 0x0000006700f57202 */ /* 0x000fe20000000f00 */
[----:B------:R-:W-:Y:S01]  /*2b470*/  IMAD.MOV.U32 R61, RZ, RZ, R83 ;  /* 0x000000ffff3d7224 */ /* 0x000fe200078e0053 */
[----:B------:R-:W-:Y:S01]  /*2b480*/  LDS R48, [R3+0x4100] ;  /* 0x0041000003307984 */ /* 0x000fe20000000800 */
[----:B------:R-:W-:-:S02]  /*2b490*/  IMAD.MOV.U32 R63, RZ, RZ, R87 ;  /* 0x000000ffff3f7224 */ /* 0x000fc400078e0057 */
[----:B------:R-:W-:Y:S01]  /*2b4a0*/  IMAD.MOV.U32 R246, RZ, RZ, R2 ;  /* 0x000000fffff67224 */ /* 0x000fe200078e0002 */
[----:B------:R-:W-:Y:S01]  /*2b4b0*/  LDS R50, [R3+0x6100] ;  /* 0x0061000003327984 */ /* 0x000fe20000000800 */
[----:B------:R-:W-:-:S03]  /*2b4c0*/  IMAD.MOV.U32 R247, RZ, RZ, R252 ;  /* 0x000000fffff77224 */ /* 0x000fc600078e00fc */
[----:B------:R-:W-:Y:S04]  /*2b4d0*/  LDS R49, [R0+0x4100] ;  /* 0x0041000000317984 */ /* 0x000fe80000000800 */
[----:B------:R-:W2:Y:S04]  /*2b4e0*/  LDS R51, [R0+0x6100] ;  /* 0x0061000000337984 */ /* 0x000ea80000000800 */
[----:B------:R-:W-:Y:S01]  /*2b4f0*/  MOV R32, R12 ;  /* 0x0000000c00207202 */ /* 0x000fe20000000f00 */
[----:B------:R-:W-:Y:S01]  /*2b500*/  IMAD.MOV.U32 R33, RZ, RZ, R13 ;  /* 0x000000ffff217224 */ /* 0x000fe200078e000d */
[----:B------:R-:W-:Y:S01]  /*2b510*/  MOV R16, R15 ;  /* 0x0000000f00107202 */ /* 0x000fe20000000f00 */
[----:B------:R-:W-:-:S02]  /*2b520*/  IMAD.MOV.U32 R17, RZ, RZ, R14 ;  /* 0x000000ffff117224 */ /* 0x000fc400078e000e */
[----:B----4-:R-:W-:Y:S01]  /*2b530*/  HMMA.1688.F32.TF32 R12, R236, R34, R248 ;  /* 0x00000022ec0c723c */ /* 0x010fe200000810f8 */
[----:B------:R-:W4:Y:S04]  /*2b540*/  LDL.LU R248, [R1+0x2e0] ;  /* 0x0002e00001f87983 */ /* 0x000f280000300800 */
[----:B------:R-:W4:Y:S04]  /*2b550*/  LDL.LU R249, [R1+0x2e4] ;  /* 0x0002e40001f97983 */ /* 0x000f280000300800 */
[----:B------:R-:W4:Y:S04]  /*2b560*/  LDL.LU R250, [R1+0x2e8] ;  /* 0x0002e80001fa7983 */ /* 0x000f280000300800 */
[----:B------:R-:W4:Y:S04]  /*2b570*/  LDL.LU R251, [R1+0x2ec] ;  /* 0x0002ec0001fb7983 */ /* 0x000f280000300800 */
[----:B------:R-:W2:Y:S04]  /*2b580*/  LDL.LU R112, [R1+0x100] ;  /* 0x0001000001707983 */ /* 0x000ea80000300800 */
[----:B------:R-:W2:Y:S03]  /*2b590*/  LDL.LU R113, [R1+0x104] ;  /* 0x0001040001717983 */ /* 0x000ea60000300800 */
[----:B---3--:R-:W-:Y:S01]  /*2b5a0*/  IMAD.MOV.U32 R8, RZ, RZ, R15 ;  /* 0x000000ffff087224 */ /* 0x008fe200078e000f */
[----:B------:R-:W2:Y:S01]  /*2b5b0*/  LDL.LU R114, [R1+0x108] ;  /* 0x0001080001727983 */ /* 0x000ea20000300800 */
[----:B------:R-:W-:Y:S01]  /*2b5c0*/  MOV R28, R14 ;  /* 0x0000000e001c7202 */ /* 0x000fe20000000f00 */
[----:B------:R-:W-:-:S02]  /*2b5d0*/  IMAD.MOV.U32 R15, RZ, RZ, R72 ;  /* 0x000000ffff0f7224 */ /* 0x000fc400078e0048 */
[----:B------:R-:W2:Y:S01]  /*2b5e0*/  LDL.LU R115, [R1+0x10c] ;  /* 0x00010c0001737983 */ /* 0x000ea20000300800 */
[----:B------:R-:W-:Y:S01]  /*2b5f0*/  IMAD.MOV.U32 R93, RZ, RZ, R13 ;  /* 0x000000ffff5d7224 */ /* 0x000fe200078e000d */
[----:B------:R-:W-:Y:S01]  /*2b600*/  MOV R13, R74 ;  /* 0x0000004a000d7202 */ /* 0x000fe20000000f00 */
[----:B------:R-:W-:Y:S01]  /*2b610*/  IMAD.MOV.U32 R14, RZ, RZ, R73 ;  /* 0x000000ffff0e7224 */ /* 0x000fe200078e0049 */
[----:B------:R-:W3:Y:S01]  /*2b620*/  LDL.LU R72, [R1+0x250] ;  /* 0x0002500001487983 */ /* 0x000ee20000300800 */
[----:B------:R-:W-:Y:S02]  /*2b630*/  IMAD.MOV.U32 R92, RZ, RZ, R12 ;  /* 0x000000ffff5c7224 */ /* 0x000fe400078e000c */
[----:B------:R-:W-:Y:S01]  /*2b640*/  IMAD.MOV.U32 R12, RZ, RZ, R75 ;  /* 0x000000ffff0c7224 */ /* 0x000fe200078e004b */
[----:B------:R-:W3:Y:S04]  /*2b650*/  LDL.LU R73, [R1+0x254] ;  /* 0x0002540001497983 */ /* 0x000ee80000300800 */
[----:B------:R-:W3:Y:S04]  /*2b660*/  LDL.LU R74, [R1+0x258] ;  /* 0x00025800014a7983 */ /* 0x000ee80000300800 */
[----:B------:R-:W3:Y:S04]  /*2b670*/  LDL.LU R75, [R1+0x25c] ;  /* 0x00025c00014b7983 */ /* 0x000ee80000300800 */
[----:B------:R-:W2:Y:S04]  /*2b680*/  LDL.LU R4, [R1+0x1b0] ;  /* 0x0001b00001047983 */ /* 0x000ea80000300800 */
[----:B------:R-:W2:Y:S04]  /*2b690*/  LDL.LU R5, [R1+0x1b4] ;  /* 0x0001b40001057983 */ /* 0x000ea80000300800 */
[----:B------:R-:W2:Y:S04]  /*2b6a0*/  LDL.LU R6, [R1+0x1b8] ;  /* 0x0001b80001067983 */ /* 0x000ea80000300800 */
[----:B------:R-:W2:Y:S04]  /*2b6b0*/  LDL.LU R7, [R1+0x1bc] ;  /* 0x0001bc0001077983 */ /* 0x000ea80000300800 */
[----:B------:R-:W2:Y:S04]  /*2b6c0*/  LDL.LU R31, [R1+0x3f10] ;  /* 0x003f1000011f7983 */ /* 0x000ea80000300800 */
[----:B------:R-:W3:Y:S04]  /*2b6d0*/  LDL.LU R105, [R1+0x64] ;  /* 0x0000640001697983 */ /* 0x000ee80000300800 */
[----:B------:R-:W3:Y:S04]  /*2b6e0*/  LDL.LU R106, [R1+0x68] ;  /* 0x00006800016a7983 */ /* 0x000ee80000300800 */
[----:B------:R-:W3:Y:S04]  /*2b6f0*/  LDL.LU R107, [R1+0x6c] ;  /* 0x00006c00016b7983 */ /* 0x000ee80000300800 */
[----:B------:R-:W3:Y:S04]  /*2b700*/  LDL.LU R108, [R1+0x90] ;  /* 0x00009000016c7983 */ /* 0x000ee80000300800 */
[----:B------:R-:W4:Y:S01]  /*2b710*/  LDL.LU R30, [R1+0x3f0c] ;  /* 0x003f0c00011e7983 */ /* 0x000f220000300800 */
[----:B--2---:R-:W-:-:S03]  /*2b720*/  MOV R110, R31 ;  /* 0x0000001f006e7202 */ /* 0x004fc60000000f00 */
[----:B------:R-:W4:Y:S04]  /*2b730*/  LDL.LU R31, [R1+0x3f08] ;  /* 0x003f0800011f7983 */ /* 0x000f280000300800 */
[----:B------:R-:W2:Y:S04]  /*2b740*/  LDL.LU R111, [R1+0x9c] ;  /* 0x00009c00016f7983 */ /* 0x000ea80000300800 */
[----:B------:R-:W2:Y:S04]  /*2b750*/  LDL.LU R82, [R1+0x3f04] ;  /* 0x003f040001527983 */ /* 0x000ea80000300800 */
[----:B------:R-:W2:Y:S04]  /*2b760*/  LDL.LU R83, [R1+0x3f00] ;  /* 0x003f000001537983 */ /* 0x000ea80000300800 */
[----:B------:R-:W2:Y:S04]  /*2b770*/  LDL.LU R86, [R1+0x3efc] ;  /* 0x003efc0001567983 */ /* 0x000ea80000300800 */
[----:B------:R-:W2:Y:S01]  /*2b780*/  LDL.LU R87, [R1+0x3ef8] ;  /* 0x003ef80001577983 */ /* 0x000ea20000300800 */
[----:B----4-:R-:W-:Y:S07]  /*2b790*/  HMMA.1688.F32.TF32 R64, R236, R30, R248 ;  /* 0x0000001eec40723c */ /* 0x010fee00000810f8 */
[----:B------:R-:W-:Y:S01]  /*2b7a0*/  IMAD.MOV.U32 R248, RZ, RZ, R102 ;  /* 0x000000fffff87224 */ /* 0x000fe200078e0066 */
[----:B------:R-:W-:Y:S01]  /*2b7b0*/  MOV R250, R95 ;  /* 0x0000005f00fa7202 */ /* 0x000fe20000000f00 */
[----:B------:R-:W-:-:S02]  /*2b7c0*/  IMAD.MOV.U32 R249, RZ, RZ, R94 ;  /* 0x000000fffff97224 */ /* 0x000fc400078e005e */
[----:B------:R-:W-:Y:S11]  /*2b7d0*/  IMAD.MOV.U32 R251, RZ, RZ, R10 ;  /* 0x000000fffffb7224 */ /* 0x000ff600078e000a */
[----:B------:R-:W-:Y:S02]  /*2b7e0*/  @!UPT UIADD3 URZ, URZ, URZ, URZ ;  /* 0x0000003f3f3ff290 */ /* 0x000fe4000fffe03f */
[----:B-1----:R-:W-:Y:S01]  /*2b7f0*/  IMAD.MOV.U32 R20, RZ, RZ, R64 ;  /* 0x000000ffff147224 */ /* 0x002fe200078e0040 */
[----:B------:R-:W-:Y:S01]  /*2b800*/  MOV R21, R65 ;  /* 0x0000004100157202 */ /* 0x000fe20000000f00 */
[----:B------:R-:W-:Y:S01]  /*2b810*/  IMAD.MOV.U32 R29, RZ, RZ, R66 ;  /* 0x000000ffff1d7224 */ /* 0x000fe200078e0042 */
[----:B------:R-:W-:Y:S01]  /*2b820*/  MOV R64, R90 ;  /* 0x0000005a00407202 */ /* 0x000fe20000000f00 */
[----:B------:R-:W-:Y:S01]  /*2b830*/  IMAD.MOV.U32 R65, RZ, RZ, R91 ;  /* 0x000000ffff417224 */ /* 0x000fe200078e005b */
[----:B------:R-:W4:Y:S01]  /*2b840*/  LDL.LU R90, [R1+0x3ef4] ;  /* 0x003ef400015a7983 */ /* 0x000f220000300800 */
[----:B------:R-:W-:Y:S01]  /*2b850*/  IMAD.MOV.U32 R9, RZ, RZ, R67 ;  /* 0x000000ffff097224 */ /* 0x000fe200078e0043 */
[----:B------:R-:W-:Y:S01]  /*2b860*/  MOV R67, R99 ;  /* 0x0000006300437202 */ /* 0x000fe20000000f00 */
[----:B------:R-:W-:Y:S01]  /*2b870*/  IMAD.MOV.U32 R66, RZ, RZ, R98 ;  /* 0x000000ffff427224 */ /* 0x000fe200078e0062 */
[----:B------:R-:W4:Y:S04]  /*2b880*/  LDL.LU R91, [R1+0x3ef0] ;  /* 0x003ef000015b7983 */ /* 0x000f280000300800 */
[----:B------:R-:W2:Y:S04]  /*2b890*/  LDL.LU R98, [R1+0x3eec] ;  /* 0x003eec0001627983 */ /* 0x000ea80000300800 */
[----:B------:R-:W2:Y:S04]  /*2b8a0*/  LDL.LU R99, [R1+0x3ee8] ;  /* 0x003ee80001637983 */ /* 0x000ea80000300800 */
[----:B------:R-:W2:Y:S04]  /*2b8b0*/  LDL.LU R102, [R1+0x3ee4] ;  /* 0x003ee40001667983 */ /* 0x000ea80000300800 */
[----:B------:R-:W3:Y:S04]  /*2b8c0*/  LDL.LU R94, [R1+0x3ee0] ;  /* 0x003ee000015e7983 */ /* 0x000ee80000300800 */
[----:B------:R-:W3:Y:S04]  /*2b8d0*/  LDL.LU R95, [R1+0x3edc] ;  /* 0x003edc00015f7983 */ /* 0x000ee80000300800 */
[----:B------:R-:W2:Y:S04]  /*2b8e0*/  LDL.LU R10, [R1+0x3ed8] ;  /* 0x003ed800010a7983 */ /* 0x000ea80000300800 */
[----:B------:R-:W2:Y:S04]  /*2b8f0*/  LDL.LU R11, [R1+0x3ed4] ;  /* 0x003ed400010b7983 */ /* 0x000ea80000300800 */
[----:B------:R-:W4:Y:S04]  /*2b900*/  LDL.LU R103, [R1+0x3ed0] ;  /* 0x003ed00001677983 */ /* 0x000f280000300800 */
[----:B------:R-:W4:Y:S04]  /*2b910*/  LDL.LU R2, [R1+0x3ecc] ;  /* 0x003ecc0001027983 */ /* 0x000f280000300800 */
[----:B------:R-:W4:Y:S01]  /*2b920*/  LDL.LU R252, [R1+0x3ec8] ;  /* 0x003ec80001fc7983 */ /* 0x000f220000300800 */
[C---:B---3--:R-:W-:Y:S08]  /*2b930*/  HMMA.1688.F32.TF32 R72, R236.reuse, R94, R72 ;  /* 0x0000005eec48723c */ /* 0x048ff00000081048 */
[C---:B--2---:R-:W-:Y:S11]  /*2b940*/  HMMA.1688.F32.TF32 R4, R236.reuse, R10, R4 ;  /* 0x0000000aec04723c */ /* 0x044ff60000081004 */
[----:B------:R-:W-:Y:S04]  /*2b950*/  @!UPT UIADD3 URZ, URZ, URZ, URZ ;  /* 0x0000003f3f3ff290 */ /* 0x000fe8000fffe03f */
[----:B------:R1:W-:Y:S04]  /*2b960*/  STL.64 [R1+0x568], R74 ;  /* 0x0005684a01007387 */ /* 0x0003e80000100a00 */
[----:B-1----:R-:W2:Y:S04]  /*2b970*/  LDL.LU.64 R74, [R1+0x3ec0] ;  /* 0x003ec000014a7983 */ /* 0x002ea80000300a00 */
[----:B------:R-:W-:Y:S04]  /*2b980*/  STL.64 [R1+0x580], R4 ;  /* 0x0005800401007387 */ /* 0x000fe80000100a00 */
[----:B------:R1:W-:Y:S04]  /*2b990*/  STL.64 [R1+0x588], R6 ;  /* 0x0005880601007387 */ /* 0x0003e80000100a00 */
[----:B-1----:R-:W3:Y:S01]  /*2b9a0*/  LDL.LU.64 R6, [R1+0x3eb8] ;  /* 0x003eb80001067983 */ /* 0x002ee20000300a00 */
[----:B----4-:R-:W-:Y:S01]  /*2b9b0*/  HMMA.1688.F32.TF32 R104, R236, R102, R104 ;  /* 0x00000066ec68723c */ /* 0x010fe20000081068 */
[----:B------:R-:W-:-:S07]  /*2b9c0*/  IMAD.MOV.U32 R69, RZ, RZ, R73 ;  /* 0x000000ffff457224 */ /* 0x000fce00078e0049 */
[C---:B------:R-:W-:Y:S01]  /*2b9d0*/  HMMA.1688.F32.TF32 R240, R236.reuse, R98, R240 ;  /* 0x00000062ecf0723c */ /* 0x040fe200000810f0 */
[----:B------:R-:W-:Y:S01]  /*2b9e0*/  MOV R68, R72 ;  /* 0x0000004800447202 */ /* 0x000fe20000000f00 */
[----:B------:R-:W4:Y:S06]  /*2b9f0*/  LDL.LU.64 R4, [R1+0x3eb0] ;  /* 0x003eb00001047983 */ /* 0x000f2c0000300a00 */
[C---:B------:R-:W-:Y:S08]  /*2ba00*/  HMMA.1688.F32.TF32 R12, R236.reuse, R90, R12 ;  /* 0x0000005aec0c723c */ /* 0x040ff0000008100c */
[C---:B------:R-:W-:Y:S08]  /*2ba10*/  HMMA.1688.F32.TF32 R244, R236.reuse, R82, R244 ;  /* 0x00000052ecf4723c */ /* 0x040ff000000810f4 */
[C---:B------:R-:W-:Y:S08]  /*2ba20*/  HMMA.1688.F32.TF32 R248, R236.reuse, R78, R248 ;  /* 0x0000004eecf8723c */ /* 0x040ff000000810f8 */
[C---:B--2---:R-:W-:Y:S08]  /*2ba30*/  HMMA.1688.F32.TF32 R108, R236.reuse, R74, R108 ;  /* 0x0000004aec6c723c */ /* 0x044ff0000008106c */
[C---:B---3--:R-:W-:Y:S11]  /*2ba40*/  HMMA.1688.F32.TF32 R112, R236.reuse, R6, R112 ;  /* 0x00000006ec70723c */ /* 0x048ff60000081070 */
[----:B------:R-:W-:Y:S11]  /*2ba50*/  @!UPT UIADD3 URZ, URZ, URZ, URZ ;  /* 0x0000003f3f3ff290 */ /* 0x000ff6000fffe03f */
[----:B------:R-:W-:Y:S02]  /*2ba60*/  @!UPT UIADD3 URZ, URZ, URZ, URZ ;  /* 0x0000003f3f3ff290 */ /* 0x000fe4000fffe03f */
[----:B------:R-:W-:Y:S01]  /*2ba70*/  MOV R73, R113 ;  /* 0x0000007100497202 */ /* 0x000fe20000000f00 */
[----:B------:R-:W-:Y:S01]  /*2ba80*/  IMAD.MOV.U32 R72, RZ, RZ, R112 ;  /* 0x000000ffff487224 */ /* 0x000fe200078e0070 */
[----:B------:R1:W-:Y:S04]  /*2ba90*/  STL.64 [R1+0x5a8], R114 ;  /* 0x0005a87201007387 */ /* 0x0003e80000100a00 */
[----:B-1----:R-:W2:Y:S04]  /*2baa0*/  LDL.LU.64 R114, [R1+0x3ea8] ;  /* 0x003ea80001727983 */ /* 0x002ea80000300a00 */
[----:B------:R-:W2:Y:S04]  /*2bab0*/  LDL.LU.64 R112, [R1+0x3ea0] ;  /* 0x003ea00001707983 */ /* 0x000ea80000300a00 */
[----:B------:R-:W-:Y:S04]  /*2bac0*/  STL [R1+0x3c84], R73 ;  /* 0x003c844901007387 */ /* 0x000fe80000100800 */
[----:B------:R-:W-:Y:S04]  /*2bad0*/  STL [R1+0x3c80], R72 ;  /* 0x003c804801007387 */ /* 0x000fe80000100800 */
[----:B------:R-:W-:Y:S04]  /*2bae0*/  STL.64 [R1+0x670], R108 ;  /* 0x0006706c01007387 */ /* 0x000fe80000100a00 */
[----:B------:R1:W-:Y:S04]  /*2baf0*/  STL.64 [R1+0x678], R110 ;  /* 0x0006786e01007387 */ /* 0x0003e80000100a00 */
[----:B-1----:R-:W3:Y:S04]  /*2bb00*/  LDL.LU.64 R110, [R1+0x3e98] ;  /* 0x003e9800016e7983 */ /* 0x002ee80000300a00 */
[----:B------:R-:W3:Y:S04]  /*2bb10*/  LDL.LU.64 R108, [R1+0x3e90] ;  /* 0x003e9000016c7983 */ /* 0x000ee80000300a00 */
[----:B------:R-:W-:Y:S04]  /*2bb20*/  STL.64 [R1+0x8b0], R104 ;  /* 0x0008b06801007387 */ /* 0x000fe80000100a00 */
[----:B------:R1:W-:Y:S04]  /*2bb30*/  STL.64 [R1+0x8b8], R106 ;  /* 0x0008b86a01007387 */ /* 0x0003e80000100a00 */
[----:B-1----:R-:W2:Y:S04]  /*2bb40*/  LDL.LU.64 R106, [R1+0x3e88] ;  /* 0x003e8800016a7983 */ /* 0x002ea80000300a00 */
[----:B------:R-:W2:Y:S04]  /*2bb50*/  LDL.LU.64 R104, [R1+0x3e80] ;  /* 0x003e800001687983 */ /* 0x000ea80000300a00 */
[----:B------:R-:W-:Y:S04]  /*2bb60*/  STL.64 [R1+0x8a0], R240 ;  /* 0x0008a0f001007387 */ /* 0x000fe80000100a00 */
[----:B------:R1:W-:Y:S04]  /*2bb70*/  STL.64 [R1+0x8a8], R242 ;  /* 0x0008a8f201007387 */ /* 0x0003e80000100a00 */
[----:B-1----:R-:W2:Y:S04]  /*2bb80*/  LDL.LU.64 R242, [R1+0x3e78] ;  /* 0x003e780001f27983 */ /* 0x002ea80000300a00 */
[----:B------:R-:W2:Y:S04]  /*2bb90*/  LDL.LU.64 R240, [R1+0x3e70] ;  /* 0x003e700001f07983 */ /* 0x000ea80000300a00 */
[----:B------:R-:W-:Y:S04]  /*2bba0*/  STL.64 [R1+0x890], R12 ;  /* 0x0008900c01007387 */ /* 0x000fe80000100a00 */
[----:B------:R1:W-:Y:S02]  /*2bbb0*/  STL.64 [R1+0x898], R14 ;  /* 0x0008980e01007387 */ /* 0x0003e40000100a00 */
[----:B-1----:R-:W-:Y:S11]  /*2bbc0*/  HMMA.1688.F32.TF32 R12, R236, R86, R60 ;  /* 0x00000056ec0c723c */ /* 0x002ff6000008103c */
[----:B------:R-:W-:Y:S11]  /*2bbd0*/  @!UPT UIADD3 URZ, URZ, URZ, URZ ;  /* 0x0000003f3f3ff290 */ /* 0x000ff6000fffe03f */
[----:B------:R-:W-:Y:S02]  /*2bbe0*/  @!UPT UIADD3 URZ, URZ, URZ, URZ ;  /* 0x0000003f3f3ff290 */ /* 0x000fe4000fffe03f */
[----:B------:R-:W-:Y:S01]  /*2bbf0*/  IMAD.MOV.U32 R101, RZ, RZ, R12 ;  /* 0x000000ffff657224 */ /* 0x000fe200078e000c */
[----:B------:R-:W-:Y:S01]  /*2bc00*/  MOV R97, R14 ;  /* 0x0000000e00617202 */ /* 0x000fe20000000f00 */
[----:B------:R-:W-:Y:S01]  /*2bc10*/  IMAD.MOV.U32 R100, RZ, RZ, R13 ;  /* 0x000000ffff647224 */ /* 0x000fe200078e000d */
[----:B------:R-:W2:Y:S01]  /*2bc20*/  LDL.LU R12, [R1+0x2d0] ;  /* 0x0002d000010c7983 */ /* 0x000ea20000300800 */
[----:B------:R-:W-:-:S03]  /*2bc30*/  IMAD.MOV.U32 R96, RZ, RZ, R15 ;  /* 0x000000ffff607224 */ /* 0x000fc600078e000f */
[----:B------:R-:W2:Y:S04]  /*2bc40*/  LDL.LU R13, [R1+0x2d4] ;  /* 0x0002d400010d7983 */ /* 0x000ea80000300800 */
[----:B------:R-:W2:Y:S04]  /*2bc50*/  LDL.LU R14, [R1+0x2d8] ;  /* 0x0002d800010e7983 */ /* 0x000ea80000300800 */
[----:B------:R-:W2:Y:S04]  /*2bc60*/  LDL.LU R15, [R1+0x2dc] ;  /* 0x0002dc00010f7983 */ /* 0x000ea80000300800 */
[----:B------:R-:W2:Y:S04]  /*2bc70*/  LDL.LU R60, [R1+0x240] ;  /* 0x00024000013c7983 */ /* 0x000ea80000300800 */
[----:B------:R-:W2:Y:S04]  /*2bc80*/  LDL.LU R61, [R1+0x244] ;  /* 0x00024400013d7983 */ /* 0x000ea80000300800 */
[----:B------:R-:W2:Y:S04]  /*2bc90*/  LDL.LU R62, [R1+0x248] ;  /* 0x00024800013e7983 */ /* 0x000ea80000300800 */
[----:B------:R-:W2:Y:S04]  /*2bca0*/  LDL.LU R63, [R1+0x24c] ;  /* 0x00024c00013f7983 */ /* 0x000ea80000300800 */
[----:B------:R-:W-:Y:S04]  /*2bcb0*/  STL [R1+0x3c74], R96 ;  /* 0x003c746001007387 */ /* 0x000fe80000100800 */
[----:B------:R-:W-:Y:S04]  /*2bcc0*/  STL [R1+0x3c70], R97 ;  /* 0x003c706101007387 */ /* 0x000fe80000100800 */
[----:B------:R-:W-:Y:S04]  /*2bcd0*/  STL [R1+0x3c6c], R100 ;  /* 0x003c6c6401007387 */ /* 0x000fe80000100800 */
[----:B------:R-:W-:Y:S04]  /*2bce0*/  STL [R1+0x3c68], R101 ;  /* 0x003c686501007387 */ /* 0x000fe80000100800 */
[----:B------:R-:W-:Y:S04]  /*2bcf0*/  STL.64 [R1+0x870], R244 ;  /* 0x000870f401007387 */ /* 0x000fe80000100a00 */
[----:B------:R1:W-:Y:S04]  /*2bd00*/  STL.64 [R1+0x878], R246 ;  /* 0x000878f601007387 */ /* 0x0003e80000100a00 */
[----:B-1----:R-:W2:Y:S04]  /*2bd10*/  LDL.LU.64 R246, [R1+0x3e68] ;  /* 0x003e680001f67983 */ /* 0x002ea80000300a00 */
[----:B------:R-:W2:Y:S04]  /*2bd20*/  LDL.LU.64 R244, [R1+0x3e60] ;  /* 0x003e600001f47983 */ /* 0x000ea80000300a00 */
[----:B------:R-:W-:Y:S04]  /*2bd30*/  STL.64 [R1+0x860], R248 ;  /* 0x000860f801007387 */ /* 0x000fe80000100a00 */
[----:B------:R1:W-:Y:S04]  /*2bd40*/  STL.64 [R1+0x868], R250 ;  /* 0x000868fa01007387 */ /* 0x0003e80000100a00 */
[----:B-1----:R-:W2:Y:S04]  /*2bd50*/  LDL.LU.64 R250, [R1+0x3e58] ;  /* 0x003e580001fa7983 */ /* 0x002ea80000300a00 */
[----:B------:R-:W2:Y:S01]  /*2bd60*/  LDL.LU.64 R248, [R1+0x3e50] ;  /* 0x003e500001f87983 */ /* 0x000ea20000300a00 */
[C---:B------:R-:W-:Y:S11]  /*2bd70*/  HMMA.1688.F32.TF32 R64, R236.reuse, R70, R64 ;  /* 0x00000046ec40723c */ /* 0x040ff60000081040 */
[----:B------:R-:W-:Y:S11]  /*2bd80*/  @!UPT UIADD3 URZ, URZ, URZ, URZ ;  /* 0x0000003f3f3ff290 */ /* 0x000ff6000fffe03f */
[----:B------:R-:W-:Y:S01]  /*2bd90*/  @!UPT UIADD3 URZ, URZ, URZ, URZ ;  /* 0x0000003f3f3ff290 */ /* 0x000fe2000fffe03f */
[----:B------:R-:W-:Y:S04]  /*2bda0*/  STL.64 [R1+0x850], R64 ;  /* 0x0008504001007387 */ /* 0x000fe80000100a00 */
[----:B------:R2:W-:Y:S02]  /*2bdb0*/  STL.64 [R1+0x858], R66 ;  /* 0x0008584201007387 */ /* 0x0005e40000100a00 */
[----:B--2---:R-:W-:Y:S02]  /*2bdc0*/  HMMA.1688.F32.TF32 R64, R236, R26, R248 ;  /* 0x0000001aec40723c */ /* 0x004fe400000810f8 */
[----:B------:R-:W2:Y:S11]  /*2bdd0*/  LDL.LU R248, [R1+0xb0] ;  /* 0x0000b00001f87983 */ /* 0x000eb60000300800 */
[----:B------:R-:W-:Y:S10]  /*2bde0*/  @!UPT UIADD3 URZ, URZ, URZ, URZ ;  /* 0x0000003f3f3ff290 */ /* 0x000ff4000fffe03f */
[----:B------:R-:W-:Y:S04]  /*2bdf0*/  STL.64 [R1+0x840], R64 ;  /* 0x0008404001007387 */ /* 0x000fe80000100a00 */
[----:B------:R1:W-:Y:S01]  /*2be00*/  STL.64 [R1+0x848], R66 ;  /* 0x0008484201007387 */ /* 0x0003e20000100a00 */
[----:B------:R-:W-:-:S03]  /*2be10*/  IMAD.MOV.U32 R251, RZ, RZ, R252 ;  /* 0x000000fffffb7224 */ /* 0x000fc600078e00fc */
[----:B------:R-:W2:Y:S04]  /*2be20*/  LDL.LU R249, [R1+0xb4] ;  /* 0x0000b40001f97983 */ /* 0x000ea80000300800 */
[----:B------:R-:W2:Y:S01]  /*2be30*/  LDL.LU R250, [R1+0xb8] ;  /* 0x0000b80001fa7983 */ /* 0x000ea20000300800 */
[C---:B-1----:R-:W-:Y:S03]  /*2be40*/  HMMA.1688.F32.TF32 R64, R236.reuse, R22, R244 ;  /* 0x00000016ec40723c */ /* 0x042fe600000810f4 */
[----:B------:R-:W2:Y:S04]  /*2be50*/  LDL.LU R252, [R1+0x3e48] ;  /* 0x003e480001fc7983 */ /* 0x000ea80000300800 */
[----:B------:R-:W2:Y:S11]  /*2be60*/  LDL.LU R244, [R1+0x3a0] ;  /* 0x0003a00001f47983 */ /* 0x000eb60000300800 */
[----:B------:R-:W-:Y:S05]  /*2be70*/  @!UPT UIADD3 URZ, URZ, URZ, URZ ;  /* 0x0000003f3f3ff290 */ /* 0x000fea000fffe03f */
[----:B------:R-:W-:Y:S04]  /*2be80*/  STL.64 [R1+0x830], R64 ;  /* 0x0008304001007387 */ /* 0x000fe80000100a00 */
[----:B------:R1:W-:Y:S04]  /*2be90*/  STL.64 [R1+0x838], R66 ;  /* 0x0008384201007387 */ /* 0x0003e80000100a00 */
[----:B------:R-:W2:Y:S04]  /*2bea0*/  LDL.LU R245, [R1+0x3a4] ;  /* 0x0003a40001f57983 */ /* 0x000ea80000300800 */
[----:B------:R-:W2:Y:S04]  /*2beb0*/  LDL.LU R246, [R1+0x3a8] ;  /* 0x0003a80001f67983 */ /* 0x000ea80000300800 */
[----:B------:R-:W2:Y:S01]  /*2bec0*/  LDL.LU R247, [R1+0x3ac] ;  /* 0x0003ac0001f77983 */ /* 0x000ea20000300800 */
[----:B-1----:R-:W-:Y:S03]  /*2bed0*/  HMMA.1688.F32.TF32 R64, R236, R18, R240 ;  /* 0x00000012ec40723c */ /* 0x002fe600000810f0 */
[----:B------:R-:W3:Y:S11]  /*2bee0*/  LDL.LU R236, [R1+0x1a0] ;  /* 0x0001a00001ec7983 */ /* 0x000ef60000300800 */
[----:B------:R-:W-:Y:S09]  /*2bef0*/  @!UPT UIADD3 URZ, URZ, URZ, URZ ;  /* 0x0000003f3f3ff290 */ /* 0x000ff2000fffe03f */
[----:B------:R-:W-:Y:S04]  /*2bf00*/  STL.64 [R1+0x810], R64 ;  /* 0x0008104001007387 */ /* 0x000fe80000100a00 */
[----:B------:R-:W-:Y:S04]  /*2bf10*/  STL.64 [R1+0x818], R66 ;  /* 0x0008184201007387 */ /* 0x000fe80000100a00 */
[----:B------:R-:W3:Y:S04]  /*2bf20*/  LDL.LU R237, [R1+0x1a4] ;  /* 0x0001a40001ed7983 */ /* 0x000ee80000300800 */
[----:B------:R-:W3:Y:S04]  /*2bf30*/  LDL.LU R238, [R1+0x1a8] ;  /* 0x0001a80001ee7983 */ /* 0x000ee80000300800 */
[----:B------:R-:W3:Y:S04]  /*2bf40*/  LDL.LU R239, [R1+0x1ac] ;  /* 0x0001ac0001ef7983 */ /* 0x000ee80000300800 */
[----:B------:R-:W3:Y:S04]  /*2bf50*/  LDL.LU R240, [R1+0xf0] ;  /* 0x0000f00001f07983 */ /* 0x000ee80000300800 */
[----:B------:R-:W3:Y:S04]  /*2bf60*/  LDL.LU R241, [R1+0xf4] ;  /* 0x0000f40001f17983 */ /* 0x000ee80000300800 */
[----:B------:R-:W3:Y:S01]  /*2bf70*/  LDL.LU R242, [R1+0xf8] ;  /* 0x0000f80001f27983 */ /* 0x000ee20000300800 */
[C---:B------:R-:W-:Y:S03]  /*2bf80*/  HMMA.1688.F32.TF32 R12, R48.reuse, R30, R12 ;  /* 0x0000001e300c723c */ /* 0x040fe6000008100c */
[----:B------:R-:W-:Y:S04]  /*2bf90*/  LDS R64, [R3+0x4200] ;  /* 0x0042000003407984 */ /* 0x000fe80000000800 */
[----:B------:R-:W-:Y:S01]  /*2bfa0*/  LDS R66, [R3+0x6200] ;  /* 0x0062000003427984 */ /* 0x000fe20000000800 */
[C---:B------:R-:W-:Y:S03]  /*2bfb0*/  HMMA.1688.F32.TF32 R60, R48.reuse, R94, R60 ;  /* 0x0000005e303c723c */ /* 0x040fe6000008103c */
[----:B------:R-:W-:Y:S04]  /*2bfc0*/  LDS R65, [R0+0x4200] ;  /* 0x0042000000417984 */ /* 0x000fe80000000800 */
[----:B------:R-:W1:Y:S01]  /*2bfd0*/  LDS R67, [R0+0x6200] ;  /* 0x0062000000437984 */ /* 0x000e620000000800 */
[C---:B--2---:R-:W-:Y:S11]  /*2bfe0*/  HMMA.1688.F32.TF32 R244, R48.reuse, R34, R244 ;  /* 0x0000002230f4723c */ /* 0x044ff600000810f4 */
[----:B------:R-:W-:Y:S11]  /*2bff0*/  @!UPT UIADD3 URZ, URZ, URZ, URZ ;  /* 0x0000003f3f3ff290 */ /* 0x000ff6000fffe03f */
[----:B------:R-:W-:Y:S01]  /*2c000*/  @!UPT UIADD3 URZ, URZ, URZ, URZ ;  /* 0x0000003f3f3ff290 */ /* 0x000fe2000fffe03f */
[----:B------:R2:W-:Y:S04]  /*2c010*/  STL.64 [R1+0x3ca0], R246 ;  /* 0x003ca0f601007387 */ /* 0x0005e80000100a00 */
[----:B------:R1:W-:Y:S01]  /*2c020*/  STL.64 [R1+0x3c98], R244 ;  /* 0x003c98f401007387 */ /* 0x0003e20000100a00 */
[----:B--2---:R-:W-:Y:S02]  /*2c030*/  IMAD.MOV.U32 R247, RZ, RZ, R12 ;  /* 0x000000fffff77224 */ /* 0x004fe400078e000c */
[----:B------:R-:W-:Y:S01]  /*2c040*/  IMAD.MOV.U32 R246, RZ, RZ, R13 ;  /* 0x000000fffff67224 */ /* 0x000fe200078e000d */
[----:B-1----:R-:W-:Y:S01]  /*2c050*/  MOV R245, R14 ;  /* 0x0000000e00f57202 */ /* 0x002fe20000000f00 */
[----:B------:R-:W-:Y:S02]  /*2c060*/  IMAD.MOV.U32 R244, RZ, RZ, R15 ;  /* 0x000000fffff47224 */ /* 0x000fe400078e000f */
[----:B------:R-:W2:Y:S04]  /*2c070*/  LDL.LU.64 R14, [R1+0x3e40] ;  /* 0x003e4000010e7983 */ /* 0x000ea80000300a00 */
[----:B------:R-:W2:Y:S04]  /*2c080*/  LDL.LU.64 R12, [R1+0x3e38] ;  /* 0x003e3800010c7983 */ /* 0x000ea80000300a00 */
[----:B------:R-:W-:Y:S04]  /*2c090*/  STL.64 [R1+0x2e0], R60 ;  /* 0x0002e03c01007387 */ /* 0x000fe80000100a00 */
[----:B------:R1:W-:Y:S04]  /*2c0a0*/  STL.64 [R1+0x2e8], R62 ;  /* 0x0002e83e01007387 */ /* 0x0003e80000100a00 */
[----:B-1----:R-:W4:Y:S04]  /*2c0b0*/  LDL.LU.64 R62, [R1+0x3e30] ;  /* 0x003e3000013e7983 */ /* 0x002f280000300a00 */
[----:B------:R-:W4:Y:S01]  /*2c0c0*/  LDL.LU.64 R60, [R1+0x3e28] ;  /* 0x003e2800013c7983 */ /* 0x000f220000300a00 */
[C---:B---3--:R-:W-:Y:S01]  /*2c0d0*/  HMMA.1688.F32.TF32 R236, R48.reuse, R10, R236 ;  /* 0x0000000a30ec723c */ /* 0x048fe200000810ec */
[----:B------:R-:W-:Y:S11]  /*2c0e0*/  MOV R243, R252 ;  /* 0x000000fc00f37202 */ /* 0x000ff60000000f00 */
[----:B------:R-:W-:Y:S11]  /*2c0f0*/  @!UPT UIADD3 URZ, URZ, URZ, URZ ;  /* 0x0000003f3f3ff290 */ /* 0x000ff6000fffe03f */
[----:B------:R-:W-:Y:S01]  /*2c100*/  @!UPT UIADD3 URZ, URZ, URZ, URZ ;  /* 0x0000003f3f3ff290 */ /* 0x000fe2000fffe03f */
[----:B------:R-:W-:Y:S01]  /*2c110*/  IMAD.MOV.U32 R73, RZ, RZ, R236 ;  /* 0x000000ffff497224 */ /* 0x000fe200078e00ec */
[----:B------:R-:W-:Y:S01]  /*2c120*/  MOV R72, R237 ;  /* 0x000000ed00487202 */ /* 0x000fe20000000f00 */
[----:B------:R-:W-:Y:S02]  /*2c130*/  IMAD.MOV.U32 R252, RZ, RZ, R238 ;  /* 0x000000fffffc7224 */ /* 0x000fe400078e00ee */
[----:B------:R-:W-:Y:S02]  /*2c140*/  IMAD.MOV.U32 R25, RZ, RZ, R239 ;  /* 0x000000ffff197224 */ /* 0x000fe400078e00ef */
[----:B------:R-:W-:Y:S03]  /*2c150*/  HMMA.1688.F32.TF32 R236, R48, R6, R240 ;  /* 0x0000000630ec723c */ /* 0x000fe600000810f0 */
[----:B------:R-:W-:Y:S04]  /*2c160*/  STL [R1+0x3c94], R25 ;  /* 0x003c941901007387 */ /* 0x000fe80000100800 */
[----:B------:R-:W-:Y:S04]  /*2c170*/  STL [R1+0x3c90], R252 ;  /* 0x003c90fc01007387 */ /* 0x000fe80000100800 */
[----:B------:R-:W-:Y:S04]  /*2c180*/  STL [R1+0x3c8c], R72 ;  /* 0x003c8c4801007387 */ /* 0x000fe80000100800 */
[----:B------:R-:W-:Y:S08]  /*2c190*/  STL [R1+0x3c88], R73 ;  /* 0x003c884901007387 */ /* 0x000ff00000100800 */
[----:B------:R1:W-:Y:S01]  /*2c1a0*/  STL.64 [R1+0x358], R238 ;  /* 0x000358ee01007387 */ /* 0x0003e20000100a00 */
[----:B------:R-:W-:Y:S01]  /*2c1b0*/  MOV R88, R236 ;  /* 0x000000ec00587202 */ /* 0x000fe20000000f00 */
[----:B------:R-:W-:-:S02]  /*2c1c0*/  IMAD.MOV.U32 R89, RZ, RZ, R237 ;  /* 0x000000ffff597224 */ /* 0x000fc400078e00ed */
[----:B-1----:R-:W-:Y:S11]  /*2c1d0*/  HMMA.1688.F32.TF32 R236, R48, R74, R248 ;  /* 0x0000004a30ec723c */ /* 0x002ff600000810f8 */
[----:B------:R-:W-:Y:S11]  /*2c1e0*/  @!UPT UIADD3 URZ, URZ, URZ, URZ ;  /* 0x0000003f3f3ff290 */ /* 0x000ff6000fffe03f */
[----:B------:R-:W-:Y:S01]  /*2c1f0*/  @!UPT UIADD3 URZ, URZ, URZ, URZ ;  /* 0x0000003f3f3ff290 */ /* 0x000fe2000fffe03f */
[----:B------:R2:W-:Y:S01]  /*2c200*/  STL.64 [R1+0x3a0], R236 ;  /* 0x0003a0ec01007387 */ /* 0x0005e20000100a00 */
[----:B------:R-:W-:Y:S01]  /*2c210*/  IMAD.MOV.U32 R96, RZ, RZ, R238 ;  /* 0x000000ffff607224 */ /* 0x000fe200078e00ee */
[----:B------:R-:W-:-:S05]  /*2c220*/  MOV R97, R239 ;  /* 0x000000ef00617202 */ /* 0x000fca0000000f00 */
[----:B------:R-:W-:Y:S04]  /*2c230*/  STL [R1+0x3c7c], R97 ;  /* 0x003c7c6101007387 */ /* 0x000fe80000100800 */
[----:B------:R-:W-:Y:S01]  /*2c240*/  STL [R1+0x3c78], R96 ;  /* 0x003c786001007387 */ /* 0x000fe20000100800 */
[----:B------:R-:W-:Y:S01]  /*2c250*/  IMAD.MOV.U32 R249, RZ, RZ, R2 ;  /* 0x000000fffff97224 */ /* 0x000fe200078e0002 */
[C---:B--2---:R-:W-:Y:S08]  /*2c260*/  HMMA.1688.F32.TF32 R236, R48.reuse, R98, R12 ;  /* 0x0000006230ec723c */ /* 0x044ff0000008100c */
[C---:B------:R-:W-:Y:S08]  /*2c270*/  HMMA.1688.F32.TF32 R12, R48.reuse, R90, R104 ;  /* 0x0000005a300c723c */ /* 0x040ff00000081068 */
[C---:B----4-:R-:W-:Y:S11]  /*2c280*/  HMMA.1688.F32.TF32 R60, R48.reuse, R102, R60 ;  /* 0x00000066303c723c */ /* 0x050ff6000008103c */
[----:B------:R-:W-:Y:S11]  /*2c290*/  @!UPT UIADD3 URZ, URZ, URZ, URZ ;  /* 0x0000003f3f3ff290 */ /* 0x000ff6000fffe03f */
[----:B------:R-:W-:Y:S01]  /*2c2a0*/  @!UPT UIADD3 URZ, URZ, URZ, URZ ;  /* 0x0000003f3f3ff290 */ /* 0x000fe2000fffe03f */
[----:B------:R1:W-:Y:S04]  /*2c2b0*/  STL.64 [R1+0x7d0], R60 ;  /* 0x0007d03c01007387 */ /* 0x0003e80000100a00 */
[----:B------:R2:W-:Y:S04]  /*2c2c0*/  STL.64 [R1+0x7d8], R62 ;  /* 0x0007d83e01007387 */ /* 0x0005e80000100a00 */
[----:B-1----:R-:W3:Y:S04]  /*2c2d0*/  LDL.LU R60, [R1+0x390] ;  /* 0x00039000013c7983 */ /* 0x002ee80000300800 */
[----:B------:R-:W-:Y:S04]  /*2c2e0*/  STL.64 [R1+0x7c0], R236 ;  /* 0x0007c0ec01007387 */ /* 0x000fe80000100a00 */
[----:B------:R-:W-:Y:S04]  /*2c2f0*/  STL.64 [R1+0x7c8], R238 ;  /* 0x0007c8ee01007387 */ /* 0x000fe80000100a00 */
[----:B------:R-:W-:Y:S04]  /*2c300*/  STL.64 [R1+0x7b0], R12 ;  /* 0x0007b00c01007387 */ /* 0x000fe80000100a00 */
[----:B------:R1:W-:Y:S04]  /*2c310*/  STL.64 [R1+0x7b8], R14 ;  /* 0x0007b80e01007387 */ /* 0x0003e80000100a00 */
[----:B------:R-:W3:Y:S04]  /*2c320*/  LDL.LU R61, [R1+0x394] ;  /* 0x00039400013d7983 */ /* 0x000ee80000300800 */
[----:B--2---:R-:W3:Y:S01]  /*2c330*/  LDL.LU R62, [R1+0x398] ;  /* 0x00039800013e7983 */ /* 0x004ee20000300800 */
[C---:B-1----:R-:W-:Y:S03]  /*2c340*/  HMMA.1688.F32.TF32 R12, R48.reuse, R86, R108 ;  /* 0x00000056300c723c */ /* 0x042fe6000008106c */
[----:B------:R-:W3:Y:S04]  /*2c350*/  LDL.LU R63, [R1+0x39c] ;  /* 0x00039c00013f7983 */ /* 0x000ee80000300800 */
[----:B------:R-:W2:Y:S04]  /*2c360*/  LDL.LU R240, [R1+0x300] ;  /* 0x0003000001f07983 */ /* 0x000ea80000300800 */
[----:B------:R-:W2:Y:S04]  /*2c370*/  LDL.LU R241, [R1+0x304] ;  /* 0x0003040001f17983 */ /* 0x000ea80000300800 */
[----:B------:R-:W2:Y:S04]  /*2c380*/  LDL.LU R242, [R1+0x308] ;  /* 0x0003080001f27983 */ /* 0x000ea80000300800 */
[----:B------:R-:W2:Y:S04]  /*2c390*/  LDL.LU R243, [R1+0x30c] ;  /* 0x00030c0001f37983 */ /* 0x000ea80000300800 */
[----:B------:R-:W4:Y:S04]  /*2c3a0*/  LDL.LU R104, [R1+0x1c0] ;  /* 0x0001c00001687983 */ /* 0x000f280000300800 */
[----:B------:R-:W4:Y:S04]  /*2c3b0*/  LDL.LU R105, [R1+0x1c4] ;  /* 0x0001c40001697983 */ /* 0x000f280000300800 */
[----:B------:R-:W4:Y:S04]  /*2c3c0*/  LDL.LU R106, [R1+0x1c8] ;  /* 0x0001c800016a7983 */ /* 0x000f280000300800 */
[----:B------:R-:W4:Y:S04]  /*2c3d0*/  LDL.LU R107, [R1+0x1cc] ;  /* 0x0001cc00016b7983 */ /* 0x000f280000300800 */
[----:B------:R-:W2:Y:S04]  /*2c3e0*/  LDL.LU R236, [R1+0x130] ;  /* 0x0001300001ec7983 */ /* 0x000ea80000300800 */
[----:B------:R-:W2:Y:S04]  /*2c3f0*/  LDL.LU R237, [R1+0x134] ;  /* 0x0001340001ed7983 */ /* 0x000ea80000300800 */
[----:B------:R-:W2:Y:S04]  /*2c400*/  LDL.LU R238, [R1+0x138] ;  /* 0x0001380001ee7983 */ /* 0x000ea80000300800 */
[----:B------:R-:W2:Y:S04]  /*2c410*/  LDL.LU R239, [R1+0x13c] ;  /* 0x00013c0001ef7983 */ /* 0x000ea80000300800 */
[----:B------:R-:W2:Y:S04]  /*2c420*/  LDL.LU R248, [R1+0xa0] ;  /* 0x0000a00001f87983 */ /* 0x000ea80000300800 */
[----:B------:R-:W2:Y:S04]  /*2c430*/  LDL.LU R2, [R1+0x3e20] ;  /* 0x003e200001027983 */ /* 0x000ea80000300800 */
[----:B------:R-:W4:Y:S04]  /*2c440*/  LDL.LU R108, [R1+0x260] ;  /* 0x00026000016c7983 */ /* 0x000f280000300800 */
[----:B------:R-:W-:Y:S04]  /*2c450*/  STL.64 [R1+0x7a0], R12 ;  /* 0x0007a00c01007387 */ /* 0x000fe80000100a00 */
[----:B------:R1:W-:Y:S04]  /*2c460*/  STL.64 [R1+0x7a8], R14 ;  /* 0x0007a80e01007387 */ /* 0x0003e80000100a00 */
[----:B------:R-:W4:Y:S04]  /*2c470*/  LDL.LU R109, [R1+0x264] ;  /* 0x00026400016d7983 */ /* 0x000f280000300800 */
[----:B------:R-:W4:Y:S01]  /*2c480*/  LDL.LU R110, [R1+0x268] ;  /* 0x00026800016e7983 */ /* 0x000f220000300800 */
[C---:B-1----:R-:W-:Y:S08]  /*2c490*/  HMMA.1688.F32.TF32 R12, R48.reuse, R82, R112 ;  /* 0x00000052300c723c */ /* 0x042ff00000081070 */
[C---:B------:R-:W-:Y:S08]  /*2c4a0*/  HMMA.1688.F32.TF32 R112, R48.reuse, R78, R116 ;  /* 0x0000004e3070723c */ /* 0x040ff00000081074 */
[C---:B------:R-:W-:Y:S07]  /*2c4b0*/  HMMA.1688.F32.TF32 R116, R48.reuse, R70, R120 ;  /* 0x000000463074723c */ /* 0x040fee0000081078 */
[----:B------:R-:W-:Y:S04]  /*2c4c0*/  STL.64 [R1+0x790], R12 ;  /* 0x0007900c01007387 */ /* 0x000fe80000100a00 */
[----:B------:R1:W-:Y:S04]  /*2c4d0*/  STL.64 [R1+0x798], R14 ;  /* 0x0007980e01007387 */ /* 0x0003e80000100a00 */
[----:B------:R-:W-:Y:S01]  /*2c4e0*/  STL.64 [R1+0x780], R112 ;  /* 0x0007807001007387 */ /* 0x000fe20000100a00 */
[C---:B------:R-:W-:Y:S03]  /*2c4f0*/  HMMA.1688.F32.TF32 R40, R48.reuse, R18, R40 ;  /* 0x000000123028723c */ /* 0x040fe60000081028 */
[----:B------:R1:W-:Y:S05]  /*2c500*/  STL.64 [R1+0x788], R114 ;  /* 0x0007887201007387 */ /* 0x0003ea0000100a00 */
[C---:B-1----:R-:W-:Y:S08]  /*2c510*/  HMMA.1688.F32.TF32 R12, R48.reuse, R26, R124 ;  /* 0x0000001a300c723c */ /* 0x042ff0000008107c */
[----:B------:R-:W-:Y:S01]  /*2c520*/  HMMA.1688.F32.TF32 R112, R48, R22, R128 ;  /* 0x000000163070723c */ /* 0x000fe20000081080 */
[----:B------:R-:W-:Y:S04]  /*2c530*/  STL.64 [R1+0x770], R116 ;  /* 0x0007707401007387 */ /* 0x000fe80000100a00 */
[----:B------:R-:W-:Y:S10]  /*2c540*/  STL.64 [R1+0x778], R118 ;  /* 0x0007787601007387 */ /* 0x000ff40000100a00 */
[----:B------:R-:W-:Y:S04]  /*2c550*/  STL.64 [R1+0x760], R12 ;  /* 0x0007600c01007387 */ /* 0x000fe80000100a00 */
[----:B------:R-:W-:Y:S04]  /*2c560*/  STL.64 [R1+0x768], R14 ;  /* 0x0007680e01007387 */ /* 0x000fe80000100a00 */
[----:B------:R-:W-:Y:S04]  /*2c570*/  STL.64 [R1+0x750], R112 ;  /* 0x0007507001007387 */ /* 0x000fe80000100a00 */
[----:B------:R-:W-:Y:S04]  /*2c580*/  STL.64 [R1+0x758], R114 ;  /* 0x0007587201007387 */ /* 0x000fe80000100a00 */
[----:B------:R-:W-:Y:S04]  /*2c590*/  STL.64 [R1+0x740], R40 ;  /* 0x0007402801007387 */ /* 0x000fe80000100a00 */
[----:B------:R4:W-:Y:S01]  /*2c5a0*/  STL.64 [R1+0x748], R42 ;  /* 0x0007482a01007387 */ /* 0x0009e20000100a00 */
[----:B------:R-:W-:Y:S01]  /*2c5b0*/  IMAD.MOV.U32 R250, RZ, RZ, R5 ;  /* 0x000000fffffa7224 */ /* 0x000fe200078e0005 */
[----:B------:R-:W-:Y:S01]  /*2c5c0*/  MOV R251, R4 ;  /* 0x0000000400fb7202 */ /* 0x000fe20000000f00 */
[C---:B------:R-:W-:Y:S01]  /*2c5d0*/  HMMA.1688.F32.TF32 R48, R64.reuse, R98, R132 ;  /* 0x000000624030723c */ /* 0x040fe20000081084 */
[----:B------:R-:W-:Y:S04]  /*2c5e0*/  LDS R12, [R3+0x4300] ;  /* 0x00430000030c7984 */ /* 0x000fe80000000800 */
[----:B------:R-:W-:Y:S04]  /*2c5f0*/  LDS R14, [R3+0x6300] ;  /* 0x00630000030e7984 */ /* 0x000fe80000000800 */
[----:B------:R-:W-:Y:S04]  /*2c600*/  LDS R13, [R0+0x4300] ;  /* 0x00430000000d7984 */ /* 0x000fe80000000800 */
[----:B------:R-:W1:Y:S01]  /*2c610*/  LDS R15, [R0+0x6300] ;  /* 0x00630000000f7984 */ /* 0x000e620000000800 */
[----:B---3--:R-:W-:Y:S01]  /*2c620*/  HMMA.1688.F32.TF32 R60, R64, R34, R60 ;  /* 0x00000022403c723c */ /* 0x008fe2000008103c */
[----:B--2---:R-:W-:-:S07]  /*2c630*/  IMAD.MOV.U32 R111, RZ, RZ, R2 ;  /* 0x000000ffff6f7224 */ /* 0x004fce00078e0002 */
[C---:B----4-:R-:W-:Y:S11]  /*2c640*/  HMMA.1688.F32.TF32 R40, R64.reuse, R94, R108 ;  /* 0x0000005e4028723c */ /* 0x050ff6000008106c */
[----:B------:R-:W-:Y:S11]  /*2c650*/  @!UPT UIADD3 URZ, URZ, URZ, URZ ;  /* 0x0000003f3f3ff290 */ /* 0x000ff6000fffe03f */
[----:B------:R-:W-:Y:S02]  /*2c660*/  @!UPT UIADD3 URZ, URZ, URZ, URZ ;  /* 0x0000003f3f3ff290 */ /* 0x000fe4000fffe03f */
[----:B------:R-:W-:Y:S01]  /*2c670*/  IMAD.MOV.U32 R25, RZ, RZ, R40 ;  /* 0x000000ffff197224 */ /* 0x000fe200078e0028 */
[----:B------:R-:W-:Y:S01]  /*2c680*/  MOV R252, R41 ;  /* 0x0000002900fc7202 */ /* 0x000fe20000000f00 */
[----:B------:R-:W-:Y:S02]  /*2c690*/  IMAD.MOV.U32 R72, RZ, RZ, R42 ;  /* 0x000000ffff487224 */ /* 0x000fe400078e002a */
[----:B------:R-:W-:Y:S02]  /*2c6a0*/  IMAD.MOV.U32 R73, RZ, RZ, R43 ;  /* 0x000000ffff497224 */ /* 0x000fe400078e002b */
[C---:B------:R-:W-:Y:S08]  /*2c6b0*/  HMMA.1688.F32.TF32 R40, R64.reuse, R10, R104 ;  /* 0x0000000a4028723c */ /* 0x040ff00000081068 */
[C---:B------:R-:W-:Y:S11]  /*2c6c0*/  HMMA.1688.F32.TF32 R240, R64.reuse, R30, R240 ;  /* 0x0000001e40f0723c */ /* 0x040ff600000810f0 */
[----:B------:R-:W-:Y:S05]  /*2c6d0*/  @!UPT UIADD3 URZ, URZ, URZ, URZ ;  /* 0x0000003f3f3ff290 */ /* 0x000fea000fffe03f */
[----:B------:R-:W-:Y:S01]  /*2c6e0*/  MOV R24, R40 ;  /* 0x0000002800187202 */ /* 0x000fe20000000f00 */
[----:B------:R-:W-:Y:S01]  /*2c6f0*/  IMAD.MOV.U32 R5, RZ, RZ, R41 ;  /* 0x000000ffff057224 */ /* 0x000fe200078e0029 */
[----:B------:R-:W-:Y:S01]  /*2c700*/  MOV R2, R43 ;  /* 0x0000002b00027202 */ /* 0x000fe20000000f00 */
[----:B------:R-:W-:Y:S02]  /*2c710*/  IMAD.MOV.U32 R4, RZ, RZ, R42 ;  /* 0x000000ffff047224 */ /* 0x000fe400078e002a */
[----:B------:R-:W-:Y:S01]  /*2c720*/  HMMA.1688.F32.TF32 R40, R64, R6, R236 ;  /* 0x000000064028723c */ /* 0x000fe200000810ec */
[----:B------:R-:W-:Y:S04]  /*2c730*/  STL.64 [R1+0x3cb0], R62 ;  /* 0x003cb03e01007387 */ /* 0x000fe80000100a00 */
[----:B------:R-:W-:Y:S04]  /*2c740*/  STL.64 [R1+0x3ca8], R60 ;  /* 0x003ca83c01007387 */ /* 0x000fe80000100a00 */
[----:B------:R-:W-:Y:S04]  /*2c750*/  STL.64 [R1+0x3cc0], R242 ;  /* 0x003cc0f201007387 */ /* 0x000fe80000100a00 */
[----:B------:R-:W-:Y:S10]  /*2c760*/  STL.64 [R1+0x3cb8], R240 ;  /* 0x003cb8f001007387 */ /* 0x000ff40000100a00 */
[----:B------:R2:W-:Y:S01]  /*2c770*/  STL.64 [R1+0x60], R40 ;  /* 0x0000602801007387 */ /* 0x0005e20000100a00 */
[----:B------:R-:W-:-:S02]  /*2c780*/  IMAD.MOV.U32 R97, RZ, RZ, R42 ;  /* 0x000000ffff617224 */ /* 0x000fc400078e002a */
[----:B------:R-:W-:Y:S02]  /*2c790*/  IMAD.MOV.U32 R96, RZ, RZ, R43 ;  /* 0x000000ffff607224 */ /* 0x000fe400078e002b */
[C---:B--2---:R-:W-:Y:S08]  /*2c7a0*/  HMMA.1688.F32.TF32 R40, R64.reuse, R74, R248 ;  /* 0x0000004a4028723c */ /* 0x044ff000000810f8 */
[C---:B------:R-:W-:Y:S11]  /*2c7b0*/  HMMA.1688.F32.TF32 R60, R64.reuse, R102, R136 ;  /* 0x00000066403c723c */ /* 0x040ff60000081088 */
[----:B------:R-:W-:Y:S05]  /*2c7c0*/  @!UPT UIADD3 URZ, URZ, URZ, URZ ;  /* 0x0000003f3f3ff290 */ /* 0x000fea000fffe03f */
[----:B------:R-:W-:Y:S01]  /*2c7d0*/  MOV R100, R40 ;  /* 0x0000002800647202 */ /* 0x000fe20000000f00 */
[----:B------:R-:W-:Y:S01]  /*2c7e0*/  IMAD.MOV.U32 R101, RZ, RZ, R41 ;  /* 0x000000ffff657224 */ /* 0x000fe200078e0029 */
[----:B------:R-:W-:Y:S01]  /*2c7f0*/  MOV R84, R43 ;  /* 0x0000002b00547202 */ /* 0x000fe20000000f00 */
[----:B------:R-:W-:Y:S02]  /*2c800*/  IMAD.MOV.U32 R85, RZ, RZ, R42 ;  /* 0x000000ffff557224 */ /* 0x000fe400078e002a */
[C---:B------:R-:W-:Y:S02]  /*2c810*/  HMMA.1688.F32.TF32 R40, R64.reuse, R90, R144 ;  /* 0x0000005a4028723c */ /* 0x040fe40000081090 */
[----:B------:R-:W-:Y:S04]  /*2c820*/  STL.64 [R1+0x710], R60 ;  /* 0x0007103c01007387 */ /* 0x000fe80000100a00 */
[----:B------:R-:W-:Y:S04]  /*2c830*/  STL.64 [R1+0x718], R62 ;  /* 0x0007183e01007387 */ /* 0x000fe80000100a00 */
[----:B------:R-:W1:Y:S04]  /*2c840*/  LDL.LU R108, [R1+0x440] ;  /* 0x00044000016c7983 */ /* 0x000e680000300800 */
[----:B------:R-:W-:Y:S04]  /*2c850*/  STL.64 [R1+0x700], R48 ;  /* 0x0007003001007387 */ /* 0x000fe80000100a00 */
[----:B------:R-:W-:Y:S05]  /*2c860*/  STL.64 [R1+0x708], R50 ;  /* 0x0007083201007387 */ /* 0x000fea0000100a00 */
[----:B------:R-:W-:Y:S04]  /*2c870*/  STL.64 [R1+0x6f0], R40 ;  /* 0x0006f02801007387 */ /* 0x000fe80000100a00 */
[----:B------:R2:W-:Y:S04]  /*2c880*/  STL.64 [R1+0x6f8], R42 ;  /* 0x0006f82a01007387 */ /* 0x0005e80000100a00 */
[----:B------:R-:W1:Y:S04]  /*2c890*/  LDL.LU R109, [R1+0x444] ;  /* 0x00044400016d7983 */ /* 0x000e680000300800 */
[----:B------:R-:W1:Y:S04]  /*2c8a0*/  LDL.LU R110, [R1+0x448] ;  /* 0x00044800016e7983 */ /* 0x000e680000300800 */
[----:B------:R-:W1:Y:S04]  /*2c8b0*/  LDL.LU R111, [R1+0x44c] ;  /* 0x00044c00016f7983 */ /* 0x000e680000300800 */
[----:B------:R-:W3:Y:S04]  /*2c8c0*/  LDL.LU R248, [R1+0x340] ;  /* 0x0003400001f87983 */ /* 0x000ee80000300800 */
[----:B------:R-:W3:Y:S04]  /*2c8d0*/  LDL.LU R249, [R1+0x344] ;  /* 0x0003440001f97983 */ /* 0x000ee80000300800 */
[----:B------:R-:W3:Y:S04]  /*2c8e0*/  LDL.LU R250, [R1+0x348] ;  /* 0x0003480001fa7983 */ /* 0x000ee80000300800 */
[----:B------:R-:W3:Y:S01]  /*2c8f0*/  LDL.LU R251, [R1+0x34c] ;  /* 0x00034c0001fb7983 */ /* 0x000ee20000300800 */
[C---:B--2---:R-:W-:Y:S08]  /*2c900*/  HMMA.1688.F32.TF32 R40, R64.reuse, R86, R148 ;  /* 0x000000564028723c */ /* 0x044ff00000081094 */
[C---:B------:R-:W-:Y:S08]  /*2c910*/  HMMA.1688.F32.TF32 R60, R64.reuse, R82, R152 ;  /* 0x00000052403c723c */ /* 0x040ff00000081098 */
[C---:B------:R-:W-:Y:S07]  /*2c920*/  HMMA.1688.F32.TF32 R48, R64.reuse, R78, R156 ;  /* 0x0000004e4030723c */ /* 0x040fee000008109c */
[----:B------:R-:W-:Y:S04]  /*2c930*/  STL.64 [R1+0x6e0], R40 ;  /* 0x0006e02801007387 */ /* 0x000fe80000100a00 */
[----:B------:R2:W-:Y:S02]  /*2c940*/  STL.64 [R1+0x6e8], R42 ;  /* 0x0006e82a01007387 */ /* 0x0005e40000100a00 */
[C---:B--2---:R-:W-:Y:S02]  /*2c950*/  HMMA.1688.F32.TF32 R40, R64.reuse, R70, R160 ;  /* 0x000000464028723c */ /* 0x044fe400000810a0 */
[----:B------:R-:W-:Y:S04]  /*2c960*/  STL.64 [R1+0x6d0], R60 ;  /* 0x0006d03c01007387 */ /* 0x000fe80000100a00 */
[----:B------:R2:W-:Y:S04]  /*2c970*/  STL.64 [R1+0x6d8], R62 ;  /* 0x0006d83e01007387 */ /* 0x0005e80000100a00 */
[----:B------:R-:W-:Y:S04]  /*2c980*/  STL.64 [R1+0x6c0], R48 ;  /* 0x0006c03001007387 */ /* 0x000fe80000100a00 */
[----:B------:R4:W-:Y:S01]  /*2c990*/  STL.64 [R1+0x6c8], R50 ;  /* 0x0006c83201007387 */ /* 0x0009e20000100a00 */
[C---:B--2---:R-:W-:Y:S08]  /*2c9a0*/  HMMA.1688.F32.TF32 R60, R64.reuse, R26, R164 ;  /* 0x0000001a403c723c */ /* 0x044ff000000810a4 */
[----:B------:R-:W-:Y:S01]  /*2c9b0*/  STL.64 [R1+0x6b0], R40 ;  /* 0x0006b02801007387 */ /* 0x000fe20000100a00 */
[C---:B----4-:R-:W-:Y:S03]  /*2c9c0*/  HMMA.1688.F32.TF32 R48, R64.reuse, R22, R140 ;  /* 0x000000164030723c */ /* 0x050fe6000008108c */
[----:B------:R2:W-:Y:S05]  /*2c9d0*/  STL.64 [R1+0x6b8], R42 ;  /* 0x0006b82a01007387 */ /* 0x0005ea0000100a00 */
[----:B--2---:R-:W-:Y:S06]  /*2c9e0*/  HMMA.1688.F32.TF32 R40, R64, R18, R200 ;  /* 0x000000124028723c */ /* 0x004fec00000810c8 */
[----:B------:R-:W-:Y:S04]  /*2c9f0*/  STL.64 [R1+0x6a0], R60 ;  /* 0x0006a03c01007387 */ /* 0x000fe80000100a00 */
[----:B------:R-:W-:Y:S04]  /*2ca00*/  STL.64 [R1+0x6a8], R62 ;  /* 0x0006a83e01007387 */ /* 0x000fe80000100a00 */
[----:B------:R-:W2:Y:S04]  /*2ca10*/  LDL.LU R128, [R1+0xc0] ;  /* 0x0000c00001807983 */ /* 0x000ea80000300800 */
[----:B------:R4:W-:Y:S04]  /*2ca20*/  STL.64 [R1+0x690], R48 ;  /* 0x0006903001007387 */ /* 0x0009e80000100a00 */
[----:B------:R4:W-:Y:S04]  /*2ca30*/  STL.64 [R1+0x698], R50 ;  /* 0x0006983201007387 */ /* 0x0009e80000100a00 */
[----:B------:R-:W-:Y:S04]  /*2ca40*/  STL.64 [R1+0x660], R40 ;  /* 0x0006602801007387 */ /* 0x000fe80000100a00 */
[----:B------:R-:W-:Y:S04]  /*2ca50*/  STL.64 [R1+0x668], R42 ;  /* 0x0006682a01007387 */ /* 0x000fe80000100a00 */
[----:B------:R-:W2:Y:S04]  /*2ca60*/  LDL.LU R129, [R1+0xc4] ;  /* 0x0000c40001817983 */ /* 0x000ea80000300800 */
[----:B------:R-:W2:Y:S04]  /*2ca70*/  LDL.LU R130, [R1+0xc8] ;  /* 0x0000c80001827983 */ /* 0x000ea80000300800 */
[----:B------:R-:W2:Y:S04]  /*2ca80*/  LDL.LU R131, [R1+0xcc] ;  /* 0x0000cc0001837983 */ /* 0x000ea80000300800 */
[----:B------:R-:W2:Y:S04]  /*2ca90*/  LDL.LU R104, [R1+0x220] ;  /* 0x0002200001687983 */ /* 0x000ea80000300800 */
[----:B------:R-:W2:Y:S04]  /*2caa0*/  LDL.LU R105, [R1+0x224] ;  /* 0x0002240001697983 */ /* 0x000ea80000300800 */
[----:B------:R-:W2:Y:S04]  /*2cab0*/  LDL.LU R106, [R1+0x228] ;  /* 0x00022800016a7983 */ /* 0x000ea80000300800 */
[----:B------:R-:W2:Y:S04]  /*2cac0*/  LDL.LU R107, [R1+0x22c] ;  /* 0x00022c00016b7983 */ /* 0x000ea80000300800 */
[----:B----4-:R-:W4:Y:S04]  /*2cad0*/  LDL.LU R48, [R1+0x290] ;  /* 0x0002900001307983 */ /* 0x010f280000300800 */
[----:B------:R-:W4:Y:S04]  /*2cae0*/  LDL.LU R49, [R1+0x294] ;  /* 0x0002940001317983 */ /* 0x000f280000300800 */
[----:B------:R-:W4:Y:S04]  /*2caf0*/  LDL.LU R50, [R1+0x298] ;  /* 0x0002980001327983 */ /* 0x000f280000300800 */
[----:B------:R-:W4:Y:S04]  /*2cb00*/  LDL.LU R51, [R1+0x29c] ;  /* 0x00029c0001337983 */ /* 0x000f280000300800 */
[----:B------:R-:W2:Y:S04]  /*2cb10*/  LDL.LU R236, [R1+0x190] ;  /* 0x0001900001ec7983 */ /* 0x000ea80000300800 */
[----:B------:R-:W2:Y:S04]  /*2cb20*/  LDL.LU R237, [R1+0x194] ;  /* 0x0001940001ed7983 */ /* 0x000ea80000300800 */
[----:B------:R-:W2:Y:S04]  /*2cb30*/  LDL.LU R238, [R1+0x198] ;  /* 0x0001980001ee7983 */ /* 0x000ea80000300800 */
[----:B------:R-:W2:Y:S01]  /*2cb40*/  LDL.LU R239, [R1+0x19c] ;  /* 0x00019c0001ef7983 */ /* 0x000ea20000300800 */
[C---:B-1----:R-:W-:Y:S03]  /*2cb50*/  HMMA.1688.F32.TF32 R124, R12.reuse, R34, R108 ;  /* 0x000000220c7c723c */ /* 0x042fe6000008106c */
[----:B------:R-:W-:Y:S04]  /*2cb60*/  LDS R40, [R3+0x4400] ;  /* 0x0044000003287984 */ /* 0x000fe80000000800 */
[----:B------:R-:W-:Y:S01]  /*2cb70*/  LDS R42, [R3+0x6400] ;  /* 0x00640000032a7984 */ /* 0x000fe20000000800 */
[C---:B---3--:R-:W-:Y:S03]  /*2cb80*/  HMMA.1688.F32.TF32 R116, R12.reuse, R30, R248 ;  /* 0x0000001e0c74723c */ /* 0x048fe600000810f8 */
[----:B------:R-:W-:Y:S04]  /*2cb90*/  LDS R41, [R0+0x4400] ;  /* 0x0044000000297984 */ /* 0x000fe80000000800 */
[----:B------:R-:W1:Y:S08]  /*2cba0*/  LDS R43, [R0+0x6400] ;  /* 0x00640000002b7984 */ /* 0x000e700000000800 */
[----:B------:R-:W-:Y:S04]  /*2cbb0*/  STL.64 [R1+0x3cd0], R126 ;  /* 0x003cd07e01007387 */ /* 0x000fe80000100a00 */
[----:B------:R-:W-:Y:S04]  /*2cbc0*/  STL.64 [R1+0x3cc8], R124 ;  /* 0x003cc87c01007387 */ /* 0x000fe80000100a00 */
[----:B------:R-:W3:Y:S04]  /*2cbd0*/  LDL.LU R248, [R1+0x280] ;  /* 0x0002800001f87983 */ /* 0x000ee80000300800 */
[----:B------:R-:W3:Y:S04]  /*2cbe0*/  LDL.LU R249, [R1+0x284] ;  /* 0x0002840001f97983 */ /* 0x000ee80000300800 */
[----:B------:R-:W3:Y:S04]  /*2cbf0*/  LDL.LU R250, [R1+0x288] ;  /* 0x0002880001fa7983 */ /* 0x000ee80000300800 */
[----:B------:R-:W3:Y:S04]  /*2cc00*/  LDL.LU R251, [R1+0x28c] ;  /* 0x00028c0001fb7983 */ /* 0x000ee80000300800 */
[----:B------:R-:W3:Y:S04]  /*2cc10*/  LDL.LU R112, [R1+0x420] ;  /* 0x0004200001707983 */ /* 0x000ee80000300800 */
[----:B------:R-:W3:Y:S04]  /*2cc20*/  LDL.LU R113, [R1+0x424] ;  /* 0x0004240001717983 */ /* 0x000ee80000300800 */
[----:B------:R-:W3:Y:S04]  /*2cc30*/  LDL.LU R114, [R1+0x428] ;  /* 0x0004280001727983 */ /* 0x000ee80000300800 */
[----:B------:R-:W3:Y:S04]  /*2cc40*/  LDL.LU R115, [R1+0x42c] ;  /* 0x00042c0001737983 */ /* 0x000ee80000300800 */
[----:B------:R-:W1:Y:S04]  /*2cc50*/  LDL.LU R120, [R1+0x450] ;  /* 0x0004500001787983 */ /* 0x000e680000300800 */
[----:B------:R-:W1:Y:S04]  /*2cc60*/  LDL.LU R121, [R1+0x454] ;  /* 0x0004540001797983 */ /* 0x000e680000300800 */
[----:B------:R-:W1:Y:S04]  /*2cc70*/  LDL.LU R122, [R1+0x458] ;  /* 0x00045800017a7983 */ /* 0x000e680000300800 */
[----:B------:R-:W1:Y:S04]  /*2cc80*/  LDL.LU R123, [R1+0x45c] ;  /* 0x00045c00017b7983 */ /* 0x000e680000300800 */
[----:B------:R-:W3:Y:S04]  /*2cc90*/  LDL.LU R108, [R1+0x320] ;  /* 0x00032000016c7983 */ /* 0x000ee80000300800 */
[----:B------:R-:W3:Y:S04]  /*2cca0*/  LDL.LU R109, [R1+0x324] ;  /* 0x00032400016d7983 */ /* 0x000ee80000300800 */
[----:B------:R-:W3:Y:S04]  /*2ccb0*/  LDL.LU R110, [R1+0x328] ;  /* 0x00032800016e7983 */ /* 0x000ee80000300800 */
[----:B------:R-:W3:Y:S04]  /*2ccc0*/  LDL.LU R111, [R1+0x32c] ;  /* 0x00032c00016f7983 */ /* 0x000ee80000300800 */
[----:B------:R-:W-:Y:S04]  /*2ccd0*/  STL.64 [R1+0x3ce0], R118 ;  /* 0x003ce07601007387 */ /* 0x000fe80000100a00 */
[----:B------:R-:W-:Y:S01]  /*2cce0*/  STL.64 [R1+0x3cd8], R116 ;  /* 0x003cd87401007387 */ /* 0x000fe20000100a00 */
[C---:B------:R-:W-:Y:S08]  /*2ccf0*/  HMMA.1688.F32.TF32 R60, R12.reuse, R98, R44 ;  /* 0x000000620c3c723c */ /* 0x040ff0000008102c */
[C---:B------:R-:W-:Y:S08]  /*2cd00*/  HMMA.1688.F32.TF32 R44, R12.reuse, R86, R180 ;  /* 0x000000560c2c723c */ /* 0x040ff000000810b4 */
[C---:B----4-:R-:W-:Y:S08]  /*2cd10*/  HMMA.1688.F32.TF32 R64, R12.reuse, R94, R48 ;  /* 0x0000005e0c40723c */ /* 0x050ff00000081030 */
[C---:B--2---:R-:W-:Y:S08]  /*2cd20*/  HMMA.1688.F32.TF32 R48, R12.reuse, R74, R128 ;  /* 0x0000004a0c30723c */ /* 0x044ff00000081080 */
[----:B------:R-:W-:Y:S07]  /*2cd30*/  HMMA.1688.F32.TF32 R104, R12, R10, R104 ;  /* 0x0000000a0c68723c */ /* 0x000fee0000081068 */
[----:B------:R-:W-:Y:S04]  /*2cd40*/  STL.64 [R1+0x3cf0], R66 ;  /* 0x003cf04201007387 */ /* 0x000fe80000100a00 */
[----:B------:R2:W-:Y:S05]  /*2cd50*/  STL.64 [R1+0x3ce8], R64 ;  /* 0x003ce84001007387 */ /* 0x0005ea0000100a00 */
[----:B------:R-:W-:Y:S01]  /*2cd60*/  IMAD.MOV.U32 R81, RZ, RZ, R48 ;  /* 0x000000ffff517224 */ /* 0x000fe200078e0030 */
[----:B------:R-:W-:Y:S01]  /*2cd70*/  MOV R77, R50 ;  /* 0x00000032004d7202 */ /* 0x000fe20000000f00 */
[----:B------:R-:W-:-:S02]  /*2cd80*/  IMAD.MOV.U32 R80, RZ, RZ, R49 ;  /* 0x000000ffff507224 */ /* 0x000fc400078e0031 */
[----:B------:R-:W-:Y:S01]  /*2cd90*/  IMAD.MOV.U32 R76, RZ, RZ, R51 ;  /* 0x000000ffff4c7224 */ /* 0x000fe200078e0033 */
[C---:B--2---:R-:W-:Y:S08]  /*2cda0*/  HMMA.1688.F32.TF32 R64, R12.reuse, R102, R168 ;  /* 0x000000660c40723c */ /* 0x044ff000000810a8 */
[C---:B------:R-:W-:Y:S01]  /*2cdb0*/  HMMA.1688.F32.TF32 R48, R12.reuse, R90, R176 ;  /* 0x0000005a0c30723c */ /* 0x040fe200000810b0 */
[----:B------:R-:W-:Y:S04]  /*2cdc0*/  STL.64 [R1+0x3d00], R106 ;  /* 0x003d006a01007387 */ /* 0x000fe80000100a00 */
[----:B------:R-:W-:Y:S10]  /*2cdd0*/  STL.64 [R1+0x3cf8], R104 ;  /* 0x003cf86801007387 */ /* 0x000ff40000100a00 */
[----:B------:R-:W-:Y:S04]  /*2cde0*/  STL.64 [R1+0x620], R64 ;  /* 0x0006204001007387 */ /* 0x000fe80000100a00 */
[----:B------:R-:W-:Y:S04]  /*2cdf0*/  STL.64 [R1+0x628], R66 ;  /* 0x0006284201007387 */ /* 0x000fe80000100a00 */
[----:B------:R-:W-:Y:S04]  /*2ce00*/  STL.64 [R1+0x610], R60 ;  /* 0x0006103c01007387 */ /* 0x000fe80000100a00 */
[----:B------:R2:W-:Y:S04]  /*2ce10*/  STL.64 [R1+0x618], R62 ;  /* 0x0006183e01007387 */ /* 0x0005e80000100a00 */
[----:B------:R-:W-:Y:S04]  /*2ce20*/  STL.64 [R1+0x300], R48 ;  /* 0x0003003001007387 */ /* 0x000fe80000100a00 */
[----:B------:R4:W-:Y:S01]  /*2ce30*/  STL.64 [R1+0x308], R50 ;  /* 0x0003083201007387 */ /* 0x0009e20000100a00 */
[C---:B--2---:R-:W-:Y:S03]  /*2ce40*/  HMMA.1688.F32.TF32 R60, R12.reuse, R82, R184 ;  /* 0x000000520c3c723c */ /* 0x044fe600000810b8 */
[----:B------:R-:W-:Y:S04]  /*2ce50*/  STL.64 [R1+0x600], R44 ;  /* 0x0006002c01007387 */ /* 0x000fe80000100a00 */
[----:B------:R2:W-:Y:S01]  /*2ce60*/  STL.64 [R1+0x608], R46 ;  /* 0x0006082e01007387 */ /* 0x0005e20000100a00 */
[----:B----4-:R-:W-:Y:S01]  /*2ce70*/  HMMA.1688.F32.TF32 R48, R12, R78, R188 ;  /* 0x0000004e0c30723c */ /* 0x010fe200000810bc */
[----:B------:R-:W-:Y:S01]  /*2ce80*/  MOV R240, R212 ;  /* 0x000000d400f07202 */ /* 0x000fe20000000f00 */
[----:B------:R-:W-:Y:S01]  /*2ce90*/  IMAD.MOV.U32 R241, RZ, RZ, R213 ;  /* 0x000000fffff17224 */ /* 0x000fe200078e00d5 */
[----:B------:R-:W-:Y:S01]  /*2cea0*/  MOV R243, R229 ;  /* 0x000000e500f37202 */ /* 0x000fe20000000f00 */
[----:B------:R-:W-:-:S02]  /*2ceb0*/  IMAD.MOV.U32 R242, RZ, RZ, R228 ;  /* 0x000000fffff27224 */ /* 0x000fc400078e00e4 */
[----:B------:R-:W-:Y:S01]  /*2cec0*/  IMAD.MOV.U32 R136, RZ, RZ, R230 ;  /* 0x000000ffff887224 */ /* 0x000fe200078e00e6 */
[----:B------:R-:W-:Y:S01]  /*2ced0*/  MOV R138, R209 ;  /* 0x000000d1008a7202 */ /* 0x000fe20000000f00 */
[----:B------:R-:W-:Y:S01]  /*2cee0*/  IMAD.MOV.U32 R137, RZ, RZ, R208 ;  /* 0x000000ffff897224 */ /* 0x000fe200078e00d0 */
[----:B--2---:R-:W-:Y:S01]  /*2cef0*/  HMMA.1688.F32.TF32 R44, R12, R70, R192 ;  /* 0x000000460c2c723c */ /* 0x004fe200000810c0 */
[----:B------:R-:W-:-:S07]  /*2cf00*/  IMAD.MOV.U32 R139, RZ, RZ, R210 ;  /* 0x000000ffff8b7224 */ /* 0x000fce00078e00d2 */
[C---:B------:R-:W-:Y:S01]  /*2cf10*/  HMMA.1688.F32.TF32 R236, R12.reuse, R6, R236 ;  /* 0x000000060cec723c */ /* 0x040fe200000810ec */
[----:B------:R-:W-:Y:S04]  /*2cf20*/  STL.64 [R1+0x5f0], R60 ;  /* 0x0005f03c01007387 */ /* 0x000fe80000100a00 */
[----:B------:R2:W-:Y:S04]  /*2cf30*/  STL.64 [R1+0x5f8], R62 ;  /* 0x0005f83e01007387 */ /* 0x0005e80000100a00 */
[----:B------:R-:W-:Y:S04]  /*2cf40*/  STL.64 [R1+0x5e0], R48 ;  /* 0x0005e03001007387 */ /* 0x000fe80000100a00 */
[----:B------:R4:W-:Y:S01]  /*2cf50*/  STL.64 [R1+0x5e8], R50 ;  /* 0x0005e83201007387 */ /* 0x0009e20000100a00 */
[C---:B--2---:R-:W-:Y:S03]  /*2cf60*/  HMMA.1688.F32.TF32 R60, R12.reuse, R26, R196 ;  /* 0x0000001a0c3c723c */ /* 0x044fe600000810c4 */
[----:B------:R-:W-:Y:S04]  /*2cf70*/  STL.64 [R1+0x390], R44 ;  /* 0x0003902c01007387 */ /* 0x000fe80000100a00 */
[----:B------:R2:W-:Y:S01]  /*2cf80*/  STL.64 [R1+0x398], R46 ;  /* 0x0003982e01007387 */ /* 0x0005e20000100a00 */
[C---:B----4-:R-:W-:Y:S01]  /*2cf90*/  HMMA.1688.F32.TF32 R48, R12.reuse, R22, R172 ;  /* 0x000000160c30723c */ /* 0x050fe200000810ac */
[----:B------:R-:W-:Y:S01]  /*2cfa0*/  MOV R124, R39 ;  /* 0x00000027007c7202 */ /* 0x000fe20000000f00 */
[----:B------:R-:W-:Y:S01]  /*2cfb0*/  IMAD.MOV.U32 R125, RZ, RZ, R38 ;  /* 0x000000ffff7d7224 */ /* 0x000fe200078e0026 */
[----:B------:R-:W-:Y:S01]  /*2cfc0*/  MOV R127, R36 ;  /* 0x00000024007f7202 */ /* 0x000fe20000000f00 */
[----:B------:R-:W-:Y:S01]  /*2cfd0*/  IMAD.MOV.U32 R126, RZ, RZ, R37 ;  /* 0x000000ffff7e7224 */ /* 0x000fe200078e0025 */
[----:B------:R-:W-:Y:S01]  /*2cfe0*/  MOV R201, R233 ;  /* 0x000000e900c97202 */ /* 0x000fe20000000f00 */
[----:B------:R-:W-:Y:S01]  /*2cff0*/  IMAD.MOV.U32 R200, RZ, RZ, R232 ;  /* 0x000000ffffc87224 */ /* 0x000fe200078e00e8 */
[----:B------:R-:W-:Y:S01]  /*2d000*/  LDS R188, [R3+0x4700] ;  /* 0x0047000003bc7984 */ /* 0x000fe20000000800 */
[----:B--2---:R-:W-:Y:S03]  /*2d010*/  HMMA.1688.F32.TF32 R44, R12, R18, R52 ;  /* 0x000000120c2c723c */ /* 0x004fe60000081034 */
[----:B------:R-:W-:Y:S04]  /*2d020*/  LDS R12, [R3+0x4500] ;  /* 0x00450000030c7984 */ /* 0x000fe80000000800 */
[----:B------:R2:W-:Y:S04]  /*2d030*/  STL.64 [R1+0x5d0], R60 ;  /* 0x0005d03c01007387 */ /* 0x0005e80000100a00 */
[----:B------:R4:W-:Y:S04]  /*2d040*/  STL.64 [R1+0x5d8], R62 ;  /* 0x0005d83e01007387 */ /* 0x0009e80000100a00 */
[----:B------:R1:W-:Y:S04]  /*2d050*/  STL.64 [R1+0x5c0], R48 ;  /* 0x0005c03001007387 */ /* 0x0003e80000100a00 */
[----:B------:R1:W-:Y:S01]  /*2d060*/  STL.64 [R1+0x5c8], R50 ;  /* 0x0005c83201007387 */ /* 0x0003e20000100a00 */
[----:B--2---:R-:W-:Y:S01]  /*2d070*/  IMAD.MOV.U32 R60, RZ, RZ, R216 ;  /* 0x000000ffff3c7224 */ /* 0x004fe200078e00d8 */
[----:B------:R-:W-:-:S02]  /*2d080*/  MOV R61, R217 ;  /* 0x000000d9003d7202 */ /* 0x000fc40000000f00 */
[----:B------:R-:W-:Y:S01]  /*2d090*/  LDS R14, [R3+0x6500] ;  /* 0x00650000030e7984 */ /* 0x000fe20000000800 */
[----:B----4-:R-:W-:-:S03]  /*2d0a0*/  IMAD.MOV.U32 R62, RZ, RZ, R218 ;  /* 0x000000ffff3e7224 */ /* 0x010fc600078e00da */
[----:B------:R-:W-:Y:S01]  /*2d0b0*/  STL.64 [R1+0x570], R44 ;  /* 0x0005702c01007387 */ /* 0x000fe20000100a00 */
[----:B------:R-:W-:-:S03]  /*2d0c0*/  IMAD.MOV.U32 R63, RZ, RZ, R219 ;  /* 0x000000ffff3f7224 */ /* 0x000fc600078e00db */
[----:B------:R2:W-:Y:S04]  /*2d0d0*/  STL.64 [R1+0x578], R46 ;  /* 0x0005782e01007387 */ /* 0x0005e80000100a00 */
[----:B------:R-:W4:Y:S04]  /*2d0e0*/  LDL.LU R216, [R1+0x3e1c] ;  /* 0x003e1c0001d87983 */ /* 0x000f280000300800 */
        /* <DEDUP_REMOVED lines=9> */
[----:B------:R-:W1:Y:S01]  /*2d180*/  LDS R15, [R0+0x6500] ;  /* 0x00650000000f7984 */ /* 0x000e620000000800 */
[C---:B---3--:R-:W-:Y:S03]  /*2d190*/  HMMA.1688.F32.TF32 R120, R40.reuse, R10, R248 ;  /* 0x0000000a2878723c */ /* 0x048fe600000810f8 */
[----:B------:R-:W3:Y:S04]  /*2d1a0*/  LDL.LU R248, [R1+0x230] ;  /* 0x0002300001f87983 */ /* 0x000ee80000300800 */
[----:B------:R-:W3:Y:S04]  /*2d1b0*/  LDL.LU R249, [R1+0x234] ;  /* 0x0002340001f97983 */ /* 0x000ee80000300800 */
[----:B------:R-:W3:Y:S04]  /*2d1c0*/  LDL.LU R250, [R1+0x238] ;  /* 0x0002380001fa7983 */ /* 0x000ee80000300800 */
[----:B------:R-:W3:Y:S01]  /*2d1d0*/  LDL.LU R251, [R1+0x23c] ;  /* 0x00023c0001fb7983 */ /* 0x000ee20000300800 */
[C---:B------:R-:W-:Y:S03]  /*2d1e0*/  HMMA.1688.F32.TF32 R128, R40.reuse, R94, R108 ;  /* 0x0000005e2880723c */ /* 0x040fe6000008106c */
[----:B------:R-:W2:Y:S04]  /*2d1f0*/  LDL.LU R164, [R1+0x70] ;  /* 0x0000700001a47983 */ /* 0x000ea80000300800 */
[----:B------:R-:W2:Y:S04]  /*2d200*/  LDL.LU R165, [R1+0x74] ;  /* 0x0000740001a57983 */ /* 0x000ea80000300800 */
[----:B------:R-:W2:Y:S04]  /*2d210*/  LDL.LU R166, [R1+0x78] ;  /* 0x0000780001a67983 */ /* 0x000ea80000300800 */
[----:B------:R-:W2:Y:S01]  /*2d220*/  LDL.LU R167, [R1+0x7c] ;  /* 0x00007c0001a77983 */ /* 0x000ea20000300800 */
[----:B------:R-:W-:Y:S03]  /*2d230*/  HMMA.1688.F32.TF32 R52, R40, R30, R112 ;  /* 0x0000001e2834723c */ /* 0x000fe60000081070 */
        /* <DEDUP_REMOVED lines=12> */
[----:B------:R-:W4:Y:S04]  /*2d300*/  LDL.LU R132, [R1+0x2a0] ;  /* 0x0002a00001847983 */ /* 0x000f280000300800 */
        /* <DEDUP_REMOVED lines=18> */
[----:B------:R-:W4:Y:S01]  /*2d430*/  LDL.LU R151, [R1+0x43c] ;  /* 0x00043c0001977983 */ /* 0x000f220000300800 */
[----:B------:R-:W-:-:S03]  /*2d440*/  IMAD.MOV.U32 R48, RZ, RZ, R211 ;  /* 0x000000ffff307224 */ /* 0x000fc600078e00d3 */
[----:B------:R-:W4:Y:S04]  /*2d450*/  LDL.LU R230, [R1+0x3dfc] ;  /* 0x003dfc0001e67983 */ /* 0x000f280000300800 */
[----:B------:R-:W4:Y:S01]  /*2d460*/  LDL.LU R208, [R1+0x3df8] ;  /* 0x003df80001d07983 */ /* 0x000f220000300800 */
[----:B------:R-:W-:-:S03]  /*2d470*/  MOV R49, R231 ;  /* 0x000000e700317202 */ /* 0x000fc60000000f00 */
[----:B------:R-:W4:Y:S04]  /*2d480*/  LDL.LU R209, [R1+0x3df4] ;  /* 0x003df40001d17983 */ /* 0x000f280000300800 */
[----:B------:R-:W4:Y:S04]  /*2d490*/  LDL.LU R210, [R1+0x3df0] ;  /* 0x003df00001d27983 */ /* 0x000f280000300800 */
[----:B------:R-:W4:Y:S04]  /*2d4a0*/  LDL.LU R211, [R1+0x3dec] ;  /* 0x003dec0001d37983 */ /* 0x000f280000300800 */
[----:B------:R-:W4:Y:S01]  /*2d4b0*/  LDL.LU R231, [R1+0x3de8] ;  /* 0x003de80001e77983 */ /* 0x000f220000300800 */
[----:B------:R-:W-:-:S02]  /*2d4c0*/  IMAD.MOV.U32 R50, RZ, RZ, R214 ;  /* 0x000000ffff327224 */ /* 0x000fc400078e00d6 */
[----:B------:R-:W-:Y:S01]  /*2d4d0*/  IMAD.MOV.U32 R51, RZ, RZ, R215 ;  /* 0x000000ffff337224 */ /* 0x000fe200078e00d7 */
[----:B------:R-:W4:Y:S04]  /*2d4e0*/  LDL.LU R214, [R1+0x3de4] ;  /* 0x003de40001d67983 */ /* 0x000f280000300800 */
[----:B------:R-:W4:Y:S01]  /*2d4f0*/  LDL.LU R215, [R1+0x3de0] ;  /* 0x003de00001d77983 */ /* 0x000f220000300800 */
[----:B------:R-:W-:Y:S02]  /*2d500*/  IMAD.MOV.U32 R202, RZ, RZ, R234 ;  /* 0x000000ffffca7224 */ /* 0x000fe400078e00ea */
[----:B------:R-:W-:Y:S01]  /*2d510*/  IMAD.MOV.U32 R203, RZ, RZ, R235 ;  /* 0x000000ffffcb7224 */ /* 0x000fe200078e00eb */
[----:B------:R-:W-:Y:S04]  /*2d520*/  LDS R190, [R3+0x6700] ;  /* 0x0067000003be7984 */ /* 0x000fe80000000800 */
[----:B------:R-:W-:Y:S04]  /*2d530*/  LDS R189, [R0+0x4700] ;  /* 0x0047000000bd7984 */ /* 0x000fe80000000800 */
[----:B------:R-:W-:Y:S01]  /*2d540*/  LDS R191, [R0+0x6700] ;  /* 0x0067000000bf7984 */ /* 0x000fe20000000800 */
[C---:B--2---:R-:W-:Y:S08]  /*2d550*/  HMMA.1688.F32.TF32 R104, R40.reuse, R98, R164 ;  /* 0x000000622868723c */ /* 0x044ff000000810a4 */
[C---:B---3--:R-:W-:Y:S11]  /*2d560*/  HMMA.1688.F32.TF32 R44, R40.reuse, R102, R140 ;  /* 0x00000066282c723c */ /* 0x048ff6000008108c */
[----:B------:R-:W-:Y:S11]  /*2d570*/  @!UPT UIADD3 URZ, URZ, URZ, URZ ;  /* 0x0000003f3f3ff290 */ /* 0x000ff6000fffe03f */
[----:B------:R-:W-:Y:S01]  /*2d580*/  @!UPT UIADD3 URZ, URZ, URZ, URZ ;  /* 0x0000003f3f3ff290 */ /* 0x000fe2000fffe03f */
[----:B------:R-:W-:Y:S04]  /*2d590*/  STL.64 [R1+0x480], R44 ;  /* 0x0004802c01007387 */ /* 0x000fe80000100a00 */
[----:B------:R2:W-:Y:S04]  /*2d5a0*/  STL.64 [R1+0x488], R46 ;  /* 0x0004882e01007387 */ /* 0x0005e80000100a00 */
[----:B------:R-:W-:Y:S04]  /*2d5b0*/  STL.64 [R1+0x450], R104 ;  /* 0x0004506801007387 */ /* 0x000fe80000100a00 */
[----:B------:R3:W-:Y:S01]  /*2d5c0*/  STL.64 [R1+0x458], R106 ;  /* 0x0004586a01007387 */ /* 0x0007e20000100a00 */
[C---:B----4-:R-:W-:Y:S08]  /*2d5d0*/  HMMA.1688.F32.TF32 R64, R40.reuse, R90, R208 ;  /* 0x0000005a2840723c */ /* 0x050ff000000810d0 */
[C---:B--2---:R-:W-:Y:S08]  /*2d5e0*/  HMMA.1688.F32.TF32 R44, R40.reuse, R86, R228 ;  /* 0x00000056282c723c */ /* 0x044ff000000810e4 */
[C---:B---3--:R-:W-:Y:S07]  /*2d5f0*/  HMMA.1688.F32.TF32 R104, R40.reuse, R82, R212 ;  /* 0x000000522868723c */ /* 0x048fee00000810d4 */
[----:B------:R-:W-:Y:S04]  /*2d600*/  STL.64 [R1+0x440], R64 ;  /* 0x0004404001007387 */ /* 0x000fe80000100a00 */
[----:B------:R2:W-:Y:S04]  /*2d610*/  STL.64 [R1+0x448], R66 ;  /* 0x0004484201007387 */ /* 0x0005e80000100a00 */
[----:B------:R-:W-:Y:S04]  /*2d620*/  STL.64 [R1+0x420], R44 ;  /* 0x0004202c01007387 */ /* 0x000fe80000100a00 */
[----:B------:R3:W-:Y:S01]  /*2d630*/  STL.64 [R1+0x428], R46 ;  /* 0x0004282e01007387 */ /* 0x0007e20000100a00 */
[C---:B--2---:R-:W-:Y:S08]  /*2d640*/  HMMA.1688.F32.TF32 R64, R40.reuse, R78, R216 ;  /* 0x0000004e2840723c */ /* 0x044ff000000810d8 */
[C---:B---3--:R-:W-:Y:S01]  /*2d650*/  HMMA.1688.F32.TF32 R44, R40.reuse, R70, R220 ;  /* 0x00000046282c723c */ /* 0x048fe200000810dc */
[----:B------:R-:W-:Y:S04]  /*2d660*/  STL.64 [R1+0x340], R104 ;  /* 0x0003406801007387 */ /* 0x000fe80000100a00 */
[----:B------:R2:W-:Y:S10]  /*2d670*/  STL.64 [R1+0x348], R106 ;  /* 0x0003486a01007387 */ /* 0x0005f40000100a00 */
[----:B------:R-:W-:Y:S01]  /*2d680*/  STL.64 [R1+0x320], R64 ;  /* 0x0003204001007387 */ /* 0x000fe20000100a00 */
[C---:B--2---:R-:W-:Y:S03]  /*2d690*/  HMMA.1688.F32.TF32 R104, R40.reuse, R26, R224 ;  /* 0x0000001a2868723c */ /* 0x044fe600000810e0 */
[----:B------:R2:W-:Y:S04]  /*2d6a0*/  STL.64 [R1+0x328], R66 ;  /* 0x0003284201007387 */ /* 0x0005e80000100a00 */
[----:B------:R-:W-:Y:S04]  /*2d6b0*/  STL.64 [R1+0x310], R44 ;  /* 0x0003102c01007387 */ /* 0x000fe80000100a00 */
[----:B------:R3:W-:Y:S01]  /*2d6c0*/  STL.64 [R1+0x318], R46 ;  /* 0x0003182e01007387 */ /* 0x0007e20000100a00 */
[C---:B--2---:R-:W-:Y:S08]  /*2d6d0*/  HMMA.1688.F32.TF32 R64, R40.reuse, R22, R204 ;  /* 0x000000162840723c */ /* 0x044ff000000810cc */
[----:B---3--:R-:W-:Y:S03]  /*2d6e0*/  HMMA.1688.F32.TF32 R44, R40, R18, R56 ;  /* 0x00000012282c723c */ /* 0x008fe60000081038 */
[----:B------:R-:W-:Y:S04]  /*2d6f0*/  STL.64 [R1+0x2f0], R104 ;  /* 0x0002f06801007387 */ /* 0x000fe80000100a00 */
[----:B------:R-:W-:Y:S08]  /*2d700*/  STL.64 [R1+0x2f8], R106 ;  /* 0x0002f86a01007387 */ /* 0x000ff00000100a00 */
[----:B------:R-:W-:Y:S04]  /*2d710*/  STL.64 [R1+0x2d0], R64 ;  /* 0x0002d04001007387 */ /* 0x000fe80000100a00 */
[----:B------:R-:W-:Y:S04]  /*2d720*/  STL.64 [R1+0x2d8], R66 ;  /* 0x0002d84201007387 */ /* 0x000fe80000100a00 */
[----:B------:R-:W-:Y:S04]  /*2d730*/  STL.64 [R1+0x290], R44 ;  /* 0x0002902c01007387 */ /* 0x000fe80000100a00 */
[----:B------:R1:W-:Y:S02]  /*2d740*/  STL.64 [R1+0x298], R46 ;  /* 0x0002982e01007387 */ /* 0x0003e40000100a00 */
[C---:B-1----:R-:W-:Y:S08]  /*2d750*/  HMMA.1688.F32.TF32 R44, R12.reuse, R102, R136 ;  /* 0x000000660c2c723c */ /* 0x042ff00000081088 */
[C---:B------:R-:W-:Y:S08]  /*2d760*/  HMMA.1688.F32.TF32 R140, R12.reuse, R6, R132 ;  /* 0x000000060c8c723c */ /* 0x040ff00000081084 */
[C---:B------:R-:W-:Y:S08]  /*2d770*/  HMMA.1688.F32.TF32 R104, R12.reuse, R98, R240 ;  /* 0x000000620c68723c */ /* 0x040ff000000810f0 */
[C---:B------:R-:W-:Y:S01]  /*2d780*/  HMMA.1688.F32.TF32 R132, R12.reuse, R74, R248 ;  /* 0x0000004a0c84723c */ /* 0x040fe200000810f8 */
[----:B------:R-:W2:Y:S04]  /*2d790*/  LDL R251, [R1+0xa08] ;  /* 0x000a080001fb7983 */ /* 0x000ea80000100800 */
[----:B------:R-:W-:Y:S03]  /*2d7a0*/  STL.64 [R1+0x280], R44 ;  /* 0x0002802c01007387 */ /* 0x000fe60000100a00 */
[C---:B------:R-:W-:Y:S01]  /*2d7b0*/  HMMA.1688.F32.TF32 R64, R12.reuse, R90, R60 ;  /* 0x0000005a0c40723c */ /* 0x040fe2000008103c */
[----:B------:R1:W-:Y:S07]  /*2d7c0*/  STL.64 [R1+0x288], R46 ;  /* 0x0002882e01007387 */ /* 0x0003ee0000100a00 */
[C---:B-1----:R-:W-:Y:S01]  /*2d7d0*/  HMMA.1688.F32.TF32 R44, R12.reuse, R86, R48 ;  /* 0x000000560c2c723c */ /* 0x042fe20000081030 */
[----:B------:R1:W-:Y:S04]  /*2d7e0*/  STL.64 [R1+0x270], R104 ;  /* 0x0002706801007387 */ /* 0x0003e80000100a00 */
[----:B------:R3:W-:Y:S04]  /*2d7f0*/  STL.64 [R1+0x278], R106 ;  /* 0x0002786a01007387 */ /* 0x0007e80000100a00 */
[----:B------:R-:W4:Y:S06]  /*2d800*/  LDL.LU R60, [R1+0x680] ;  /* 0x00068000013c7983 */ /* 0x000f2c0000300800 */
[----:B------:R-:W-:Y:S04]  /*2d810*/  STL.64 [R1+0x260], R64 ;  /* 0x0002604001007387 */ /* 0x000fe80000100a00 */
[----:B------:R-:W-:Y:S01]  /*2d820*/  STL.64 [R1+0x268], R66 ;  /* 0x0002684201007387 */ /* 0x000fe20000100a00 */
[C---:B------:R-:W-:Y:S03]  /*2d830*/  HMMA.1688.F32.TF32 R184, R12.reuse, R34, R160 ;  /* 0x000000220cb8723c */ /* 0x040fe600000810a0 */
[----:B------:R1:W-:Y:S04]  /*2d840*/  STL.64 [R1+0x250], R44 ;  /* 0x0002502c01007387 */ /* 0x0003e80000100a00 */
[----:B------:R1:W-:Y:S04]  /*2d850*/  STL.64 [R1+0x258], R46 ;  /* 0x0002582e01007387 */ /* 0x0003e80000100a00 */
        /* <DEDUP_REMOVED lines=12> */
[----:B------:R-:W4:Y:S04]  /*2d920*/  LDL.LU R117, [R1+0x3e4] ;  /* 0x0003e40001757983 */ /* 0x000f280000300800 */
[----:B------:R-:W4:Y:S04]  /*2d930*/  LDL.LU R118, [R1+0x3e8] ;  /* 0x0003e80001767983 */ /* 0x000f280000300800 */
[----:B------:R-:W4:Y:S04]  /*2d940*/  LDL.LU R119, [R1+0x3ec] ;  /* 0x0003ec0001777983 */ /* 0x000f280000300800 */
[----:B-1----:R-:W4:Y:S04]  /*2d950*/  LDL.LU R104, [R1+0x3c0] ;  /* 0x0003c00001687983 */ /* 0x002f280000300800 */
[----:B------:R-:W4:Y:S04]  /*2d960*/  LDL.LU R105, [R1+0x3c4] ;  /* 0x0003c40001697983 */ /* 0x000f280000300800 */
[----:B---3--:R-:W3:Y:S04]  /*2d970*/  LDL.LU R106, [R1+0x3c8] ;  /* 0x0003c800016a7983 */ /* 0x008ee80000300800 */
        /* <DEDUP_REMOVED lines=16> */
[----:B------:R-:W3:Y:S01]  /*2da80*/  LDL.LU R211, [R1+0x20c] ;  /* 0x00020c0001d37983 */ /* 0x000ee20000300800 */
[C---:B------:R-:W-:Y:S03]  /*2da90*/  HMMA.1688.F32.TF32 R56, R12.reuse, R30, R156 ;  /* 0x0000001e0c38723c */ /* 0x040fe6000008109c */
        /* <DEDUP_REMOVED lines=33> */
[----:B------:R-:W3:Y:S01]  /*2dcb0*/  LDL.LU R196, [R1+0x650] ;  /* 0x0006500001c47983 */ /* 0x000ee20000300800 */
        /* <DEDUP_REMOVED lines=12> */
[----:B--2---:R-:W-:Y:S01]  /*2dd80*/  IMAD.MOV.U32 R67, RZ, RZ, R39 ;  /* 0x000000ffff437224 */ /* 0x004fe200078e0027 */
[----:B----4-:R-:W-:Y:S01]  /*2dd90*/  MOV R66, R38 ;  /* 0x0000002600427202 */ /* 0x010fe20000000f00 */
[----:B------:R-:W-:-:S02]  /*2dda0*/  IMAD.MOV.U32 R65, RZ, RZ, R37 ;  /* 0x000000ffff417224 */ /* 0x000fc400078e0025 */
[----:B------:R-:W-:Y:S02]  /*2ddb0*/  IMAD.MOV.U32 R64, RZ, RZ, R36 ;  /* 0x000000ffff407224 */ /* 0x000fe400078e0024 */
[----:B------:R-:W2:Y:S04]  /*2ddc0*/  LDL.LU R36, [R1+0x3dcc] ;  /* 0x003dcc0001247983 */ /* 0x000ea80000300800 */
[----:B------:R-:W2:Y:S04]  /*2ddd0*/  LDL.LU R37, [R1+0x3dc8] ;  /* 0x003dc80001257983 */ /* 0x000ea80000300800 */
[----:B------:R-:W2:Y:S04]  /*2dde0*/  LDL.LU R38, [R1+0x3dc4] ;  /* 0x003dc40001267983 */ /* 0x000ea80000300800 */
[----:B------:R-:W2:Y:S04]  /*2ddf0*/  LDL.LU R39, [R1+0x3dc0] ;  /* 0x003dc00001277983 */ /* 0x000ea80000300800 */
[----:B------:R-:W4:Y:S04]  /*2de00*/  LDL.LU R232, [R1+0x3dbc] ;  /* 0x003dbc0001e87983 */ /* 0x000f280000300800 */
[----:B------:R-:W4:Y:S04]  /*2de10*/  LDL.LU R233, [R1+0x3db8] ;  /* 0x003db80001e97983 */ /* 0x000f280000300800 */
[----:B------:R-:W4:Y:S04]  /*2de20*/  LDL.LU R234, [R1+0x3db4] ;  /* 0x003db40001ea7983 */ /* 0x000f280000300800 */
[----:B------:R-:W4:Y:S01]  /*2de30*/  LDL.LU R235, [R1+0x3db0] ;  /* 0x003db00001eb7983 */ /* 0x000f220000300800 */
[C---:B------:R-:W-:Y:S03]  /*2de40*/  HMMA.1688.F32.TF32 R112, R40.reuse, R6, R112 ;  /* 0x000000062870723c */ /* 0x040fe60000081070 */
[----:B------:R-:W2:Y:S04]  /*2de50*/  LDL.LU R240, [R1+0x720] ;  /* 0x0007200001f07983 */ /* 0x000ea80000300800 */
[----:B------:R-:W2:Y:S01]  /*2de60*/  LDL.LU R241, [R1+0x724] ;  /* 0x0007240001f17983 */ /* 0x000ea20000300800 */
[----:B------:R-:W-:Y:S03]  /*2de70*/  HMMA.1688.F32.TF32 R108, R40, R74, R108 ;  /* 0x0000004a286c723c */ /* 0x000fe6000008106c */
[----:B------:R-:W-:Y:S04]  /*2de80*/  LDS R40, [R3+0x4600] ;  /* 0x0046000003287984 */ /* 0x000fe80000000800 */
[----:B------:R-:W-:Y:S04]  /*2de90*/  LDS R42, [R3+0x6600] ;  /* 0x00660000032a7984 */ /* 0x000fe80000000800 */
[----:B------:R-:W-:Y:S04]  /*2dea0*/  LDS R41, [R0+0x4600] ;  /* 0x0046000000297984 */ /* 0x000fe80000000800 */
[----:B------:R-:W1:Y:S04]  /*2deb0*/  LDS R43, [R0+0x6600] ;  /* 0x00660000002b7984 */ /* 0x000e680000000800 */
[----:B------:R-:W2:Y:S04]  /*2dec0*/  LDL.LU R242, [R1+0x728] ;  /* 0x0007280001f27983 */ /* 0x000ea80000300800 */
[----:B------:R-:W2:Y:S04]  /*2ded0*/  LDL.LU R243, [R1+0x72c] ;  /* 0x00072c0001f37983 */ /* 0x000ea80000300800 */
[----:B------:R-:W2:Y:S04]  /*2dee0*/  LDL.LU R48, [R1+0x630] ;  /* 0x0006300001307983 */ /* 0x000ea80000300800 */
[----:B------:R-:W2:Y:S04]  /*2def0*/  LDL.LU R49, [R1+0x634] ;  /* 0x0006340001317983 */ /* 0x000ea80000300800 */
[----:B------:R-:W2:Y:S04]  /*2df00*/  LDL.LU R50, [R1+0x638] ;  /* 0x0006380001327983 */ /* 0x000ea80000300800 */
[----:B------:R-:W2:Y:S01]  /*2df10*/  LDL.LU R51, [R1+0x63c] ;  /* 0x00063c0001337983 */ /* 0x000ea20000300800 */
[C---:B---3--:R-:W-:Y:S08]  /*2df20*/  HMMA.1688.F32.TF32 R204, R12.reuse, R78, R216 ;  /* 0x0000004e0ccc723c */ /* 0x048ff000000810d8 */
[C---:B------:R-:W-:Y:S08]  /*2df30*/  HMMA.1688.F32.TF32 R220, R12.reuse, R82, R220 ;  /* 0x000000520cdc723c */ /* 0x040ff000000810dc */
[C---:B------:R-:W-:Y:S11]  /*2df40*/  HMMA.1688.F32.TF32 R216, R12.reuse, R70, R212 ;  /* 0x000000460cd8723c */ /* 0x040ff600000810d4 */
[----:B------:R-:W-:Y:S04]  /*2df50*/  @!UPT UIADD3 URZ, URZ, URZ, URZ ;  /* 0x0000003f3f3ff290 */ /* 0x000fe8000fffe03f */
[----:B------:R-:W-:Y:S01]  /*2df60*/  STL.64 [R1+0x240], R220 ;  /* 0x000240dc01007387 */ /* 0x000fe20000100a00 */
[C---:B------:R-:W-:Y:S03]  /*2df70*/  HMMA.1688.F32.TF32 R212, R12.reuse, R26, R228 ;  /* 0x0000001a0cd4723c */ /* 0x040fe600000810e4 */
[----:B------:R-:W-:Y:S04]  /*2df80*/  STL.64 [R1+0x248], R222 ;  /* 0x000248de01007387 */ /* 0x000fe80000100a00 */
[----:B------:R-:W-:Y:S04]  /*2df90*/  STL.64 [R1+0x230], R204 ;  /* 0x000230cc01007387 */ /* 0x000fe80000100a00 */
[----:B------:R4:W-:Y:S04]  /*2dfa0*/  STL.64 [R1+0x238], R206 ;  /* 0x000238ce01007387 */ /* 0x0009e80000100a00 */
[----:B------:R3:W-:Y:S04]  /*2dfb0*/  STL.64 [R1+0x220], R216 ;  /* 0x000220d801007387 */ /* 0x0007e80000100a00 */
[----:B------:R-:W-:Y:S04]  /*2dfc0*/  STL.64 [R1+0x228], R218 ;  /* 0x000228da01007387 */ /* 0x000fe80000100a00 */
[----:B------:R-:W-:Y:S04]  /*2dfd0*/  STL.64 [R1+0x210], R212 ;  /* 0x000210d401007387 */ /* 0x000fe80000100a00 */
[----:B------:R-:W-:Y:S01]  /*2dfe0*/  STL.64 [R1+0x218], R214 ;  /* 0x000218d601007387 */ /* 0x000fe20000100a00 */
[----:B----4-:R-:W-:Y:S03]  /*2dff0*/  HMMA.1688.F32.TF32 R204, R12, R22, R232 ;  /* 0x000000160ccc723c */ /* 0x010fe600000810e8 */
[----:B------:R-:W4:Y:S01]  /*2e000*/  S2R R250, SR_TID.X ;  /* 0x0000000000fa7919 */ /* 0x000f220000002100 */
[----:B------:R-:W-:Y:S01]  /*2e010*/  MOV R248, R20 ;  /* 0x0000001400f87202 */ /* 0x000fe20000000f00 */
[----:B------:R-:W-:-:S02]  /*2e020*/  IMAD.MOV.U32 R249, RZ, RZ, R21 ;  /* 0x000000fffff97224 */ /* 0x000fc400078e0015 */
[----:B------:R-:W-:Y:S01]  /*2e030*/  IMAD.MOV.U32 R228, RZ, RZ, R92 ;  /* 0x000000ffffe47224 */ /* 0x000fe200078e005c */
[----:B------:R-:W-:Y:S01]  /*2e040*/  MOV R230, R28 ;  /* 0x0000001c00e67202 */ /* 0x000fe20000000f00 */
[----:B------:R-:W-:Y:S01]  /*2e050*/  IMAD.MOV.U32 R229, RZ, RZ, R93 ;  /* 0x000000ffffe57224 */ /* 0x000fe200078e005d */
[----:B--2---:R-:W-:Y:S01]  /*2e060*/  HMMA.1688.F32.TF32 R12, R12, R18, R36 ;  /* 0x000000120c0c723c */ /* 0x004fe20000081024 */
[----:B------:R-:W-:Y:S01]  /*2e070*/  IMAD.MOV.U32 R231, RZ, RZ, R8 ;  /* 0x000000ffffe77224 */ /* 0x000fe200078e0008 */
[----:B---3--:R-:W-:Y:S01]  /*2e080*/  MOV R217, R33 ;  /* 0x0000002100d97202 */ /* 0x008fe20000000f00 */
[----:B------:R-:W-:Y:S01]  /*2e090*/  IMAD.MOV.U32 R216, RZ, RZ, R32 ;  /* 0x000000ffffd87224 */ /* 0x000fe200078e0020 */
[----:B------:R-:W-:Y:S04]  /*2e0a0*/  LDS R212, [R3+0x8100] ;  /* 0x0081000003d47984 */ /* 0x000fe80000000800 */
[C---:B-1----:R-:W-:Y:S01]  /*2e0b0*/  HMMA.1688.F32.TF32 R168, R40.reuse, R94, R168 ;  /* 0x0000005e28a8723c */ /* 0x042fe200000810a8 */
[----:B------:R-:W-:Y:S04]  /*2e0c0*/  LDS R214, [R3+0xa100] ;  /* 0x00a1000003d67984 */ /* 0x000fe80000000800 */
[----:B------:R-:W-:Y:S04]  /*2e0d0*/  LDS R213, [R0+0x8100] ;  /* 0x0081000000d57984 */ /* 0x000fe80000000800 */
[----:B------:R-:W-:Y:S04]  /*2e0e0*/  STL.64 [R1+0x1c0], R204 ;  /* 0x0001c0cc01007387 */ /* 0x000fe80000100a00 */
[----:B------:R-:W-:Y:S04]  /*2e0f0*/  STL.64 [R1+0x1c8], R206 ;  /* 0x0001c8ce01007387 */ /* 0x000fe80000100a00 */
[----:B------:R-:W-:Y:S04]  /*2e100*/  STL.64 [R1+0x1b0], R12 ;  /* 0x0001b00c01007387 */ /* 0x000fe80000100a00 */
[----:B------:R1:W-:Y:S01]  /*2e110*/  STL.64 [R1+0x1b8], R14 ;  /* 0x0001b80e01007387 */ /* 0x0003e20000100a00 */
[C---:B------:R-:W-:Y:S03]  /*2e120*/  HMMA.1688.F32.TF32 R156, R40.reuse, R10, R156 ;  /* 0x0000000a289c723c */ /* 0x040fe6000008109c */
[----:B------:R-:W-:Y:S05]  /*2e130*/  LDS R215, [R0+0xa100] ;  /* 0x00a1000000d77984 */ /* 0x000fea0000000800 */
[C---:B-1----:R-:W-:Y:S08]  /*2e140*/  HMMA.1688.F32.TF32 R12, R40.reuse, R102, R208 ;  /* 0x00000066280c723c */ /* 0x042ff000000810d0 */
[C---:B------:R-:W-:Y:S08]  /*2e150*/  HMMA.1688.F32.TF32 R36, R40.reuse, R98, R172 ;  /* 0x000000622824723c */ /* 0x040ff000000810ac */
[C---:B------:R-:W-:Y:S07]  /*2e160*/  HMMA.1688.F32.TF32 R172, R40.reuse, R90, R180 ;  /* 0x0000005a28ac723c */ /* 0x040fee00000810b4 */
[----:B------:R-:W-:Y:S04]  /*2e170*/  STL.64 [R1+0x1a0], R12 ;  /* 0x0001a00c01007387 */ /* 0x000fe80000100a00 */
[----:B------:R1:W-:Y:S02]  /*2e180*/  STL.64 [R1+0x1a8], R14 ;  /* 0x0001a80e01007387 */ /* 0x0003e40000100a00 */
[C---:B-1----:R-:W-:Y:S02]  /*2e190*/  HMMA.1688.F32.TF32 R12, R40.reuse, R86, R176 ;  /* 0x00000056280c723c */ /* 0x042fe400000810b0 */
[----:B------:R-:W-:Y:S04]  /*2e1a0*/  STL.64 [R1+0x190], R36 ;  /* 0x0001902401007387 */ /* 0x000fe80000100a00 */
[----:B------:R1:W-:Y:S04]  /*2e1b0*/  STL.64 [R1+0x198], R38 ;  /* 0x0001982601007387 */ /* 0x0003e80000100a00 */
[----:B------:R-:W-:Y:S01]  /*2e1c0*/  STL.64 [R1+0x180], R172 ;  /* 0x000180ac01007387 */ /* 0x000fe20000100a00 */
[C---:B-1----:R-:W-:Y:S03]  /*2e1d0*/  HMMA.1688.F32.TF32 R36, R40.reuse, R82, R44 ;  /* 0x000000522824723c */ /* 0x042fe6000008102c */
[----:B------:R-:W-:Y:S01]  /*2e1e0*/  STL.64 [R1+0x188], R174 ;  /* 0x000188ae01007387 */ /* 0x000fe20000100a00 */
[----:B------:R-:W-:Y:S01]  /*2e1f0*/  IMAD.MOV.U32 R211, RZ, RZ, R244 ;  /* 0x000000ffffd37224 */ /* 0x000fe200078e00f4 */
[----:B------:R-:W-:Y:S01]  /*2e200*/  MOV R209, R246 ;  /* 0x000000f600d17202 */ /* 0x000fe20000000f00 */
[----:B------:R-:W-:Y:S01]  /*2e210*/  IMAD.MOV.U32 R210, RZ, RZ, R245 ;  /* 0x000000ffffd27224 */ /* 0x000fe200078e00f5 */
[----:B------:R-:W-:Y:S01]  /*2e220*/  LDS R172, [R3+0x8000] ;  /* 0x0080000003ac7984 */ /* 0x000fe20000000800 */
[----:B------:R-:W-:Y:S04]  /*2e230*/  HMMA.1688.F32.TF32 R44, R40, R78, R104 ;  /* 0x0000004e282c723c */ /* 0x000fe80000081068 */
[----:B------:R-:W-:Y:S04]  /*2e240*/  STL.64 [R1+0x170], R12 ;  /* 0x0001700c01007387 */ /* 0x000fe80000100a00 */
[----:B------:R1:W-:Y:S01]  /*2e250*/  STL.64 [R1+0x178], R14 ;  /* 0x0001780e01007387 */ /* 0x0003e20000100a00 */
[----:B------:R-:W-:Y:S01]  /*2e260*/  IMAD.MOV.U32 R208, RZ, RZ, R247 ;  /* 0x000000ffffd07224 */ /* 0x000fe200078e00f7 */
[----:B------:R-:W-:Y:S02]  /*2e270*/  HMMA.1688.F32.TF32 R180, R188, R94, R60 ;  /* 0x0000005ebcb4723c */ /* 0x000fe4000008103c */
[----:B------:R-:W-:Y:S04]  /*2e280*/  LDS R174, [R3+0xa000] ;  /* 0x00a0000003ae7984 */ /* 0x000fe80000000800 */
[----:B------:R-:W-:Y:S02]  /*2e290*/  LDS R173, [R0+0x8000] ;  /* 0x0080000000ad7984 */ /* 0x000fe40000000800 */
[----:B-1----:R-:W-:Y:S02]  /*2e2a0*/  HMMA.1688.F32.TF32 R12, R40, R70, R64 ;  /* 0x00000046280c723c */ /* 0x002fe40000081040 */
[----:B------:R-:W-:Y:S04]  /*2e2b0*/  STL.64 [R1+0x160], R36 ;  /* 0x0001602401007387 */ /* 0x000fe80000100a00 */
[----:B------:R1:W-:Y:S04]  /*2e2c0*/  STL.64 [R1+0x168], R38 ;  /* 0x0001682601007387 */ /* 0x0003e80000100a00 */
[----:B------:R-:W-:Y:S01]  /*2e2d0*/  STL.64 [R1+0x150], R44 ;  /* 0x0001502c01007387 */ /* 0x000fe20000100a00 */
[----:B------:R-:W-:Y:S03]  /*2e2e0*/  HMMA.1688.F32.TF32 R176, R188, R10, R48 ;  /* 0x0000000abcb0723c */ /* 0x000fe60000081030 */
[----:B------:R-:W-:Y:S04]  /*2e2f0*/  STL.64 [R1+0x158], R46 ;  /* 0x0001582e01007387 */ /* 0x000fe80000100a00 */
[----:B------:R-:W-:Y:S01]  /*2e300*/  LDS R175, [R0+0xa000] ;  /* 0x00a0000000af7984 */ /* 0x000fe20000000800 */
[----:B-1----:R-:W-:Y:S03]  /*2e310*/  HMMA.1688.F32.TF32 R36, R40, R26, R116 ;  /* 0x0000001a2824723c */ /* 0x002fe60000081074 */
[----:B------:R-:W-:Y:S04]  /*2e320*/  LDS R44, [R3+0x8600] ;  /* 0x00860000032c7984 */ /* 0x000fe80000000800 */
[----:B------:R-:W-:Y:S04]  /*2e330*/  STL.64 [R1+0x140], R12 ;  /* 0x0001400c01007387 */ /* 0x000fe80000100a00 */
[----:B------:R1:W-:Y:S01]  /*2e340*/  STL.64 [R1+0x148], R14 ;  /* 0x0001480e01007387 */ /* 0x0003e20000100a00 */
[----:B------:R-:W-:Y:S03]  /*2e350*/  HMMA.1688.F32.TF32 R204, R188, R34, R160 ;  /* 0x00000022bccc723c */ /* 0x000fe600000810a0 */
[----:B------:R-:W-:Y:S04]  /*2e360*/  LDS R46, [R3+0xa600] ;  /* 0x00a60000032e7984 */ /* 0x000fe80000000800 */
[----:B------:R-:W-:Y:S01]  /*2e370*/  LDS R45, [R0+0x8600] ;  /* 0x00860000002d7984 */ /* 0x000fe20000000800 */
[C---:B-1----:R-:W-:Y:S03]  /*2e380*/  HMMA.1688.F32.TF32 R12, R40.reuse, R22, R124 ;  /* 0x00000016280c723c */ /* 0x042fe6000008107c */
[----:B------:R-:W-:Y:S04]  /*2e390*/  STL.64 [R1+0x130], R36 ;  /* 0x0001302401007387 */ /* 0x000fe80000100a00 */
[----:B------:R1:W-:Y:S01]  /*2e3a0*/  STL.64 [R1+0x138], R38 ;  /* 0x0001382601007387 */ /* 0x0003e20000100a00 */
[C---:B------:R-:W-:Y:S03]  /*2e3b0*/  HMMA.1688.F32.TF32 R196, R40.reuse, R34, R196 ;  /* 0x0000002228c4723c */ /* 0x040fe600000810c4 */
[----:B------:R-:W-:Y:S04]  /*2e3c0*/  LDS R34, [R3+0xa300] ;  /* 0x00a3000003227984 */ /* 0x000fe80000000800 */
[----:B------:R-:W-:Y:S01]  /*2e3d0*/  LDS R35, [R0+0xa300] ;  /* 0x00a3000000237984 */ /* 0x000fe20000000800 */
[C---:B-1----:R-:W-:Y:S03]  /*2e3e0*/  HMMA.1688.F32.TF32 R36, R40.reuse, R18, R200 ;  /* 0x000000122824723c */ /* 0x042fe600000810c8 */
[----:B------:R-:W-:Y:S04]  /*2e3f0*/  LDS R47, [R0+0xa600] ;  /* 0x00a60000002f7984 */ /* 0x000fe80000000800 */
[----:B------:R-:W-:Y:S04]  /*2e400*/  LDS R48, [R3+0x8700] ;  /* 0x0087000003307984 */ /* 0x000fe80000000800 */
[----:B------:R4:W-:Y:S01]  /*2e410*/  STL.64 [R1+0x120], R12 ;  /* 0x0001200c01007387 */ /* 0x0009e20000100a00 */
[C---:B------:R-:W-:Y:S03]  /*2e420*/  HMMA.1688.F32.TF32 R192, R40.reuse, R30, R192 ;  /* 0x0000001e28c0723c */ /* 0x040fe600000810c0 */
[----:B------:R-:W-:Y:S04]  /*2e430*/  LDS R50, [R3+0xa700] ;  /* 0x00a7000003327984 */ /* 0x000fe80000000800 */
[----:B------:R-:W-:Y:S01]  /*2e440*/  LDS R49, [R0+0x8700] ;  /* 0x0087000000317984 */ /* 0x000fe20000000800 */
[C---:B----4-:R-:W-:Y:S01]  /*2e450*/  LOP3.LUT R12, R250.reuse, 0x7, RZ, 0xc0, !PT ;  /* 0x00000007fa0c7812 */ /* 0x050fe200078ec0ff */
[----:B------:R-:W-:Y:S01]  /*2e460*/  HMMA.1688.F32.TF32 R144, R40, R6, R144 ;  /* 0x000000062890723c */ /* 0x000fe20000081090 */
[----:B------:R-:W-:Y:S01]  /*2e470*/  SHF.L.U32 R13, R250, 0x1, RZ ;  /* 0x00000001fa0d7819 */ /* 0x000fe200000006ff */
[----:B------:R-:W-:Y:S02]  /*2e480*/  LDS R51, [R0+0xa700] ;  /* 0x00a7000000337984 */ /* 0x000fe40000000800 */
[----:B------:R-:W-:-:S05]  /*2e490*/  IMAD R12, R12, 0x210, RZ ;  /* 0x000002100c0c7824 */ /* 0x000fca00078e02ff */
[----:B------:R-:W-:Y:S01]  /*2e4a0*/  LOP3.LUT R12, R12, 0x30, R13, 0x78, !PT ;  /* 0x000000300c0c7812 */ /* 0x000fe200078e780d */
[----:B------:R-:W-:Y:S03]  /*2e4b0*/  STL.64 [R1+0x128], R14 ;  /* 0x0001280e01007387 */ /* 0x000fe60000100a00 */
[----:B------:R-:W-:Y:S01]  /*2e4c0*/  LOP3.LUT R12, R12, 0x40, RZ, 0x3c, !PT ;  /* 0x000000400c0c7812 */ /* 0x000fe200078e3cff */
[----:B------:R-:W-:Y:S01]  /*2e4d0*/  STL.64 [R1+0x110], R36 ;  /* 0x0001102401007387 */ /* 0x000fe20000100a00 */
[----:B------:R-:W-:-:S03]  /*2e4e0*/  IMAD.MOV.U32 R250, RZ, RZ, R29 ;  /* 0x000000fffffa7224 */ /* 0x000fc600078e001d */
[----:B------:R-:W-:Y:S01]  /*2e4f0*/  STL.64 [R1+0x118], R38 ;  /* 0x0001182601007387 */ /* 0x000fe20000100a00 */
[----:B------:R-:W-:Y:S01]  /*2e500*/  IMAD R224, R251, 0x10000, R12 ;  /* 0x00010000fbe07824 */ /* 0x000fe200078e020c */
[----:B------:R-:W-:Y:S02]  /*2e510*/  MOV R251, R9 ;  /* 0x0000000900fb7202 */ /* 0x000fe40000000f00 */
[----:B------:R-:W2:Y:S04]  /*2e520*/  LDL.LU R20, [R1+0x3dac] ;  /* 0x003dac0001147983 */ /* 0x000ea80000300800 */
[----:B------:R-:W3:Y:S04]  /*2e530*/  LDL.LU R21, [R1+0x3da8] ;  /* 0x003da80001157983 */ /* 0x000ee80000300800 */
[----:B------:R-:W4:Y:S04]  /*2e540*/  LDL.LU R29, [R1+0x3da4] ;  /* 0x003da400011d7983 */ /* 0x000f280000300800 */
[----:B------:R-:W2:Y:S04]  /*2e550*/  LDL.LU R9, [R1+0x3da0] ;  /* 0x003da00001097983 */ /* 0x000ea80000300800 */
[----:B------:R-:W3:Y:S04]  /*2e560*/  LDL.LU R92, [R1+0x3d9c] ;  /* 0x003d9c00015c7983 */ /* 0x000ee80000300800 */
[----:B------:R-:W3:Y:S04]  /*2e570*/  LDL.LU R93, [R1+0x3d98] ;  /* 0x003d9800015d7983 */ /* 0x000ee80000300800 */
[----:B------:R-:W3:Y:S04]  /*2e580*/  LDL.LU R28, [R1+0x3d94] ;  /* 0x003d9400011c7983 */ /* 0x000ee80000300800 */
[----:B------:R-:W3:Y:S04]  /*2e590*/  LDL.LU R8, [R1+0x3d90] ;  /* 0x003d900001087983 */ /* 0x000ee80000300800 */
[----:B------:R-:W3:Y:S04]  /*2e5a0*/  LDL.LU R32, [R1+0x3d8c] ;  /* 0x003d8c0001207983 */ /* 0x000ee80000300800 */
[----:B------:R-:W3:Y:S01]  /*2e5b0*/  LDL.LU R33, [R1+0x3d88] ;  /* 0x003d880001217983 */ /* 0x000ee20000300800 */
[----:B------:R-:W-:Y:S03]  /*2e5c0*/  HMMA.1688.F32.TF32 R200, R188, R30, R240 ;  /* 0x0000001ebcc8723c */ /* 0x000fe600000810f0 */
[----:B------:R-:W-:Y:S04]  /*2e5d0*/  LDS R30, [R3+0xa200] ;  /* 0x00a20000031e7984 */ /* 0x000fe80000000800 */
[----:B------:R-:W-:Y:S01]  /*2e5e0*/  LDS R31, [R0+0xa200] ;  /* 0x00a20000001f7984 */ /* 0x000fe20000000800 */
[----:B------:R-:W-:Y:S03]  /*2e5f0*/  HMMA.1688.F32.TF32 R136, R40, R74, R136 ;  /* 0x0000004a2888723c */ /* 0x000fe60000081088 */
[----:B------:R-:W-:Y:S04]  /*2e600*/  LDS R36, [R3+0x8400] ;  /* 0x0084000003247984 */ /* 0x000fe80000000800 */
[----:B------:R-:W-:Y:S04]  /*2e610*/  LDS R38, [R3+0xa400] ;  /* 0x00a4000003267984 */ /* 0x000fe80000000800 */
[----:B------:R-:W-:Y:S04]  /*2e620*/  LDS R37, [R0+0x8400] ;  /* 0x0084000000257984 */ /* 0x000fe80000000800 */
[----:B------:R-:W-:Y:S04]  /*2e630*/  LDS R39, [R0+0xa400] ;  /* 0x00a4000000277984 */ /* 0x000fe80000000800 */
[----:B------:R-:W-:Y:S04]  /*2e640*/  LDS R40, [R3+0x8500] ;  /* 0x0085000003287984 */ /* 0x000fe80000000800 */
[----:B------:R-:W-:Y:S04]  /*2e650*/  LDS R42, [R3+0xa500] ;  /* 0x00a50000032a7984 */ /* 0x000fe80000000800 */
[----:B------:R-:W-:Y:S04]  /*2e660*/  LDS R41, [R0+0x8500] ;  /* 0x0085000000297984 */ /* 0x000fe80000000800 */
[----:B------:R-:W-:Y:S04]  /*2e670*/  LDS R43, [R0+0xa500] ;  /* 0x00a50000002b7984 */ /* 0x000fe80000000800 */
[----:B------:R-:W-:Y:S01]  /*2e680*/  LDSM.16.M88.4 R12, [R224+0x80000] ;  /* 0x08000000e00c783b */ /* 0x000fe20000000200 */
[----:B----4-:R-:W-:Y:S01]  /*2e690*/  IMAD.MOV.U32 R221, RZ, RZ, R29 ;  /* 0x000000ffffdd7224 */ /* 0x010fe200078e001d */
[----:B--2---:R-:W-:-:S02]  /*2e6a0*/  MOV R220, R9 ;  /* 0x0000000900dc7202 */ /* 0x004fc40000000f00 */
[----:B------:R-:W2:Y:S04]  /*2e6b0*/  LDL.LU R9, [R1+0x3d84] ;  /* 0x003d840001097983 */ /* 0x000ea80000300800 */
[----:B------:R-:W4:Y:S01]  /*2e6c0*/  LDL.LU R29, [R1+0x3d80] ;  /* 0x003d8000011d7983 */ /* 0x000f220000300800 */
[----:B---3--:R-:W-:Y:S01]  /*2e6d0*/  IMAD.MOV.U32 R235, RZ, RZ, R92 ;  /* 0x000000ffffeb7224 */ /* 0x008fe200078e005c */
[----:B------:R-:W-:Y:S01]  /*2e6e0*/  MOV R234, R93 ;  /* 0x0000005d00ea7202 */ /* 0x000fe20000000f00 */
[----:B------:R-:W-:Y:S02]  /*2e6f0*/  IMAD.MOV.U32 R233, RZ, RZ, R28 ;  /* 0x000000ffffe97224 */ /* 0x000fe400078e001c */
[----:B------:R-:W-:Y:S02]  /*2e700*/  IMAD.MOV.U32 R232, RZ, RZ, R8 ;  /* 0x000000ffffe87224 */ /* 0x000fe400078e0008 */
[----:B------:R-:W3:Y:S04]  /*2e710*/  LDL.LU R8, [R1+0x3d7c] ;  /* 0x003d7c0001087983 */ /* 0x000ee80000300800 */
[----:B------:R-:W3:Y:S04]  /*2e720*/  LDL.LU R28, [R1+0x3d78] ;  /* 0x003d7800011c7983 */ /* 0x000ee80000300800 */
[----:B------:R-:W3:Y:S01]  /*2e730*/  LDL.LU R93, [R1+0x3d74] ;  /* 0x003d7400015d7983 */ /* 0x000ee20000300800 */
[----:B------:R-:W-:-:S03]  /*2e740*/  IMAD.MOV.U32 R246, RZ, RZ, R33 ;  /* 0x000000fffff67224 */ /* 0x000fc600078e0021 */
[----:B------:R-:W3:Y:S01]  /*2e750*/  LDL.LU R92, [R1+0x3d70] ;  /* 0x003d7000015c7983 */ /* 0x000ee20000300800 */
[----:B------:R-:W-:Y:S01]  /*2e760*/  IMAD.MOV.U32 R247, RZ, RZ, R32 ;  /* 0x000000fffff77224 */ /* 0x000fe200078e0020 */
[----:B--2---:R-:W-:Y:S01]  /*2e770*/  MOV R245, R9 ;  /* 0x0000000900f57202 */ /* 0x004fe20000000f00 */
[----:B----4-:R-:W-:Y:S02]  /*2e780*/  IMAD.MOV.U32 R244, RZ, RZ, R29 ;  /* 0x000000fffff47224 */ /* 0x010fe400078e001d */
[----:B------:R-:W2:Y:S04]  /*2e790*/  LDL.LU R29, [R1+0x3d6c] ;  /* 0x003d6c00011d7983 */ /* 0x000ea80000300800 */
[----:B------:R-:W4:Y:S04]  /*2e7a0*/  LDL.LU R9, [R1+0x3d68] ;  /* 0x003d680001097983 */ /* 0x000f280000300800 */
[----:B------:R-:W4:Y:S04]  /*2e7b0*/  LDL.LU R33, [R1+0x3d64] ;  /* 0x003d640001217983 */ /* 0x000f280000300800 */
[----:B------:R-:W4:Y:S01]  /*2e7c0*/  LDL.LU R32, [R1+0x3d60] ;  /* 0x003d600001207983 */ /* 0x000f220000300800 */
[----:B---3--:R-:W-:Y:S01]  /*2e7d0*/  MOV R63, R8 ;  /* 0x00000008003f7202 */ /* 0x008fe20000000f00 */
[----:B------:R-:W-:Y:S01]  /*2e7e0*/  IMAD.MOV.U32 R62, RZ, RZ, R28 ;  /* 0x000000ffff3e7224 */ /* 0x000fe200078e001c */
[----:B------:R-:W-:-:S02]  /*2e7f0*/  MOV R60, R93 ;  /* 0x0000005d003c7202 */ /* 0x000fc40000000f00 */
[----:B------:R-:W3:Y:S01]  /*2e800*/  LDL.LU R93, [R1+0x3d5c] ;  /* 0x003d5c00015d7983 */ /* 0x000ee20000300800 */
[----:B------:R-:W-:-:S03]  /*2e810*/  IMAD.MOV.U32 R61, RZ, RZ, R92 ;  /* 0x000000ffff3d7224 */ /* 0x000fc600078e005c */
[----:B------:R-:W3:Y:S04]  /*2e820*/  LDL.LU R92, [R1+0x3d58] ;  /* 0x003d5800015c7983 */ /* 0x000ee80000300800 */
[----:B------:R-:W3:Y:S04]  /*2e830*/  LDL.LU R28, [R1+0x3d54] ;  /* 0x003d5400011c7983 */ /* 0x000ee80000300800 */
[----:B------:R-:W3:Y:S01]  /*2e840*/  LDL.LU R8, [R1+0x3d50] ;  /* 0x003d500001087983 */ /* 0x000ee20000300800 */
[----:B--2---:R-:W-:Y:S01]  /*2e850*/  IMAD.MOV.U32 R243, RZ, RZ, R29 ;  /* 0x000000fffff37224 */ /* 0x004fe200078e001d */
[----:B----4-:R-:W-:Y:S01]  /*2e860*/  MOV R242, R9 ;  /* 0x0000000900f27202 */ /* 0x010fe20000000f00 */
[----:B------:R-:W-:-:S02]  /*2e870*/  IMAD.MOV.U32 R240, RZ, RZ, R33 ;  /* 0x000000fffff07224 */ /* 0x000fc400078e0021 */
[----:B------:R-:W2:Y:S01]  /*2e880*/  LDL.LU R33, [R1+0x3d4c] ;  /* 0x003d4c0001217983 */ /* 0x000ea20000300800 */
[----:B------:R-:W-:-:S03]  /*2e890*/  IMAD.MOV.U32 R241, RZ, RZ, R32 ;  /* 0x000000fffff17224 */ /* 0x000fc600078e0020 */
[----:B------:R-:W4:Y:S04]  /*2e8a0*/  LDL.LU R32, [R1+0x3d48] ;  /* 0x003d480001207983 */ /* 0x000f280000300800 */
[----:B------:R-:W2:Y:S04]  /*2e8b0*/  LDL.LU R9, [R1+0x3d44] ;  /* 0x003d440001097983 */ /* 0x000ea80000300800 */
[----:B------:R-:W4:Y:S01]  /*2e8c0*/  LDL.LU R29, [R1+0x3d40] ;  /* 0x003d4000011d7983 */ /* 0x000f220000300800 */
[----:B---3--:R-:W-:Y:S02]  /*2e8d0*/  IMAD.MOV.U32 R127, RZ, RZ, R93 ;  /* 0x000000ffff7f7224 */ /* 0x008fe400078e005d */
[----:B------:R-:W-:-:S02]  /*2e8e0*/  IMAD.MOV.U32 R126, RZ, RZ, R92 ;  /* 0x000000ffff7e7224 */ /* 0x000fc400078e005c */
[----:B------:R-:W-:Y:S02]  /*2e8f0*/  IMAD.MOV.U32 R124, RZ, RZ, R28 ;  /* 0x000000ffff7c7224 */ /* 0x000fe400078e001c */
[----:B------:R-:W3:Y:S01]  /*2e900*/  LDL.LU R28, [R1+0x3d3c] ;  /* 0x003d3c00011c7983 */ /* 0x000ee20000300800 */
[----:B------:R-:W-:-:S03]  /*2e910*/  MOV R125, R8 ;  /* 0x00000008007d7202 */ /* 0x000fc60000000f00 */
[----:B------:R-:W3:Y:S04]  /*2e920*/  LDL.LU R8, [R1+0x3d38] ;  /* 0x003d380001087983 */ /* 0x000ee80000300800 */
[----:B------:R-:W3:Y:S04]  /*2e930*/  LDL.LU R92, [R1+0x3d34] ;  /* 0x003d3400015c7983 */ /* 0x000ee80000300800 */
[----:B------:R-:W3:Y:S01]  /*2e940*/  LDL.LU R93, [R1+0x3d30] ;  /* 0x003d3000015d7983 */ /* 0x000ee20000300800 */
[----:B--2---:R-:W-:-:S03]  /*2e950*/  MOV R116, R9 ;  /* 0x0000000900747202 */ /* 0x004fc60000000f00 */
[----:B------:R-:W2:Y:S01]  /*2e960*/  LDL.LU R9, [R1+0x3d2c] ;  /* 0x003d2c0001097983 */ /* 0x000ea20000300800 */
[----:B----4-:R-:W-:-:S03]  /*2e970*/  IMAD.MOV.U32 R117, RZ, RZ, R29 ;  /* 0x000000ffff757224 */ /* 0x010fc600078e001d */
[----:B------:R-:W4:Y:S01]  /*2e980*/  LDL.LU R29, [R1+0x3d28] ;  /* 0x003d2800011d7983 */ /* 0x000f220000300800 */
[----:B------:R-:W-:Y:S01]  /*2e990*/  IMAD.MOV.U32 R118, RZ, RZ, R32 ;  /* 0x000000ffff767224 */ /* 0x000fe200078e0020 */
[----:B------:R-:W-:Y:S02]  /*2e9a0*/  MOV R119, R33 ;  /* 0x0000002100777202 */ /* 0x000fe40000000f00 */
[----:B------:R-:W4:Y:S04]  /*2e9b0*/  LDL.LU R32, [R1+0x3d24] ;  /* 0x003d240001207983 */ /* 0x000f280000300800 */
[----:B------:R-:W4:Y:S01]  /*2e9c0*/  LDL.LU R33, [R1+0x3d20] ;  /* 0x003d200001217983 */ /* 0x000f220000300800 */
[----:B---3--:R-:W-:Y:S01]  /*2e9d0*/  IMAD.MOV.U32 R67, RZ, RZ, R28 ;  /* 0x000000ffff437224 */ /* 0x008fe200078e001c */
[----:B------:R-:W-:Y:S01]  /*2e9e0*/  MOV R66, R8 ;  /* 0x0000000800427202 */ /* 0x000fe20000000f00 */
[----:B------:R-:W-:-:S02]  /*2e9f0*/  IMAD.MOV.U32 R64, RZ, RZ, R92 ;  /* 0x000000ffff407224 */ /* 0x000fc400078e005c */
[----:B------:R-:W3:Y:S01]  /*2ea00*/  LDL.LU R92, [R1+0x3d1c] ;  /* 0x003d1c00015c7983 */ /* 0x000ee20000300800 */
[----:B------:R-:W-:-:S03]  /*2ea10*/  IMAD.MOV.U32 R65, RZ, RZ, R93 ;  /* 0x000000ffff417224 */ /* 0x000fc600078e005d */
[----:B------:R-:W3:Y:S04]  /*2ea20*/  LDL.LU R93, [R1+0x3d18] ;  /* 0x003d1800015d7983 */ /* 0x000ee80000300800 */
[----:B------:R-:W3:Y:S04]  /*2ea30*/  LDL.LU R8, [R1+0x3d14] ;  /* 0x003d140001087983 */ /* 0x000ee80000300800 */
[----:B------:R-:W3:Y:S01]  /*2ea40*/  LDL.LU R28, [R1+0x3d10] ;  /* 0x003d1000011c7983 */ /* 0x000ee20000300800 */
[----:B--2---:R-:W-:Y:S01]  /*2ea50*/  MOV R105, R9 ;  /* 0x0000000900697202 */ /* 0x004fe20000000f00 */
[----:B----4-:R-:W-:-:S02]  /*2ea60*/  IMAD.MOV.U32 R104, RZ, RZ, R29 ;  /* 0x000000ffff687224 */ /* 0x010fc400078e001d */
[----:B------:R-:W2:Y:S04]  /*2ea70*/  LDL.LU R29, [R1+0x3d0c] ;  /* 0x003d0c00011d7983 */ /* 0x000ea80000300800 */
[----:B------:R-:W4:Y:S04]  /*2ea80*/  LDL.LU R9, [R1+0x3d08] ;  /* 0x003d080001097983 */ /* 0x000f280000300800 */
[----:B------:R-:W2:Y:S04]  /*2ea90*/  LDL.LU R106, [R1+0x558] ;  /* 0x00055800016a7983 */ /* 0x000ea80000300800 */
[----:B------:R-:W2:Y:S01]  /*2eaa0*/  LDL.LU R107, [R1+0x55c] ;  /* 0x00055c00016b7983 */ /* 0x000ea20000300800 */
[----:B---3--:R-:W-:Y:S01]  /*2eab0*/  IMAD.MOV.U32 R95, RZ, RZ, R8 ;  /* 0x000000ffff5f7224 */ /* 0x008fe200078e0008 */
[C---:B------:R-:W-:Y:S08]  /*2eac0*/  HMMA.1688.F32.TF32 R64, R188.reuse, R98, R64 ;  /* 0x00000062bc40723c */ /* 0x040ff00000081040 */
[C---:B------:R-:W-:Y:S01]  /*2ead0*/  HMMA.1688.F32.TF32 R116, R188.reuse, R90, R116 ;  /* 0x0000005abc74723c */ /* 0x040fe20000081074 */
[----:B------:R-:W-:Y:S07]  /*2eae0*/  STL [R1+0xa04], R224 ;  /* 0x000a04e001007387 */ /* 0x000fee0000100800 */
[C---:B------:R-:W-:Y:S01]  /*2eaf0*/  HMMA.1688.F32.TF32 R124, R188.reuse, R86, R124 ;  /* 0x00000056bc7c723c */ /* 0x040fe2000008107c */
[----:B------:R-:W-:Y:S07]  /*2eb00*/  STL [R1+0x3b18], R3 ;  /* 0x003b180301007387 */ /* 0x000fee0000100800 */
[C---:B------:R-:W-:Y:S01]  /*2eb10*/  HMMA.1688.F32.TF32 R240, R188.reuse, R82, R240 ;  /* 0x00000052bcf0723c */ /* 0x040fe200000810f0 */
[----:B------:R-:W-:Y:S07]  /*2eb20*/  STL [R1+0x3b1c], R0 ;  /* 0x003b1c0001007387 */ /* 0x000fee0000100800 */
[C---:B------:R-:W-:Y:S08]  /*2eb30*/  HMMA.1688.F32.TF32 R60, R188.reuse, R78, R60 ;  /* 0x0000004ebc3c723c */ /* 0x040ff0000008103c */
[----:B------:R-:W-:Y:S01]  /*2eb40*/  HMMA.1688.F32.TF32 R244, R188, R70, R244 ;  /* 0x00000046bcf4723c */ /* 0x000fe200000810f4 */
[----:B------:R-:W-:Y:S01]  /*2eb50*/  IMAD.MOV.U32 R160, RZ, RZ, R93 ;  /* 0x000000ffffa07224 */ /* 0x000fe200078e005d */
[----:B------:R-:W-:Y:S01]  /*2eb60*/  MOV R162, R33 ;  /* 0x0000002100a27202 */ /* 0x000fe20000000f00 */
[----:B------:R-:W-:Y:S01]  /*2eb70*/  IMAD.MOV.U32 R161, RZ, RZ, R92 ;  /* 0x000000ffffa17224 */ /* 0x000fe200078e005c */
[----:B------:R-:W-:Y:S01]  /*2eb80*/  MOV R93, R28 ;  /* 0x0000001c005d7202 */ /* 0x000fe20000000f00 */
[----:B------:R-:W-:Y:S01]  /*2eb90*/  IMAD.MOV.U32 R163, RZ, RZ, R32 ;  /* 0x000000ffffa37224 */ /* 0x000fe200078e0020 */
[----:B------:R-:W-:Y:S04]  /*2eba0*/  LDS R28, [R3+0x8200] ;  /* 0x00820000031c7984 */ /* 0x000fe80000000800 */
[----:B------:R1:W-:Y:S04]  /*2ebb0*/  LDS R32, [R3+0x8300] ;  /* 0x0083000003207984 */ /* 0x0003e80000000800 */
[----:B------:R-:W-:Y:S01]  /*2ebc0*/  LDS R33, [R0+0x8300] ;  /* 0x0083000000217984 */ /* 0x000fe20000000800 */
[----:B-1----:R-:W-:-:S02]  /*2ebd0*/  IMAD.MOV.U32 R3, RZ, RZ, R243 ;  /* 0x000000ffff037224 */ /* 0x002fc400078e00f3 */
[----:B----4-:R-:W-:Y:S02]  /*2ebe0*/  IMAD.MOV.U32 R94, RZ, RZ, R9 ;  /* 0x000000ffff5e7224 */ /* 0x010fe400078e0009 */
[----:B------:R-:W1:Y:S01]  /*2ebf0*/  LDSM.16.M88.4 R8, [R224+0x81000] ;  /* 0x08100000e008783b */ /* 0x000e620000000200 */
[----:B--2---:R-:W-:Y:S01]  /*2ec00*/  HMMA.1688.F32.TF32 R104, R188, R102, R104 ;  /* 0x00000066bc68723c */ /* 0x004fe20000081068 */
[----:B------:R-:W-:Y:S02]  /*2ec10*/  IMAD.MOV.U32 R92, RZ, RZ, R29 ;  /* 0x000000ffff5c7224 */ /* 0x000fe400078e001d */
[----:B------:R2:W3:Y:S02]  /*2ec20*/  LDS R29, [R0+0x8200] ;  /* 0x00820000001d7984 */ /* 0x0004e40000000800 */
[----:B--2---:R-:W-:Y:S02]  /*2ec30*/  MOV R0, R242 ;  /* 0x000000f200007202 */ /* 0x004fe40000000f00 */
[----:B-1----:R-:W-:Y:S04]  /*2ec40*/  STL [R1+0x3b14], R10 ;  /* 0x003b140a01007387 */ /* 0x002fe80000100800 */
[----:B------:R-:W-:Y:S11]  /*2ec50*/  STL [R1+0x3b10], R11 ;  /* 0x003b100b01007387 */ /* 0x000ff60000100800 */
[----:B------:R-:W-:Y:S01]  /*2ec60*/  @!UPT UIADD3 URZ, URZ, URZ, URZ ;  /* 0x0000003f3f3ff290 */ /* 0x000fe2000fffe03f */
[----:B------:R-:W-:Y:S04]  /*2ec70*/  STL.64 [R1+0x100], R104 ;  /* 0x0001006801007387 */ /* 0x000fe80000100a00 */
[----:B------:R1:W-:Y:S04]  /*2ec80*/  STL.64 [R1+0x108], R106 ;  /* 0x0001086a01007387 */ /* 0x0003e80000100a00 */
[----:B-1----:R-:W2:Y:S04]  /*2ec90*/  LDL.LU.64 R106, [R1+0x3d00] ;  /* 0x003d0000016a7983 */ /* 0x002ea80000300a00 */
[----:B------:R-:W2:Y:S04]  /*2eca0*/  LDL.LU.64 R104, [R1+0x3cf8] ;  /* 0x003cf80001687983 */ /* 0x000ea80000300a00 */
[----:B------:R-:W-:Y:S04]  /*2ecb0*/  STL.64 [R1+0xf0], R64 ;  /* 0x0000f04001007387 */ /* 0x000fe80000100a00 */
[----:B------:R1:W-:Y:S04]  /*2ecc0*/  STL.64 [R1+0xf8], R66 ;  /* 0x0000f84201007387 */ /* 0x0003e80000100a00 */
[----:B-1----:R-:W4:Y:S04]  /*2ecd0*/  LDL.LU.64 R66, [R1+0x3cf0] ;  /* 0x003cf00001427983 */ /* 0x002f280000300a00 */
[----:B------:R-:W4:Y:S04]  /*2ece0*/  LDL.LU.64 R64, [R1+0x3ce8] ;  /* 0x003ce80001407983 */ /* 0x000f280000300a00 */
        /* <DEDUP_REMOVED lines=8> */
[----:B------:R1:W-:Y:S04]  /*2ed70*/  STL.64 [R1+0xc0], R240 ;  /* 0x0000c0f001007387 */ /* 0x0003e80000100a00 */
[----:B------:R-:W3:Y:S04]  /*2ed80*/  LDL.LU.64 R242, [R1+0x3cc0] ;  /* 0x003cc00001f27983 */ /* 0x000ee80000300a00 */
[----:B-1----:R-:W3:Y:S04]  /*2ed90*/  LDL.LU.64 R240, [R1+0x3cb8] ;  /* 0x003cb80001f07983 */ /* 0x002ee80000300a00 */
[----:B------:R-:W-:Y:S04]  /*2eda0*/  STL.64 [R1+0xb0], R60 ;  /* 0x0000b03c01007387 */ /* 0x000fe80000100a00 */
[----:B------:R1:W-:Y:S04]  /*2edb0*/  STL.64 [R1+0xb8], R62 ;  /* 0x0000b83e01007387 */ /* 0x0003e80000100a00 */
[----:B-1----:R-:W3:Y:S04]  /*2edc0*/  LDL.LU.64 R62, [R1+0x3cb0] ;  /* 0x003cb000013e7983 */ /* 0x002ee80000300a00 */
[----:B------:R-:W3:Y:S04]  /*2edd0*/  LDL.LU.64 R60, [R1+0x3ca8] ;  /* 0x003ca800013c7983 */ /* 0x000ee80000300a00 */
[----:B------:R-:W-:Y:S04]  /*2ede0*/  STL.64 [R1+0xa0], R244 ;  /* 0x0000a0f401007387 */ /* 0x000fe80000100a00 */
[----:B------:R1:W-:Y:S04]  /*2edf0*/  STL.64 [R1+0xa8], R246 ;  /* 0x0000a8f601007387 */ /* 0x0003e80000100a00 */
[----:B-1----:R-:W4:Y:S04]  /*2ee00*/  LDL.LU.64 R246, [R1+0x3ca0] ;  /* 0x003ca00001f67983 */ /* 0x002f280000300a00 */
[----:B------:R-:W4:Y:S01]  /*2ee10*/  LDL.LU.64 R244, [R1+0x3c98] ;  /* 0x003c980001f47983 */ /* 0x000f220000300a00 */
[----:B------:R-:W-:Y:S01]  /*2ee20*/  IMAD.MOV.U32 R222, RZ, RZ, R21 ;  /* 0x000000ffffde7224 */ /* 0x000fe200078e0015 */
[----:B------:R-:W-:Y:S01]  /*2ee30*/  MOV R223, R20 ;  /* 0x0000001400df7202 */ /* 0x000fe20000000f00 */
[----:B------:R-:W-:-:S02]  /*2ee40*/  IMAD.MOV.U32 R218, RZ, RZ, R17 ;  /* 0x000000ffffda7224 */ /* 0x000fc400078e0011 */
[----:B------:R-:W-:Y:S01]  /*2ee50*/  IMAD.MOV.U32 R219, RZ, RZ, R16 ;  /* 0x000000ffffdb7224 */ /* 0x000fe200078e0010 */
[C---:B------:R-:W-:Y:S08]  /*2ee60*/  HMMA.1688.F32.TF32 R232, R188.reuse, R26, R232 ;  /* 0x0000001abce8723c */ /* 0x040ff000000810e8 */
[C---:B------:R-:W-:Y:S08]  /*2ee70*/  HMMA.1688.F32.TF32 R220, R188.reuse, R22, R220 ;  /* 0x00000016bcdc723c */ /* 0x040ff000000810dc */
[----:B------:R-:W-:Y:S07]  /*2ee80*/  HMMA.1688.F32.TF32 R16, R188, R18, R216 ;  /* 0x00000012bc10723c */ /* 0x000fee00000810d8 */
[----:B------:R-:W-:Y:S01]  /*2ee90*/  STL.64 [R1+0x90], R232 ;  /* 0x000090e801007387 */ /* 0x000fe20000100a00 */
[C---:B------:R-:W-:Y:S03]  /*2eea0*/  HMMA.1688.F32.TF32 R20, R172.reuse, R12, R228 ;  /* 0x0000000cac14723c */ /* 0x040fe600000810e4 */
[----:B------:R-:W-:Y:S04]  /*2eeb0*/  STL.64 [R1+0x98], R234 ;  /* 0x000098ea01007387 */ /* 0x000fe80000100a00 */
[----:B------:R1:W-:Y:S04]  /*2eec0*/  STL.64 [R1+0x20], R220 ;  /* 0x000020dc01007387 */ /* 0x0003e80000100a00 */
[----:B------:R1:W-:Y:S04]  /*2eed0*/  STL.64 [R1+0x28], R222 ;  /* 0x000028de01007387 */ /* 0x0003e80000100a00 */
[----:B------:R-:W-:Y:S04]  /*2eee0*/  STL.64 [R1+0x10], R16 ;  /* 0x0000101001007387 */ /* 0x000fe80000100a00 */
[----:B------:R-:W-:Y:S04]  /*2eef0*/  STL.64 [R1+0x18], R18 ;  /* 0x0000181201007387 */ /* 0x000fe80000100a00 */
[----:B------:R2:W-:Y:S01]  /*2ef00*/  STL.64 [R1], R20 ;  /* 0x0000001401007387 */ /* 0x0005e20000100a00 */
[----:B------:R-:W-:Y:S01]  /*2ef10*/  IMAD.MOV.U32 R10, RZ, RZ, R22 ;  /* 0x000000ffff0a7224 */ /* 0x000fe200078e0016 */
[----:B------:R-:W-:Y:S01]  /*2ef20*/  MOV R11, R23 ;  /* 0x00000017000b7202 */ /* 0x000fe20000000f00 */
[----:B------:R-:W-:Y:S01]  /*2ef30*/  HMMA.1688.F32.TF32 R248, R172, R8, R248 ;  /* 0x00000008acf8723c */ /* 0x000fe200000810f8 */
[----:B-1----:R-:W-:Y:S01]  /*2ef40*/  IMAD.MOV.U32 R220, RZ, RZ, R25 ;  /* 0x000000ffffdc7224 */ /* 0x002fe200078e0019 */
[----:B------:R-:W-:Y:S01]  /*2ef50*/  MOV R222, R72 ;  /* 0x0000004800de7202 */ /* 0x000fe20000000f00 */
[----:B------:R-:W-:-:S02]  /*2ef60*/  IMAD.MOV.U32 R221, RZ, RZ, R252 ;  /* 0x000000ffffdd7224 */ /* 0x000fc400078e00fc */
[----:B------:R-:W-:-:S03]  /*2ef70*/  IMAD.MOV.U32 R223, RZ, RZ, R73 ;  /* 0x000000ffffdf7224 */ /* 0x000fc600078e0049 */
[-C--:B--2---:R-:W-:Y:S01]  /*2ef80*/  HMMA.1688.F32.TF32 R20, R32, R12.reuse, R124 ;  /* 0x0000000c2014723c */ /* 0x084fe2000008107c */
[----:B------:R-:W-:Y:S07]  /*2ef90*/  LDSM.16.M88.4 R124, [R224+0x8d000] ;  /* 0x08d00000e07c783b */ /* 0x000fee0000000200 */
[-C--:B---3--:R-:W-:Y:S08]  /*2efa0*/  HMMA.1688.F32.TF32 R60, R28, R12.reuse, R60 ;  /* 0x0000000c1c3c723c */ /* 0x088ff0000008103c */
[-C--:B----4-:R-:W-:Y:S11]  /*2efb0*/  HMMA.1688.F32.TF32 R16, R212, R12.reuse, R244 ;  /* 0x0000000cd410723c */ /* 0x090ff600000810f4 */
[----:B------:R-:W-:Y:S11]  /*2efc0*/  @!UPT UIADD3 URZ, URZ, URZ, URZ ;  /* 0x0000003f3f3ff290 */ /* 0x000ff6000fffe03f */
[----:B------:R-:W-:Y:S01]  /*2efd0*/  @!UPT UIADD3 URZ, URZ, URZ, URZ ;  /* 0x0000003f3f3ff290 */ /* 0x000fe2000fffe03f */
[----:B------:R-:W-:Y:S04]  /*2efe0*/  STL.64 [R1+0x3b00], R18 ;  /* 0x003b001201007387 */ /* 0x000fe80000100a00 */
[----:B------:R1:W-:Y:S02]  /*2eff0*/  STL.64 [R1+0x3af8], R16 ;  /* 0x003af81001007387 */ /* 0x0003e40000100a00 */
[-C--:B-1----:R-:W-:Y:S02]  /*2f000*/  HMMA.1688.F32.TF32 R16, R36, R12.reuse, R152 ;  /* 0x0000000c2410723c */ /* 0x082fe40000081098 */
[----:B------:R-:W-:Y:S04]  /*2f010*/  STL.64 [R1+0x590], R60 ;  /* 0x0005903c01007387 */ /* 0x000fe80000100a00 */
[----:B------:R1:W-:Y:S04]  /*2f020*/  STL.64 [R1+0x598], R62 ;  /* 0x0005983e01007387 */ /* 0x0003e80000100a00 */
[----:B------:R-:W-:Y:S04]  /*2f030*/  STL.64 [R1+0x680], R20 ;  /* 0x0006801401007387 */ /* 0x000fe80000100a00 */
[----:B------:R2:W-:Y:S01]  /*2f040*/  STL.64 [R1+0x688], R22 ;  /* 0x0006881601007387 */ /* 0x0005e20000100a00 */
[-C--:B-1----:R-:W-:Y:S08]  /*2f050*/  HMMA.1688.F32.TF32 R60, R40, R12.reuse, R184 ;  /* 0x0000000c283c723c */ /* 0x082ff000000810b8 */
[----:B------:R-:W-:Y:S01]  /*2f060*/  STL.64 [R1+0x820], R16 ;  /* 0x0008201001007387 */ /* 0x000fe20000100a00 */
[-C--:B--2---:R-:W-:Y:S03]  /*2f070*/  HMMA.1688.F32.TF32 R20, R44, R12.reuse, R196 ;  /* 0x0000000c2c14723c */ /* 0x084fe600000810c4 */
[----:B------:R1:W-:Y:S05]  /*2f080*/  STL.64 [R1+0x828], R18 ;  /* 0x0008281201007387 */ /* 0x0003ea0000100a00 */
[----:B-1----:R-:W-:Y:S06]  /*2f090*/  HMMA.1688.F32.TF32 R16, R48, R12, R204 ;  /* 0x0000000c3010723c */ /* 0x002fec00000810cc */
[----:B------:R-:W-:Y:S04]  /*2f0a0*/  STL.64 [R1+0x910], R60 ;  /* 0x0009103c01007387 */ /* 0x000fe80000100a00 */
[----:B------:R-:W-:Y:S04]  /*2f0b0*/  STL.64 [R1+0x918], R62 ;  /* 0x0009183e01007387 */ /* 0x000fe80000100a00 */
[----:B------:R-:W-:Y:S04]  /*2f0c0*/  STL.64 [R1+0x3b08], R14 ;  /* 0x003b080e01007387 */ /* 0x000fe80000100a00 */
[----:B------:R-:W-:Y:S04]  /*2f0d0*/  STL.64 [R1+0x960], R20 ;  /* 0x0009601401007387 */ /* 0x000fe80000100a00 */
[----:B------:R1:W-:Y:S01]  /*2f0e0*/  STL.64 [R1+0x968], R22 ;  /* 0x0009681601007387 */ /* 0x0003e20000100a00 */
[----:B------:R-:W-:Y:S03]  /*2f0f0*/  HMMA.1688.F32.TF32 R92, R188, R6, R92 ;  /* 0x00000006bc5c723c */ /* 0x000fe6000008105c */
[----:B------:R-:W-:Y:S04]  /*2f100*/  LDSM.16.M88.4 R60, [R224+0x83000] ;  /* 0x08300000e03c783b */ /* 0x000fe80000000200 */
[----:B------:R-:W-:Y:S04]  /*2f110*/  STL.64 [R1+0x990], R16 ;  /* 0x0009901001007387 */ /* 0x000fe80000100a00 */
[----:B------:R2:W-:Y:S04]  /*2f120*/  STL.64 [R1+0x998], R18 ;  /* 0x0009981201007387 */ /* 0x0005e80000100a00 */
[----:B------:R-:W-:Y:S04]  /*2f130*/  STL.64 [R1+0x3b28], R250 ;  /* 0x003b28fa01007387 */ /* 0x000fe80000100a00 */
[----:B------:R-:W-:Y:S04]  /*2f140*/  STL.64 [R1+0x3b20], R248 ;  /* 0x003b20f801007387 */ /* 0x000fe80000100a00 */
[----:B------:R-:W3:Y:S04]  /*2f150*/  LDL.LU R70, [R1+0x568] ;  /* 0x0005680001467983 */ /* 0x000ee80000300800 */
[----:B------:R-:W3:Y:S04]  /*2f160*/  LDL.LU R71, [R1+0x56c] ;  /* 0x00056c0001477983 */ /* 0x000ee80000300800 */
[----:B------:R-:W4:Y:S04]  /*2f170*/  LDL.LU R232, [R1+0x2e0] ;  /* 0x0002e00001e87983 */ /* 0x000f280000300800 */
[----:B------:R-:W4:Y:S04]  /*2f180*/  LDL.LU R233, [R1+0x2e4] ;  /* 0x0002e40001e97983 */ /* 0x000f280000300800 */
[----:B------:R-:W4:Y:S04]  /*2f190*/  LDL.LU R234, [R1+0x2e8] ;  /* 0x0002e80001ea7983 */ /* 0x000f280000300800 */
[----:B------:R-:W4:Y:S04]  /*2f1a0*/  LDL.LU R235, [R1+0x2ec] ;  /* 0x0002ec0001eb7983 */ /* 0x000f280000300800 */
[----:B------:R-:W3:Y:S04]  /*2f1b0*/  LDL.LU R25, [R1+0x3c94] ;  /* 0x003c940001197983 */ /* 0x000ee80000300800 */
[----:B------:R-:W3:Y:S04]  /*2f1c0*/  LDL.LU R252, [R1+0x3c90] ;  /* 0x003c900001fc7983 */ /* 0x000ee80000300800 */
[----:B------:R-:W3:Y:S04]  /*2f1d0*/  LDL.LU R72, [R1+0x3c8c] ;  /* 0x003c8c0001487983 */ /* 0x000ee80000300800 */
[----:B------:R-:W4:Y:S01]  /*2f1e0*/  LDL.LU R73, [R1+0x3c88] ;  /* 0x003c880001497983 */ /* 0x000f220000300800 */
[-C--:B-1----:R-:W-:Y:S08]  /*2f1f0*/  HMMA.1688.F32.TF32 R20, R212, R8.reuse, R208 ;  /* 0x00000008d414723c */ /* 0x082ff000000810d0 */
[-C--:B--2---:R-:W-:Y:S08]  /*2f200*/  HMMA.1688.F32.TF32 R16, R28, R8.reuse, R240 ;  /* 0x000000081c10723c */ /* 0x084ff000000810f0 */
[----:B------:R-:W-:Y:S01]  /*2f210*/  HMMA.1688.F32.TF32 R12, R32, R8, R116 ;  /* 0x00000008200c723c */ /* 0x000fe20000081074 */
[----:B------:R-:W-:-:S02]  /*2f220*/  IMAD.MOV.U32 R209, RZ, RZ, R5 ;  /* 0x000000ffffd17224 */ /* 0x000fc400078e0005 */
[----:B------:R-:W-:Y:S01]  /*2f230*/  IMAD.MOV.U32 R210, RZ, RZ, R4 ;  /* 0x000000ffffd27224 */ /* 0x000fe200078e0004 */
[----:B------:R-:W-:Y:S01]  /*2f240*/  MOV R208, R24 ;  /* 0x0000001800d07202 */ /* 0x000fe20000000f00 */
[----:B------:R-:W-:Y:S04]  /*2f250*/  LDSM.16.M88.4 R116, [R224+0x8b000] ;  /* 0x08b00000e074783b */ /* 0x000fe80000000200 */
[----:B------:R-:W-:Y:S04]  /*2f260*/  STL.64 [R1+0x3b38], R22 ;  /* 0x003b381601007387 */ /* 0x000fe80000100a00 */
[----:B------:R-:W-:Y:S04]  /*2f270*/  STL.64 [R1+0x3b30], R20 ;  /* 0x003b301401007387 */ /* 0x000fe80000100a00 */
[----:B------:R-:W2:Y:S04]  /*2f280*/  LDL.LU R216, [R1+0x580] ;  /* 0x0005800001d87983 */ /* 0x000ea80000300800 */
[----:B------:R-:W-:Y:S04]  /*2f290*/  STL.64 [R1+0x4d0], R16 ;  /* 0x0004d01001007387 */ /* 0x000fe80000100a00 */
[----:B------:R-:W-:Y:S04]  /*2f2a0*/  STL.64 [R1+0x4d8], R18 ;  /* 0x0004d81201007387 */ /* 0x000fe80000100a00 */
[----:B------:R-:W-:Y:S04]  /*2f2b0*/  STL.64 [R1+0x640], R12 ;  /* 0x0006400c01007387 */ /* 0x000fe80000100a00 */
[----:B------:R1:W-:Y:S04]  /*2f2c0*/  STL.64 [R1+0x648], R14 ;  /* 0x0006480e01007387 */ /* 0x0003e80000100a00 */
[----:B------:R-:W2:Y:S04]  /*2f2d0*/  LDL.LU R217, [R1+0x584] ;  /* 0x0005840001d97983 */ /* 0x000ea80000300800 */
[----:B------:R-:W2:Y:S04]  /*2f2e0*/  LDL.LU R218, [R1+0x588] ;  /* 0x0005880001da7983 */ /* 0x000ea80000300800 */
[----:B------:R-:W2:Y:S01]  /*2f2f0*/  LDL.LU R219, [R1+0x58c] ;  /* 0x00058c0001db7983 */ /* 0x000ea20000300800 */
[----:B-1----:R-:W-:Y:S01]  /*2f300*/  HMMA.1688.F32.TF32 R12, R36, R8, R52 ;  /* 0x00000008240c723c */ /* 0x002fe20000081034 */
[----:B------:R-:W-:-:S02]  /*2f310*/  MOV R211, R2 ;  /* 0x0000000200d37202 */ /* 0x000fc40000000f00 */
[----:B------:R-:W-:Y:S05]  /*2f320*/  LDSM.16.M88.4 R52, [R224+0x85000] ;  /* 0x08500000e034783b */ /* 0x000fea0000000200 */
[-C--:B------:R-:W-:Y:S01]  /*2f330*/  HMMA.1688.F32.TF32 R16, R40, R8.reuse, R56 ;  /* 0x000000082810723c */ /* 0x080fe20000081038 */
[----:B------:R-:W-:Y:S07]  /*2f340*/  LDSM.16.M88.4 R56, [R224+0x84000] ;  /* 0x08400000e038783b */ /* 0x000fee0000000200 */
[----:B------:R-:W-:Y:S08]  /*2f350*/  HMMA.1688.F32.TF32 R4, R44, R8, R192 ;  /* 0x000000082c04723c */ /* 0x000ff000000810c0 */
[----:B------:R-:W-:Y:S01]  /*2f360*/  HMMA.1688.F32.TF32 R160, R188, R74, R160 ;  /* 0x0000004abca0723c */ /* 0x000fe200000810a0 */
[----:B---3--:R-:W-:Y:S01]  /*2f370*/  MOV R229, R72 ;  /* 0x0000004800e57202 */ /* 0x008fe20000000f00 */
[----:B----4-:R-:W-:-:S02]  /*2f380*/  IMAD.MOV.U32 R228, RZ, RZ, R73 ;  /* 0x000000ffffe47224 */ /* 0x010fc400078e0049 */
[----:B------:R-:W3:Y:S04]  /*2f390*/  LDL.LU R73, [R1+0x3c84] ;  /* 0x003c840001497983 */ /* 0x000ee80000300800 */
[----:B------:R-:W3:Y:S04]  /*2f3a0*/  LDL.LU R72, [R1+0x3c80] ;  /* 0x003c800001487983 */ /* 0x000ee80000300800 */
[----:B------:R-:W-:Y:S04]  /*2f3b0*/  STL.64 [R1+0x7e0], R12 ;  /* 0x0007e00c01007387 */ /* 0x000fe80000100a00 */
[----:B------:R1:W-:Y:S04]  /*2f3c0*/  STL.64 [R1+0x7e8], R14 ;  /* 0x0007e80e01007387 */ /* 0x0003e80000100a00 */
[----:B------:R-:W-:Y:S04]  /*2f3d0*/  STL.64 [R1+0x8e0], R16 ;  /* 0x0008e01001007387 */ /* 0x000fe80000100a00 */
[----:B------:R-:W-:Y:S04]  /*2f3e0*/  STL.64 [R1+0x8e8], R18 ;  /* 0x0008e81201007387 */ /* 0x000fe80000100a00 */
[----:B------:R-:W-:Y:S04]  /*2f3f0*/  STL.64 [R1+0x3b40], R10 ;  /* 0x003b400a01007387 */ /* 0x000fe80000100a00 */
[----:B------:R-:W-:Y:S04]  /*2f400*/  STL.64 [R1+0x940], R4 ;  /* 0x0009400401007387 */ /* 0x000fe80000100a00 */
[----:B------:R-:W-:Y:S04]  /*2f410*/  STL.64 [R1+0x948], R6 ;  /* 0x0009480601007387 */ /* 0x000fe80000100a00 */
[----:B------:R-:W4:Y:S01]  /*2f420*/  LDSM.16.M88.4 R4, [R224+0x82000] ;  /* 0x08200000e004783b */ /* 0x000f220000000200 */
[----:B-1----:R-:W-:Y:S01]  /*2f430*/  HMMA.1688.F32.TF32 R12, R48, R8, R200 ;  /* 0x00000008300c723c */ /* 0x002fe200000810c8 */
[----:B------:R-:W-:-:S02]  /*2f440*/  IMAD.MOV.U32 R231, RZ, RZ, R25 ;  /* 0x000000ffffe77224 */ /* 0x000fc400078e0019 */
[----:B------:R-:W-:-:S05]  /*2f450*/  IMAD.MOV.U32 R230, RZ, RZ, R252 ;  /* 0x000000ffffe67224 */ /* 0x000fca00078e00fc */
[-C--:B----4-:R-:W-:Y:S08]  /*2f460*/  HMMA.1688.F32.TF32 R244, R172, R4.reuse, R68 ;  /* 0x00000004acf4723c */ /* 0x090ff00000081044 */
[-C--:B------:R-:W-:Y:S08]  /*2f470*/  HMMA.1688.F32.TF32 R24, R212, R4.reuse, R232 ;  /* 0x00000004d418723c */ /* 0x080ff000000810e8 */
[-C--:B------:R-:W-:Y:S01]  /*2f480*/  HMMA.1688.F32.TF32 R8, R28, R4.reuse, R220 ;  /* 0x000000041c08723c */ /* 0x080fe200000810dc */
[----:B------:R-:W-:Y:S04]  /*2f490*/  STL.64 [R1+0x980], R12 ;  /* 0x0009800c01007387 */ /* 0x000fe80000100a00 */
[----:B------:R1:W-:Y:S04]  /*2f4a0*/  STL.64 [R1+0x988], R14 ;  /* 0x0009880e01007387 */ /* 0x0003e80000100a00 */
[----:B------:R-:W-:Y:S04]  /*2f4b0*/  STL.64 [R1+0x3b50], R246 ;  /* 0x003b50f601007387 */ /* 0x000fe80000100a00 */
[----:B------:R-:W-:Y:S04]  /*2f4c0*/  STL.64 [R1+0x3b48], R244 ;  /* 0x003b48f401007387 */ /* 0x000fe80000100a00 */
[----:B------:R-:W-:Y:S01]  /*2f4d0*/  STL.64 [R1+0x3b60], R26 ;  /* 0x003b601a01007387 */ /* 0x000fe20000100a00 */
[----:B-1----:R-:W-:Y:S03]  /*2f4e0*/  HMMA.1688.F32.TF32 R12, R32, R4, R64 ;  /* 0x00000004200c723c */ /* 0x002fe60000081040 */
[----:B------:R-:W-:Y:S03]  /*2f4f0*/  STL.64 [R1+0x3b58], R24 ;  /* 0x003b581801007387 */ /* 0x000fe60000100a00 */
[----:B------:R-:W-:Y:S01]  /*2f500*/  IMAD.MOV.U32 R252, RZ, RZ, R10 ;  /* 0x000000fffffc7224 */ /* 0x000fe200078e000a */
[----:B------:R1:W-:Y:S01]  /*2f510*/  STL.64 [R1+0x380], R8 ;  /* 0x0003800801007387 */ /* 0x0003e20000100a00 */
[----:B------:R-:W-:-:S02]  /*2f520*/  IMAD.MOV.U32 R2, RZ, RZ, R11 ;  /* 0x000000ffff027224 */ /* 0x000fc400078e000b */
[-C--:B-1----:R-:W-:Y:S08]  /*2f530*/  HMMA.1688.F32.TF32 R8, R36, R4.reuse, R128 ;  /* 0x000000042408723c */ /* 0x082ff00000081080 */
[----:B------:R-:W-:Y:S05]  /*2f540*/  HMMA.1688.F32.TF32 R16, R40, R4, R164 ;  /* 0x000000042810723c */ /* 0x000fea00000810a4 */
[----:B------:R-:W-:Y:S04]  /*2f550*/  STL.64 [R1+0x5b0], R12 ;  /* 0x0005b00c01007387 */ /* 0x000fe80000100a00 */
[----:B------:R1:W-:Y:S01]  /*2f560*/  STL.64 [R1+0x5b8], R14 ;  /* 0x0005b80e01007387 */ /* 0x0003e20000100a00 */
[----:B--2---:R-:W-:Y:S01]  /*2f570*/  HMMA.1688.F32.TF32 R240, R172, R60, R216 ;  /* 0x0000003cacf0723c */ /* 0x004fe200000810d8 */
[----:B------:R-:W-:Y:S01]  /*2f580*/  MOV R234, R97 ;  /* 0x0000006100ea7202 */ /* 0x000fe20000000f00 */
[----:B------:R-:W-:Y:S01]  /*2f590*/  IMAD.MOV.U32 R235, RZ, RZ, R96 ;  /* 0x000000ffffeb7224 */ /* 0x000fe200078e0060 */
[----:B------:R-:W-:Y:S04]  /*2f5a0*/  LDSM.16.M88.4 R128, [R224+0x8e000] ;  /* 0x08e00000e080783b */ /* 0x000fe80000000200 */
[----:B------:R-:W-:Y:S01]  /*2f5b0*/  STL.64 [R1+0x720], R8 ;  /* 0x0007200801007387 */ /* 0x000fe20000100a00 */
[----:B-1----:R-:W-:Y:S03]  /*2f5c0*/  HMMA.1688.F32.TF32 R12, R44, R4, R168 ;  /* 0x000000042c0c723c */ /* 0x002fe600000810a8 */
[----:B------:R1:W-:Y:S05]  /*2f5d0*/  STL.64 [R1+0x728], R10 ;  /* 0x0007280a01007387 */ /* 0x0003ea0000100a00 */
[----:B------:R-:W-:Y:S08]  /*2f5e0*/  HMMA.1688.F32.TF32 R64, R212, R60, R228 ;  /* 0x0000003cd440723c */ /* 0x000ff000000810e4 */
[----:B-1----:R-:W-:Y:S01]  /*2f5f0*/  HMMA.1688.F32.TF32 R8, R48, R4, R180 ;  /* 0x000000043008723c */ /* 0x002fe200000810b4 */
[----:B------:R-:W-:Y:S04]  /*2f600*/  STL.64 [R1+0x8c0], R16 ;  /* 0x0008c01001007387 */ /* 0x000fe80000100a00 */
[----:B------:R-:W-:Y:S04]  /*2f610*/  STL.64 [R1+0x8c8], R18 ;  /* 0x0008c81201007387 */ /* 0x000fe80000100a00 */
[----:B------:R-:W-:Y:S04]  /*2f620*/  STL.64 [R1+0x3b68], R6 ;  /* 0x003b680601007387 */ /* 0x000fe80000100a00 */
[----:B------:R-:W-:Y:S04]  /*2f630*/  STL.64 [R1+0x920], R12 ;  /* 0x0009200c01007387 */ /* 0x000fe80000100a00 */
[----:B------:R1:W-:Y:S06]  /*2f640*/  STL.64 [R1+0x928], R14 ;  /* 0x0009280e01007387 */ /* 0x0003ec0000100a00 */
[----:B------:R-:W-:Y:S04]  /*2f650*/  STL.64 [R1+0x970], R8 ;  /* 0x0009700801007387 */ /* 0x000fe80000100a00 */
[----:B------:R2:W-:Y:S04]  /*2f660*/  STL.64 [R1+0x978], R10 ;  /* 0x0009780a01007387 */ /* 0x0005e80000100a00 */
[----:B------:R-:W-:Y:S04]  /*2f670*/  STL.64 [R1+0x3b78], R242 ;  /* 0x003b78f201007387 */ /* 0x000fe80000100a00 */
[----:B------:R-:W-:Y:S04]  /*2f680*/  STL.64 [R1+0x3b70], R240 ;  /* 0x003b70f001007387 */ /* 0x000fe80000100a00 */
[----:B------:R-:W-:Y:S04]  /*2f690*/  STL.64 [R1+0x3b88], R66 ;  /* 0x003b884201007387 */ /* 0x000fe80000100a00 */
[----:B------:R-:W-:Y:S04]  /*2f6a0*/  STL.64 [R1+0x3b80], R64 ;  /* 0x003b804001007387 */ /* 0x000fe80000100a00 */
[----:B------:R-:W4:Y:S04]  /*2f6b0*/  LDL.LU R90, [R1+0x358] ;  /* 0x00035800015a7983 */ /* 0x000f280000300800 */
[----:B------:R-:W4:Y:S04]  /*2f6c0*/  LDL.LU R91, [R1+0x35c] ;  /* 0x00035c00015b7983 */ /* 0x000f280000300800 */
[----:B------:R-:W3:Y:S04]  /*2f6d0*/  LDL.LU R74, [R1+0x5a8] ;  /* 0x0005a800014a7983 */ /* 0x000ee80000300800 */
[----:B------:R-:W3:Y:S04]  /*2f6e0*/  LDL.LU R75, [R1+0x5ac] ;  /* 0x0005ac00014b7983 */ /* 0x000ee80000300800 */
[----:B------:R-:W3:Y:S04]  /*2f6f0*/  LDL.LU R232, [R1+0x60] ;  /* 0x0000600001e87983 */ /* 0x000ee80000300800 */
[----:B------:R-:W3:Y:S04]  /*2f700*/  LDL.LU R233, [R1+0x64] ;  /* 0x0000640001e97983 */ /* 0x000ee80000300800 */
[----:B------:R-:W3:Y:S04]  /*2f710*/  LDL.LU R97, [R1+0x3c7c] ;  /* 0x003c7c0001617983 */ /* 0x000ee80000300800 */
[----:B------:R-:W4:Y:S01]  /*2f720*/  LDL.LU R96, [R1+0x3c78] ;  /* 0x003c780001607983 */ /* 0x000f220000300800 */
[-C--:B------:R-:W-:Y:S08]  /*2f730*/  HMMA.1688.F32.TF32 R68, R28, R60.reuse, R208 ;  /* 0x0000003c1c44723c */ /* 0x080ff000000810d0 */
[-C--:B-1----:R-:W-:Y:S08]  /*2f740*/  HMMA.1688.F32.TF32 R12, R32, R60.reuse, R104 ;  /* 0x0000003c200c723c */ /* 0x082ff00000081068 */
[-C--:B--2---:R-:W-:Y:S08]  /*2f750*/  HMMA.1688.F32.TF32 R8, R36, R60.reuse, R120 ;  /* 0x0000003c2408723c */ /* 0x084ff00000081078 */
[-C--:B------:R-:W-:Y:S01]  /*2f760*/  HMMA.1688.F32.TF32 R4, R40, R60.reuse, R148 ;  /* 0x0000003c2804723c */ /* 0x080fe20000081094 */
[----:B------:R-:W-:Y:S04]  /*2f770*/  STL [R1+0x3ad4], R68 ;  /* 0x003ad44401007387 */ /* 0x000fe80000100800 */
[----:B------:R-:W-:Y:S04]  /*2f780*/  STL [R1+0x3ad0], R69 ;  /* 0x003ad04501007387 */ /* 0x000fe80000100800 */
[----:B------:R-:W-:Y:S04]  /*2f790*/  STL [R1+0x3acc], R70 ;  /* 0x003acc4601007387 */ /* 0x000fe80000100800 */
[----:B------:R-:W-:Y:S04]  /*2f7a0*/  STL [R1+0x3ac8], R71 ;  /* 0x003ac84701007387 */ /* 0x000fe80000100800 */
        /* <DEDUP_REMOVED lines=9> */
[----:B------:R-:W2:Y:S04]  /*2f840*/  LDL.LU R223, [R1+0x67c] ;  /* 0x00067c0001df7983 */ /* 0x000ea80000300800 */
[----:B------:R-:W2:Y:S04]  /*2f850*/  LDL.LU R216, [R1+0x3a0] ;  /* 0x0003a00001d87983 */ /* 0x000ea80000300800 */
[----:B------:R-:W2:Y:S01]  /*2f860*/  LDL.LU R217, [R1+0x3a4] ;  /* 0x0003a40001d97983 */ /* 0x000ea20000300800 */
[----:B-1----:R-:W-:Y:S01]  /*2f870*/  HMMA.1688.F32.TF32 R4, R44, R60, R156 ;  /* 0x0000003c2c04723c */ /* 0x002fe2000008109c */
[----:B------:R-:W-:-:S02]  /*2f880*/  IMAD.MOV.U32 R228, RZ, RZ, R100 ;  /* 0x000000ffffe47224 */ /* 0x000fc400078e0064 */
[----:B------:R-:W-:Y:S01]  /*2f890*/  IMAD.MOV.U32 R229, RZ, RZ, R101 ;  /* 0x000000ffffe57224 */ /* 0x000fe200078e0065 */
[----:B------:R-:W-:Y:S01]  /*2f8a0*/  MOV R209, R80 ;  /* 0x0000005000d17202 */ /* 0x000fe20000000f00 */
[----:B------:R-:W-:Y:S01]  /*2f8b0*/  IMAD.MOV.U32 R210, RZ, RZ, R77 ;  /* 0x000000ffffd27224 */ /* 0x000fe200078e004d */
[----:B------:R-:W-:Y:S01]  /*2f8c0*/  MOV R230, R85 ;  /* 0x0000005500e67202 */ /* 0x000fe20000000f00 */
[----:B------:R-:W-:Y:S02]  /*2f8d0*/  IMAD.MOV.U32 R211, RZ, RZ, R76 ;  /* 0x000000ffffd37224 */ /* 0x000fe400078e004c */
[----:B------:R-:W-:Y:S01]  /*2f8e0*/  IMAD.MOV.U32 R208, RZ, RZ, R81 ;  /* 0x000000ffffd07224 */ /* 0x000fe200078e0051 */
[-C--:B------:R-:W-:Y:S01]  /*2f8f0*/  HMMA.1688.F32.TF32 R8, R32, R56.reuse, R236 ;  /* 0x000000382008723c */ /* 0x080fe200000810ec */
[----:B------:R-:W-:Y:S01]  /*2f900*/  IMAD.MOV.U32 R231, RZ, RZ, R84 ;  /* 0x000000ffffe77224 */ /* 0x000fe200078e0054 */
[----:B------:R-:W-:Y:S04]  /*2f910*/  LDSM.16.M88.4 R104, [R224+0x88000] ;  /* 0x08800000e068783b */ /* 0x000fe80000000200 */
[----:B------:R-:W-:Y:S02]  /*2f920*/  LDSM.16.M88.4 R120, [R224+0x8c000] ;  /* 0x08c00000e078783b */ /* 0x000fe40000000200 */
[----:B------:R-:W-:Y:S01]  /*2f930*/  HMMA.1688.F32.TF32 R12, R40, R56, R140 ;  /* 0x00000038280c723c */ /* 0x000fe2000008108c */
[----:B---3--:R-:W-:Y:S01]  /*2f940*/  MOV R219, R97 ;  /* 0x0000006100db7202 */ /* 0x008fe20000000f00 */
[----:B----4-:R-:W-:-:S02]  /*2f950*/  IMAD.MOV.U32 R218, RZ, RZ, R96 ;  /* 0x000000ffffda7224 */ /* 0x010fc400078e0060 */
[----:B------:R-:W3:Y:S04]  /*2f960*/  LDL.LU R96, [R1+0x3c74] ;  /* 0x003c740001607983 */ /* 0x000ee80000300800 */
[----:B------:R-:W4:Y:S04]  /*2f970*/  LDL.LU R97, [R1+0x3c70] ;  /* 0x003c700001617983 */ /* 0x000f280000300800 */
[----:B------:R-:W4:Y:S04]  /*2f980*/  LDL.LU R100, [R1+0x3c6c] ;  /* 0x003c6c0001647983 */ /* 0x000f280000300800 */
[----:B------:R-:W4:Y:S04]  /*2f990*/  LDL.LU R101, [R1+0x3c68] ;  /* 0x003c680001657983 */ /* 0x000f280000300800 */
[----:B------:R-:W-:Y:S04]  /*2f9a0*/  STL.64 [R1+0x8f0], R4 ;  /* 0x0008f00401007387 */ /* 0x000fe80000100a00 */
[----:B------:R1:W-:Y:S02]  /*2f9b0*/  STL.64 [R1+0x8f8], R6 ;  /* 0x0008f80601007387 */ /* 0x0003e40000100a00 */
[----:B-1----:R-:W-:Y:S02]  /*2f9c0*/  HMMA.1688.F32.TF32 R4, R48, R60, R176 ;  /* 0x0000003c3004723c */ /* 0x002fe400000810b0 */
[----:B------:R-:W-:Y:S06]  /*2f9d0*/  STL.64 [R1+0x3b90], R62 ;  /* 0x003b903e01007387 */ /* 0x000fec0000100a00 */
[-C--:B------:R-:W-:Y:S08]  /*2f9e0*/  HMMA.1688.F32.TF32 R72, R172, R56.reuse, R72 ;  /* 0x00000038ac48723c */ /* 0x080ff00000081048 */
[-C--:B------:R-:W-:Y:S08]  /*2f9f0*/  HMMA.1688.F32.TF32 R76, R212, R56.reuse, R88 ;  /* 0x00000038d44c723c */ /* 0x080ff00000081058 */
[-C--:B------:R-:W-:Y:S01]  /*2fa00*/  HMMA.1688.F32.TF32 R80, R28, R56.reuse, R232 ;  /* 0x000000381c50723c */ /* 0x080fe200000810e8 */
[----:B------:R-:W-:Y:S04]  /*2fa10*/  STL.64 [R1+0x950], R4 ;  /* 0x0009500401007387 */ /* 0x000fe80000100a00 */
[----:B------:R1:W-:Y:S03]  /*2fa20*/  STL.64 [R1+0x958], R6 ;  /* 0x0009580601007387 */ /* 0x0003e60000100a00 */
[-C--:B-1----:R-:W-:Y:S01]  /*2fa30*/  HMMA.1688.F32.TF32 R4, R36, R56.reuse, R112 ;  /* 0x000000382404723c */ /* 0x082fe20000081070 */
[----:B------:R-:W-:Y:S04]  /*2fa40*/  STL.64 [R1+0x3ba0], R74 ;  /* 0x003ba04a01007387 */ /* 0x000fe80000100a00 */
[----:B------:R-:W-:Y:S04]  /*2fa50*/  STL.64 [R1+0x3b98], R72 ;  /* 0x003b984801007387 */ /* 0x000fe80000100a00 */
[----:B------:R-:W-:Y:S04]  /*2fa60*/  STL.64 [R1+0x3bb0], R78 ;  /* 0x003bb04e01007387 */ /* 0x000fe80000100a00 */
[----:B------:R-:W-:Y:S04]  /*2fa70*/  STL.64 [R1+0x3ba8], R76 ;  /* 0x003ba84c01007387 */ /* 0x000fe80000100a00 */
[----:B------:R-:W-:Y:S04]  /*2fa80*/  STL [R1+0x3ae0], R80 ;  /* 0x003ae05001007387 */ /* 0x000fe80000100800 */
[----:B------:R-:W-:Y:S04]  /*2fa90*/  STL [R1+0x3adc], R81 ;  /* 0x003adc5101007387 */ /* 0x000fe80000100800 */
[----:B------:R-:W-:Y:S04]  /*2faa0*/  STL [R1+0x3ad8], R82 ;  /* 0x003ad85201007387 */ /* 0x000fe80000100800 */
[----:B------:R-:W-:Y:S04]  /*2fab0*/  STL [R1+0x3ac4], R83 ;  /* 0x003ac45301007387 */ /* 0x000fe80000100800 */
[----:B------:R-:W-:Y:S04]  /*2fac0*/  STL.64 [R1+0x460], R8 ;  /* 0x0004600801007387 */ /* 0x000fe80000100a00 */
[----:B------:R1:W-:Y:S04]  /*2fad0*/  STL.64 [R1+0x468], R10 ;  /* 0x0004680a01007387 */ /* 0x0003e80000100a00 */
[----:B------:R-:W-:Y:S04]  /*2fae0*/  STL.64 [R1+0x630], R4 ;  /* 0x0006300401007387 */ /* 0x000fe80000100a00 */
[----:B------:R2:W-:Y:S01]  /*2faf0*/  STL.64 [R1+0x638], R6 ;  /* 0x0006380601007387 */ /* 0x0005e20000100a00 */
[-C--:B-1----:R-:W-:Y:S03]  /*2fb00*/  HMMA.1688.F32.TF32 R8, R44, R56.reuse, R144 ;  /* 0x000000382c08723c */ /* 0x082fe60000081090 */
[----:B------:R-:W-:Y:S05]  /*2fb10*/  LDSM.16.M88.4 R112, [R224+0x8a000] ;  /* 0x08a00000e070783b */ /* 0x000fea0000000200 */
[----:B--2---:R-:W-:Y:S01]  /*2fb20*/  HMMA.1688.F32.TF32 R4, R48, R56, R92 ;  /* 0x000000383004723c */ /* 0x004fe2000008105c */
[----:B------:R-:W-:Y:S07]  /*2fb30*/  STL.64 [R1+0x730], R12 ;  /* 0x0007300c01007387 */ /* 0x000fee0000100a00 */
[-C--:B------:R-:W-:Y:S01]  /*2fb40*/  HMMA.1688.F32.TF32 R84, R172, R52.reuse, R220 ;  /* 0x00000034ac54723c */ /* 0x080fe200000810dc */
[----:B------:R-:W-:Y:S04]  /*2fb50*/  STL.64 [R1+0x738], R14 ;  /* 0x0007380e01007387 */ /* 0x000fe80000100a00 */
[----:B------:R-:W-:Y:S03]  /*2fb60*/  STL.64 [R1+0x3bb8], R58 ;  /* 0x003bb83a01007387 */ /* 0x000fe60000100a00 */
[-C--:B------:R-:W-:Y:S01]  /*2fb70*/  HMMA.1688.F32.TF32 R88, R212, R52.reuse, R216 ;  /* 0x00000034d458723c */ /* 0x080fe200000810d8 */
[----:B------:R-:W-:Y:S04]  /*2fb80*/  STL.64 [R1+0x8d0], R8 ;  /* 0x0008d00801007387 */ /* 0x000fe80000100a00 */
[----:B------:R-:W-:Y:S03]  /*2fb90*/  STL.64 [R1+0x8d8], R10 ;  /* 0x0008d80a01007387 */ /* 0x000fe60000100a00 */
        /* <DEDUP_REMOVED lines=13> */
[----:B------:R-:W-:Y:S04]  /*2fc70*/  STL.64 [R1+0x3c48], R32 ;  /* 0x003c482001007387 */ /* 0x000fe80000100a00 */
[----:B------:R-:W-:Y:S04]  /*2fc80*/  STL.64 [R1+0x3a0], R4 ;  /* 0x0003a00401007387 */ /* 0x000fe80000100a00 */
[----:B------:R1:W-:Y:S04]  /*2fc90*/  STL.64 [R1+0x3a8], R6 ;  /* 0x0003a80601007387 */ /* 0x0003e80000100a00 */
[----:B------:R-:W2:Y:S01]  /*2fca0*/  LDL.LU R216, [R1+0x8a0] ;  /* 0x0008a00001d87983 */ /* 0x000ea20000300800 */
[-C--:B-1----:R-:W-:Y:S03]  /*2fcb0*/  HMMA.1688.F32.TF32 R4, R36, R52.reuse, R108 ;  /* 0x000000342404723c */ /* 0x082fe6000008106c */
[----:B------:R-:W-:Y:S11]  /*2fcc0*/  LDSM.16.M88.4 R108, [R224+0x89000] ;  /* 0x08900000e06c783b */ /* 0x000ff60000000200 */
[----:B------:R-:W-:Y:S09]  /*2fcd0*/  @!UPT UIADD3 URZ, URZ, URZ, URZ ;  /* 0x0000003f3f3ff290 */ /* 0x000ff2000fffe03f */
[----:B------:R-:W-:Y:S04]  /*2fce0*/  STL.64 [R1+0x5a0], R4 ;  /* 0x0005a00401007387 */ /* 0x000fe80000100a00 */
[----:B------:R1:W-:Y:S04]  /*2fcf0*/  STL.64 [R1+0x5a8], R6 ;  /* 0x0005a80601007387 */ /* 0x0003e80000100a00 */
[----:B------:R-:W2:Y:S04]  /*2fd00*/  LDL.LU R217, [R1+0x8a4] ;  /* 0x0008a40001d97983 */ /* 0x000ea80000300800 */
        /* <DEDUP_REMOVED lines=9> */
[----:B------:R-:W2:Y:S01]  /*2fda0*/  LDL.LU R231, [R1+0x89c] ;  /* 0x00089c0001e77983 */ /* 0x000ea20000300800 */
[----:B-1----:R-:W-:Y:S01]  /*2fdb0*/  HMMA.1688.F32.TF32 R4, R40, R52, R132 ;  /* 0x000000342804723c */ /* 0x002fe20000081084 */
[----:B---3--:R-:W-:Y:S01]  /*2fdc0*/  MOV R211, R96 ;  /* 0x0000006000d37202 */ /* 0x008fe20000000f00 */
[----:B----4-:R-:W-:-:S02]  /*2fdd0*/  IMAD.MOV.U32 R210, RZ, RZ, R97 ;  /* 0x000000ffffd27224 */ /* 0x010fc400078e0061 */
[----:B------:R-:W-:Y:S01]  /*2fde0*/  IMAD.MOV.U32 R209, RZ, RZ, R100 ;  /* 0x000000ffffd17224 */ /* 0x000fe200078e0064 */
[----:B------:R-:W-:Y:S01]  /*2fdf0*/  LDSM.16.M88.4 R96, [R224+0x86000] ;  /* 0x08600000e060783b */ /* 0x000fe20000000200 */
[----:B------:R-:W-:-:S03]  /*2fe00*/  MOV R208, R101 ;  /* 0x0000006500d07202 */ /* 0x000fc60000000f00 */
[----:B------:R-:W-:Y:S04]  /*2fe10*/  STL.64 [R1+0x3be8], R38 ;  /* 0x003be82601007387 */ /* 0x000fe80000100a00 */
[----:B------:R-:W2:Y:S04]  /*2fe20*/  LDSM.16.M88.4 R100, [R224+0x87000] ;  /* 0x08700000e064783b */ /* 0x000ea80000000200 */
[----:B------:R-:W-:Y:S04]  /*2fe30*/  STL.64 [R1+0x3be0], R36 ;  /* 0x003be02401007387 */ /* 0x000fe80000100a00 */
[----:B------:R-:W-:Y:S04]  /*2fe40*/  STL.64 [R1+0x3bf8], R42 ;  /* 0x003bf82a01007387 */ /* 0x000fe80000100a00 */
[----:B------:R-:W-:Y:S04]  /*2fe50*/  STL.64 [R1+0x3bf0], R40 ;  /* 0x003bf02801007387 */ /* 0x000fe80000100a00 */
[----:B------:R-:W-:Y:S04]  /*2fe60*/  STL.64 [R1+0x670], R4 ;  /* 0x0006700401007387 */ /* 0x000fe80000100a00 */
[----:B------:R1:W-:Y:S04]  /*2fe70*/  STL.64 [R1+0x678], R6 ;  /* 0x0006780601007387 */ /* 0x0003e80000100a00 */
[----:B------:R-:W3:Y:S01]  /*2fe80*/  LDSM.16.M88.4 R132, [R224+0x8f000] ;  /* 0x08f00000e084783b */ /* 0x000ee20000000200 */
[-C--:B-1----:R-:W-:Y:S03]  /*2fe90*/  HMMA.1688.F32.TF32 R4, R44, R52.reuse, R136 ;  /* 0x000000342c04723c */ /* 0x082fe60000081088 */
[----:B------:R-:W-:Y:S04]  /*2fea0*/  STL.64 [R1+0x3c08], R46 ;  /* 0x003c082e01007387 */ /* 0x000fe80000100a00 */
[----:B------:R-:W-:Y:S11]  /*2feb0*/  STL.64 [R1+0x3c00], R44 ;  /* 0x003c002c01007387 */ /* 0x000ff60000100a00 */
[----:B------:R-:W-:Y:S05]  /*2fec0*/  @!UPT UIADD3 URZ, URZ, URZ, URZ ;  /* 0x0000003f3f3ff290 */ /* 0x000fea000fffe03f */
[----:B------:R-:W-:Y:S04]  /*2fed0*/  STL.64 [R1+0x800], R4 ;  /* 0x0008000401007387 */ /* 0x000fe80000100a00 */
[----:B------:R1:W-:Y:S02]  /*2fee0*/  STL.64 [R1+0x808], R6 ;  /* 0x0008080601007387 */ /* 0x0003e40000100a00 */
[----:B-1----:R-:W-:Y:S02]  /*2fef0*/  HMMA.1688.F32.TF32 R4, R48, R52, R160 ;  /* 0x000000343004723c */ /* 0x002fe400000810a0 */
[----:B------:R-:W-:Y:S04]  /*2ff00*/  STL.64 [R1+0x3c20], R50 ;  /* 0x003c203201007387 */ /* 0x000fe80000100a00 */
[----:B------:R-:W-:Y:S11]  /*2ff10*/  STL.64 [R1+0x3c18], R48 ;  /* 0x003c183001007387 */ /* 0x000ff60000100a00 */
[----:B------:R-:W-:Y:S06]  /*2ff20*/  @!UPT UIADD3 URZ, URZ, URZ, URZ ;  /* 0x0000003f3f3ff290 */ /* 0x000fec000fffe03f */
[----:B------:R1:W-:Y:S04]  /*2ff30*/  STL.64 [R1+0x900], R4 ;  /* 0x0009000401007387 */ /* 0x0003e80000100a00 */
[----:B------:R4:W-:Y:S04]  /*2ff40*/  STL.64 [R1+0x908], R6 ;  /* 0x0009080601007387 */ /* 0x0009e80000100a00 */
[----:B------:R-:W-:Y:S01]  /*2ff50*/  STL.64 [R1+0x3c10], R54 ;  /* 0x003c103601007387 */ /* 0x000fe20000100a00 */
[C---:B--2---:R-:W-:Y:S08]  /*2ff60*/  HMMA.1688.F32.TF32 R140, R172.reuse, R100, R216 ;  /* 0x00000064ac8c723c */ /* 0x044ff000000810d8 */
[C---:B------:R-:W-:Y:S08]  /*2ff70*/  HMMA.1688.F32.TF32 R136, R172.reuse, R96, R220 ;  /* 0x00000060ac88723c */ /* 0x040ff000000810dc */
[C---:B------:R-:W-:Y:S11]  /*2ff80*/  HMMA.1688.F32.TF32 R144, R172.reuse, R104, R228 ;  /* 0x00000068ac90723c */ /* 0x040ff600000810e4 */
[----:B------:R-:W-:Y:S04]  /*2ff90*/  @!UPT UIADD3 URZ, URZ, URZ, URZ ;  /* 0x0000003f3f3ff290 */ /* 0x000fe8000fffe03f */
[----:B------:R-:W-:Y:S04]  /*2ffa0*/  STL.64 [R1+0x3c30], R138 ;  /* 0x003c308a01007387 */ /* 0x000fe80000100a00 */
[----:B------:R-:W-:Y:S04]  /*2ffb0*/  STL.64 [R1+0x3c28], R136 ;  /* 0x003c288801007387 */ /* 0x000fe80000100a00 */
[----:B------:R-:W-:Y:S04]  /*2ffc0*/  STL.64 [R1+0x3c40], R142 ;  /* 0x003c408e01007387 */ /* 0x000fe80000100a00 */
[----:B------:R-:W-:Y:S04]  /*2ffd0*/  STL.64 [R1+0x3c38], R140 ;  /* 0x003c388c01007387 */ /* 0x000fe80000100a00 */
        /* <DEDUP_REMOVED lines=62> */
[----:B-1----:R-:W3:Y:S04]  /*303c0*/  LDL.LU R4, [R1+0x860] ;  /* 0x0008600001047983 */ /* 0x002ee80000300800 */
[----:B------:R-:W3:Y:S04]  /*303d0*/  LDL.LU R5, [R1+0x864] ;  /* 0x0008640001057983 */ /* 0x000ee80000300800 */
[----:B----4-:R-:W3:Y:S04]  /*303e0*/  LDL.LU R6, [R1+0x868] ;  /* 0x0008680001067983 */ /* 0x010ee80000300800 */
        /* <DEDUP_REMOVED lines=9> */
[C---:B------:R-:W-:Y:S03]  /*30480*/  HMMA.1688.F32.TF32 R148, R172.reuse, R108, R208 ;  /* 0x0000006cac94723c */ /* 0x040fe600000810d0 */
        /* <DEDUP_REMOVED lines=20> */
[----:B--2---:R-:W-:Y:S03]  /*305d0*/  HMMA.1688.F32.TF32 R152, R172, R112, R16 ;  /* 0x00000070ac98723c */ /* 0x004fe60000081010 */
[----:B------:R-:W2:Y:S04]  /*305e0*/  LDL.LU R16, [R1+0x6a0] ;  /* 0x0006a00001107983 */ /* 0x000ea80000300800 */
[----:B------:R-:W2:Y:S04]  /*305f0*/  LDL.LU R17, [R1+0x6a4] ;  /* 0x0006a40001117983 */ /* 0x000ea80000300800 */
[----:B------:R-:W2:Y:S04]  /*30600*/  LDL.LU R18, [R1+0x6a8] ;  /* 0x0006a80001127983 */ /* 0x000ea80000300800 */
[----:B------:R-:W2:Y:S01]  /*30610*/  LDL.LU R19, [R1+0x6ac] ;  /* 0x0006ac0001137983 */ /* 0x000ea20000300800 */
[----:B------:R-:W-:Y:S08]  /*30620*/  HMMA.1688.F32.TF32 R216, R28, R96, R216 ;  /* 0x000000601cd8723c */ /* 0x000ff000000810d8 */
[-C--:B---3--:R-:W-:Y:S11]  /*30630*/  HMMA.1688.F32.TF32 R156, R172, R116.reuse, R4 ;  /* 0x00000074ac9c723c */ /* 0x088ff60000081004 */
[----:B------:R-:W-:Y:S04]  /*30640*/  @!UPT UIADD3 URZ, URZ, URZ, URZ ;  /* 0x0000003f3f3ff290 */ /* 0x000fe8000fffe03f */
[----:B------:R-:W-:Y:S04]  /*30650*/  STL [R1+0x3af4], R216 ;  /* 0x003af4d801007387 */ /* 0x000fe80000100800 */
[----:B------:R-:W-:Y:S04]  /*30660*/  STL [R1+0x3af0], R217 ;  /* 0x003af0d901007387 */ /* 0x000fe80000100800 */
[----:B------:R-:W-:Y:S04]  /*30670*/  STL [R1+0x3aec], R218 ;  /* 0x003aecda01007387 */ /* 0x000fe80000100800 */
[----:B------:R1:W-:Y:S01]  /*30680*/  STL [R1+0x3ab8], R219 ;  /* 0x003ab8db01007387 */ /* 0x0003e20000100800 */
[----:B------:R-:W-:Y:S08]  /*30690*/  HMMA.1688.F32.TF32 R236, R28, R116, R248 ;  /* 0x000000741cec723c */ /* 0x000ff000000810f8 */
[----:B----4-:R-:W-:Y:S08]  /*306a0*/  HMMA.1688.F32.TF32 R160, R172, R120, R180 ;  /* 0x00000078aca0723c */ /* 0x010ff000000810b4 */
[C---:B------:R-:W-:Y:S08]  /*306b0*/  HMMA.1688.F32.TF32 R176, R212.reuse, R96, R244 ;  /* 0x00000060d4b0723c */ /* 0x040ff000000810f4 */
[C---:B------:R-:W-:Y:S08]  /*306c0*/  HMMA.1688.F32.TF32 R180, R212.reuse, R100, R8 ;  /* 0x00000064d4b4723c */ /* 0x040ff00000081008 */
[C---:B------:R-:W-:Y:S08]  /*306d0*/  HMMA.1688.F32.TF32 R184, R212.reuse, R104, R184 ;  /* 0x00000068d4b8723c */ /* 0x040ff000000810b8 */
[----:B------:R-:W-:Y:S08]  /*306e0*/  HMMA.1688.F32.TF32 R188, R212, R108, R188 ;  /* 0x0000006cd4bc723c */ /* 0x000ff000000810bc */
[----:B------:R-:W-:Y:S08]  /*306f0*/  HMMA.1688.F32.TF32 R4, R28, R120, R12 ;  /* 0x000000781c04723c */ /* 0x000ff0000008100c */
[C---:B------:R-:W-:Y:S11]  /*30700*/  HMMA.1688.F32.TF32 R192, R212.reuse, R112, R192 ;  /* 0x00000070d4c0723c */ /* 0x040ff600000810c0 */
[----:B------:R-:W-:Y:S05]  /*30710*/  @!UPT UIADD3 URZ, URZ, URZ, URZ ;  /* 0x0000003f3f3ff290 */ /* 0x000fea000fffe03f */
[----:B------:R-:W-:Y:S01]  /*30720*/  IMAD.MOV.U32 R68, RZ, RZ, R4 ;  /* 0x000000ffff447224 */ /* 0x000fe200078e0004 */
[----:B------:R-:W-:Y:S01]  /*30730*/  MOV R70, R6 ;  /* 0x0000000600467202 */ /* 0x000fe20000000f00 */
[----:B------:R-:W-:Y:S02]  /*30740*/  IMAD.MOV.U32 R69, RZ, RZ, R5 ;  /* 0x000000ffff457224 */ /* 0x000fe400078e0005 */
[----:B------:R-:W-:Y:S01]  /*30750*/  IMAD.MOV.U32 R71, RZ, RZ, R7 ;  /* 0x000000ffff477224 */ /* 0x000fe200078e0007 */
[C---:B------:R-:W-:Y:S08]  /*30760*/  HMMA.1688.F32.TF32 R196, R212.reuse, R116, R196 ;  /* 0x00000074d4c4723c */ /* 0x040ff000000810c4 */
[C---:B------:R-:W-:Y:S08]  /*30770*/  HMMA.1688.F32.TF32 R200, R212.reuse, R120, R200 ;  /* 0x00000078d4c8723c */ /* 0x040ff000000810c8 */
[C---:B------:R-:W-:Y:S08]  /*30780*/  HMMA.1688.F32.TF32 R204, R212.reuse, R124, R204 ;  /* 0x0000007cd4cc723c */ /* 0x040ff000000810cc */
[C---:B------:R-:W-:Y:S08]  /*30790*/  HMMA.1688.F32.TF32 R208, R212.reuse, R128, R208 ;  /* 0x00000080d4d0723c */ /* 0x040ff000000810d0 */
[----:B------:R-:W-:Y:S08]  /*307a0*/  HMMA.1688.F32.TF32 R212, R212, R132, R20 ;  /* 0x00000084d4d4723c */ /* 0x000ff00000081014 */
[C---:B------:R-:W-:Y:S08]  /*307b0*/  HMMA.1688.F32.TF32 R164, R172.reuse, R124, R164 ;  /* 0x0000007caca4723c */ /* 0x040ff000000810a4 */
[C---:B------:R-:W-:Y:S08]  /*307c0*/  HMMA.1688.F32.TF32 R168, R172.reuse, R128, R168 ;  /* 0x00000080aca8723c */ /* 0x040ff000000810a8 */
[----:B------:R-:W-:Y:S08]  /*307d0*/  HMMA.1688.F32.TF32 R172, R172, R132, R24 ;  /* 0x00000084acac723c */ /* 0x000ff00000081018 */
[----:B--2---:R-:W-:Y:S01]  /*307e0*/  HMMA.1688.F32.TF32 R4, R28, R124, R16 ;  /* 0x0000007c1c04723c */ /* 0x004fe20000081010 */
        /* <DEDUP_REMOVED lines=20> */
[----:B------:R-:W-:-:S03]  /*30930*/  IMAD.MOV.U32 R83, RZ, RZ, R4 ;  /* 0x000000ffff537224 */ /* 0x000fc600078e0004 */
[----:B------:R-:W2:Y:S01]  /*30940*/  LDL.LU R24, [R1+0x2d0] ;  /* 0x0002d00001187983 */ /* 0x000ea20000300800 */
[----:B------:R-:W-:-:S03]  /*30950*/  MOV R94, R5 ;  /* 0x00000005005e7202 */ /* 0x000fc60000000f00 */
[----:B------:R-:W2:Y:S01]  /*30960*/  LDL.LU R25, [R1+0x2d4] ;  /* 0x0002d40001197983 */ /* 0x000ea20000300800 */
[----:B------:R-:W-:-:S03]  /*30970*/  IMAD.MOV.U32 R95, RZ, RZ, R6 ;  /* 0x000000ffff5f7224 */ /* 0x000fc600078e0006 */
[----:B------:R-:W2:Y:S01]  /*30980*/  LDL.LU R26, [R1+0x2d8] ;  /* 0x0002d800011a7983 */ /* 0x000ea20000300800 */
[----:B-1----:R-:W-:-:S03]  /*30990*/  IMAD.MOV.U32 R219, RZ, RZ, R7 ;  /* 0x000000ffffdb7224 */ /* 0x002fc600078e0007 */
        /* <DEDUP_REMOVED lines=76> */
[----:B------:R-:W4:Y:S01]  /*30e60*/  LDL.LU R10, [R1+0x288] ;  /* 0x00028800010a7983 */ /* 0x000f220000300800 */
[C---:B------:R-:W-:Y:S03]  /*30e70*/  HMMA.1688.F32.TF32 R224, R28.reuse, R104, R224 ;  /* 0x000000681ce0723c */ /* 0x040fe600000810e0 */
[----:B------:R-:W4:Y:S05]  /*30e80*/  LDL.LU R11, [R1+0x28c] ;  /* 0x00028c00010b7983 */ /* 0x000f2a0000300800 */
[C---:B------:R-:W-:Y:S08]  /*30e90*/  HMMA.1688.F32.TF32 R228, R28.reuse, R108, R228 ;  /* 0x0000006c1ce4723c */ /* 0x040ff000000810e4 */
[C---:B------:R-:W-:Y:S08]  /*30ea0*/  HMMA.1688.F32.TF32 R232, R28.reuse, R112, R232 ;  /* 0x000000701ce8723c */ /* 0x040ff000000810e8 */
[C---:B--2---:R-:W-:Y:S08]  /*30eb0*/  HMMA.1688.F32.TF32 R144, R28.reuse, R128, R144 ;  /* 0x000000801c90723c */ /* 0x044ff00000081090 */
[----:B---3--:R-:W-:Y:S11]  /*30ec0*/  HMMA.1688.F32.TF32 R28, R28, R132, R32 ;  /* 0x000000841c1c723c */ /* 0x008ff60000081020 */
[----:B------:R-:W-:Y:S05]  /*30ed0*/  @!UPT UIADD3 URZ, URZ, URZ, URZ ;  /* 0x0000003f3f3ff290 */ /* 0x000fea000fffe03f */
[----:B------:R-:W-:Y:S01]  /*30ee0*/  IMAD.MOV.U32 R81, RZ, RZ, R146 ;  /* 0x000000ffff517224 */ /* 0x000fe200078e0092 */
[----:B------:R-:W-:Y:S01]  /*30ef0*/  MOV R82, R147 ;  /* 0x0000009300527202 */ /* 0x000fe20000000f00 */
[----:B------:R-:W-:Y:S01]  /*30f00*/  IMAD.MOV.U32 R80, RZ, RZ, R145 ;  /* 0x000000ffff507224 */ /* 0x000fe200078e0091 */
[----:B------:R-:W-:Y:S01]  /*30f10*/  MOV R93, R144 ;  /* 0x00000090005d7202 */ /* 0x000fe20000000f00 */
[----:B------:R-:W2:Y:S04]  /*30f20*/  LDL.LU.64 R146, [R1+0x3c60] ;  /* 0x003c600001927983 */ /* 0x000ea80000300a00 */
[----:B------:R-:W2:Y:S04]  /*30f30*/  LDL.LU.64 R144, [R1+0x3c58] ;  /* 0x003c580001907983 */ /* 0x000ea80000300a00 */
[----:B------:R-:W4:Y:S04]  /*30f40*/  LDL.LU.64 R34, [R1+0x3c50] ;  /* 0x003c500001227983 */ /* 0x000f280000300a00 */
[----:B------:R-:W4:Y:S01]  /*30f50*/  LDL.LU.64 R32, [R1+0x3c48] ;  /* 0x003c480001207983 */ /* 0x000f220000300a00 */
[----:B------:R-:W-:Y:S01]  /*30f60*/  IMAD.MOV.U32 R216, RZ, RZ, R28 ;  /* 0x000000ffffd87224 */ /* 0x000fe200078e001c */
[----:B------:R-:W-:Y:S01]  /*30f70*/  MOV R218, R30 ;  /* 0x0000001e00da7202 */ /* 0x000fe20000000f00 */
[----:B------:R-:W-:Y:S01]  /*30f80*/  IMAD.MOV.U32 R217, RZ, RZ, R29 ;  /* 0x000000ffffd97224 */ /* 0x000fe200078e001d */
[----:B------:R-:W3:Y:S01]  /*30f90*/  LDL.LU R28, [R1+0x420] ;  /* 0x00042000011c7983 */ /* 0x000ee20000300800 */
[----:B------:R-:W-:-:S03]  /*30fa0*/  IMAD.MOV.U32 R92, RZ, RZ, R31 ;  /* 0x000000ffff5c7224 */ /* 0x000fc600078e001f */
[----:B------:R-:W3:Y:S04]  /*30fb0*/  LDL.LU R29, [R1+0x424] ;  /* 0x00042400011d7983 */ /* 0x000ee80000300800 */
[----:B------:R-:W3:Y:S04]  /*30fc0*/  LDL.LU R30, [R1+0x428] ;  /* 0x00042800011e7983 */ /* 0x000ee80000300800 */
[----:B------:R-:W3:Y:S01]  /*30fd0*/  LDL.LU R31, [R1+0x42c] ;  /* 0x00042c00011f7983 */ /* 0x000ee20000300800 */
[C---:B----4-:R-:W-:Y:S08]  /*30fe0*/  HMMA.1688.F32.TF32 R140, R32.reuse, R96, R140 ;  /* 0x00000060208c723c */ /* 0x050ff0000008108c */
[C---:B------:R-:W-:Y:S08]  /*30ff0*/  HMMA.1688.F32.TF32 R136, R32.reuse, R100, R136 ;  /* 0x000000642088723c */ /* 0x040ff00000081088 */
[C---:B------:R-:W-:Y:S08]  /*31000*/  HMMA.1688.F32.TF32 R48, R32.reuse, R104, R48 ;  /* 0x000000682030723c */ /* 0x040ff00000081030 */
[C---:B------:R-:W-:Y:S08]  /*31010*/  HMMA.1688.F32.TF32 R52, R32.reuse, R108, R52 ;  /* 0x0000006c2034723c */ /* 0x040ff00000081034 */
[C---:B------:R-:W-:Y:S01]  /*31020*/  HMMA.1688.F32.TF32 R44, R32.reuse, R112, R44 ;  /* 0x00000070202c723c */ /* 0x040fe2000008102c */
[----:B------:R-:W-:Y:S07]  /*31030*/  STL.64 [R1+0x70], R140 ;  /* 0x0000708c01007387 */ /* 0x000fee0000100a00 */
[C---:B------:R-:W-:Y:S01]  /*31040*/  HMMA.1688.F32.TF32 R40, R32.reuse, R116, R40 ;  /* 0x000000742028723c */ /* 0x040fe20000081028 */
[----:B------:R1:W-:Y:S07]  /*31050*/  STL.64 [R1+0x78], R142 ;  /* 0x0000788e01007387 */ /* 0x0003ee0000100a00 */
[C---:B------:R-:W-:Y:S01]  /*31060*/  HMMA.1688.F32.TF32 R36, R32.reuse, R120, R36 ;  /* 0x000000782024723c */ /* 0x040fe20000081024 */
[----:B-1----:R-:W4:Y:S07]  /*31070*/  LDL.LU.64 R142, [R1+0x3c40] ;  /* 0x003c4000018e7983 */ /* 0x002f2e0000300a00 */
[C---:B------:R-:W-:Y:S01]  /*31080*/  HMMA.1688.F32.TF32 R88, R32.reuse, R124, R88 ;  /* 0x0000007c2058723c */ /* 0x040fe20000081058 */
[----:B------:R-:W4:Y:S04]  /*31090*/  LDL.LU.64 R140, [R1+0x3c38] ;  /* 0x003c3800018c7983 */ /* 0x000f280000300a00 */
[----:B------:R-:W-:Y:S04]  /*310a0*/  STL.64 [R1+0x80], R136 ;  /* 0x0000808801007387 */ /* 0x000fe80000100a00 */
[----:B------:R1:W-:Y:S01]  /*310b0*/  STL.64 [R1+0x88], R138 ;  /* 0x0000888a01007387 */ /* 0x0003e20000100a00 */
[C---:B------:R-:W-:Y:S03]  /*310c0*/  HMMA.1688.F32.TF32 R84, R32.reuse, R128, R84 ;  /* 0x000000802054723c */ /* 0x040fe60000081054 */
[----:B-1----:R-:W2:Y:S04]  /*310d0*/  LDL.LU.64 R138, [R1+0x3c30] ;  /* 0x003c3000018a7983 */ /* 0x002ea80000300a00 */
[----:B------:R-:W2:Y:S04]  /*310e0*/  LDL.LU.64 R136, [R1+0x3c28] ;  /* 0x003c280001887983 */ /* 0x000ea80000300a00 */
[----:B------:R-:W-:Y:S04]  /*310f0*/  STL.64 [R1+0x300], R48 ;  /* 0x0003003001007387 */ /* 0x000fe80000100a00 */
[----:B------:R1:W-:Y:S01]  /*31100*/  STL.64 [R1+0x308], R50 ;  /* 0x0003083201007387 */ /* 0x0003e20000100a00 */
[----:B------:R-:W-:Y:S03]  /*31110*/  HMMA.1688.F32.TF32 R32, R32, R132, R56 ;  /* 0x000000842020723c */ /* 0x000fe60000081038 */
[----:B-1----:R-:W2:Y:S04]  /*31120*/  LDL.LU.64 R50, [R1+0x3c20] ;  /* 0x003c200001327983 */ /* 0x002ea80000300a00 */
[----:B------:R-:W2:Y:S04]  /*31130*/  LDL.LU.64 R48, [R1+0x3c18] ;  /* 0x003c180001307983 */ /* 0x000ea80000300a00 */
[----:B------:R-:W-:Y:S04]  /*31140*/  STL.64 [R1+0x330], R52 ;  /* 0x0003303401007387 */ /* 0x000fe80000100a00 */
[----:B------:R1:W-:Y:S04]  /*31150*/  STL.64 [R1+0x338], R54 ;  /* 0x0003383601007387 */ /* 0x0003e80000100a00 */
[----:B-1----:R-:W2:Y:S04]  /*31160*/  LDL.LU.64 R54, [R1+0x3c10] ;  /* 0x003c100001367983 */ /* 0x002ea80000300a00 */
        /* <DEDUP_REMOVED lines=14> */
[----:B-1----:R-:W3:Y:S04]  /*31250*/  LDL.LU.64 R90, [R1+0x3bd8] ;  /* 0x003bd800015a7983 */ /* 0x002ee80000300a00 */
[----:B------:R-:W3:Y:S04]  /*31260*/  LDL.LU.64 R88, [R1+0x3bd0] ;  /* 0x003bd00001587983 */ /* 0x000ee80000300a00 */
[----:B------:R-:W-:Y:S04]  /*31270*/  STL.64 [R1+0x3e0], R84 ;  /* 0x0003e05401007387 */ /* 0x000fe80000100a00 */
[----:B------:R1:W-:Y:S04]  /*31280*/  STL.64 [R1+0x3e8], R86 ;  /* 0x0003e85601007387 */ /* 0x0003e80000100a00 */
[----:B-1----:R-:W3:Y:S04]  /*31290*/  LDL.LU.64 R86, [R1+0x3bc8] ;  /* 0x003bc80001567983 */ /* 0x002ee80000300a00 */
[----:B------:R-:W3:Y:S04]  /*312a0*/  LDL.LU.64 R84, [R1+0x3bc0] ;  /* 0x003bc00001547983 */ /* 0x000ee80000300a00 */
[----:B------:R-:W3:Y:S04]  /*312b0*/  LDL.LU.64 R58, [R1+0x3bb8] ;  /* 0x003bb800013a7983 */ /* 0x000ee80000300a00 */
[----:B------:R1:W-:Y:S04]  /*312c0*/  STL.64 [R1+0x3d0], R32 ;  /* 0x0003d02001007387 */ /* 0x0003e80000100a00 */
[----:B------:R1:W-:Y:S04]  /*312d0*/  STL.64 [R1+0x3d8], R34 ;  /* 0x0003d82201007387 */ /* 0x0003e80000100a00 */
[----:B-1----:R-:W3:Y:S04]  /*312e0*/  LDL.LU R32, [R1+0x440] ;  /* 0x0004400001207983 */ /* 0x002ee80000300800 */
[----:B------:R-:W3:Y:S04]  /*312f0*/  LDL.LU R33, [R1+0x444] ;  /* 0x0004440001217983 */ /* 0x000ee80000300800 */
[----:B------:R-:W3:Y:S04]  /*31300*/  LDL.LU R34, [R1+0x448] ;  /* 0x0004480001227983 */ /* 0x000ee80000300800 */
[----:B------:R-:W3:Y:S01]  /*31310*/  LDL.LU R35, [R1+0x44c] ;  /* 0x00044c0001237983 */ /* 0x000ee20000300800 */
[C---:B--2---:R-:W-:Y:S08]  /*31320*/  HMMA.1688.F32.TF32 R76, R36.reuse, R96, R76 ;  /* 0x00000060244c723c */ /* 0x044ff0000008104c */
[C---:B------:R-:W-:Y:S11]  /*31330*/  HMMA.1688.F32.TF32 R72, R36.reuse, R100, R72 ;  /* 0x000000642448723c */ /* 0x040ff60000081048 */
[----:B------:R-:W-:Y:S04]  /*31340*/  @!UPT UIADD3 URZ, URZ, URZ, URZ ;  /* 0x0000003f3f3ff290 */ /* 0x000fe8000fffe03f */
        /* <DEDUP_REMOVED lines=8> */
[C---:B---3--:R-:W-:Y:S11]  /*313d0*/  HMMA.1688.F32.TF32 R32, R36.reuse, R104, R32 ;  /* 0x000000682420723c */ /* 0x048ff60000081020 */
[----:B------:R-:W-:Y:S11]  /*313e0*/  @!UPT UIADD3 URZ, URZ, URZ, URZ ;  /* 0x0000003f3f3ff290 */ /* 0x000ff6000fffe03f */
[----:B------:R-:W-:Y:S01]  /*313f0*/  @!UPT UIADD3 URZ, URZ, URZ, URZ ;  /* 0x0000003f3f3ff290 */ /* 0x000fe2000fffe03f */
[----:B------:R-:W-:Y:S04]  /*31400*/  STL.64 [R1+0x530], R32 ;  /* 0x0005302001007387 */ /* 0x000fe80000100a00 */
[----:B------:R1:W-:Y:S02]  /*31410*/  STL.64 [R1+0x538], R34 ;  /* 0x0005382201007387 */ /* 0x0003e40000100a00 */
[C---:B-1----:R-:W-:Y:S08]  /*31420*/  HMMA.1688.F32.TF32 R32, R36.reuse, R108, R28 ;  /* 0x0000006c2420723c */ /* 0x042ff0000008101c */
[C---:B------:R-:W-:Y:S08]  /*31430*/  HMMA.1688.F32.TF32 R28, R36.reuse, R112, R60 ;  /* 0x00000070241c723c */ /* 0x040ff0000008103c */
[C---:B------:R-:W-:Y:S07]  /*31440*/  HMMA.1688.F32.TF32 R60, R36.reuse, R116, R64 ;  /* 0x00000074243c723c */ /* 0x040fee0000081040 */
[----:B------:R-:W-:Y:S04]  /*31450*/  STL.64 [R1+0x520], R32 ;  /* 0x0005202001007387 */ /* 0x000fe80000100a00 */
[----:B------:R1:W-:Y:S04]  /*31460*/  STL.64 [R1+0x528], R34 ;  /* 0x0005282201007387 */ /* 0x0003e80000100a00 */
[----:B------:R-:W-:Y:S04]  /*31470*/  STL.64 [R1+0x510], R28 ;  /* 0x0005101c01007387 */ /* 0x000fe80000100a00 */
[----:B------:R3:W-:Y:S01]  /*31480*/  STL.64 [R1+0x518], R30 ;  /* 0x0005181e01007387 */ /* 0x0007e20000100a00 */
[C---:B-1----:R-:W-:Y:S08]  /*31490*/  HMMA.1688.F32.TF32 R32, R36.reuse, R120, R240 ;  /* 0x000000782420723c */ /* 0x042ff000000810f0 */
[C---:B---3--:R-:W-:Y:S08]  /*314a0*/  HMMA.1688.F32.TF32 R28, R36.reuse, R124, R4 ;  /* 0x0000007c241c723c */ /* 0x048ff00000081004 */
[C---:B------:R-:W-:Y:S01]  /*314b0*/  HMMA.1688.F32.TF32 R4, R36.reuse, R128, R24 ;  /* 0x000000802404723c */ /* 0x040fe20000081018 */
[----:B------:R-:W-:Y:S04]  /*314c0*/  STL.64 [R1+0x500], R60 ;  /* 0x0005003c01007387 */ /* 0x000fe80000100a00 */
[----:B------:R-:W-:Y:S04]  /*314d0*/  STL.64 [R1+0x508], R62 ;  /* 0x0005083e01007387 */ /* 0x000fe80000100a00 */
[----:B------:R-:W-:Y:S01]  /*314e0*/  STL.64 [R1+0x4f0], R32 ;  /* 0x0004f02001007387 */ /* 0x000fe20000100a00 */
[----:B------:R-:W-:Y:S03]  /*314f0*/  HMMA.1688.F32.TF32 R24, R36, R132, R244 ;  /* 0x000000842418723c */ /* 0x000fe600000810f4 */
[----:B------:R-:W-:Y:S04]  /*31500*/  STL.64 [R1+0x4f8], R34 ;  /* 0x0004f82201007387 */ /* 0x000fe80000100a00 */
[----:B------:R-:W-:Y:S01]  /*31510*/  STL.64 [R1+0x4e0], R28 ;  /* 0x0004e01c01007387 */ /* 0x000fe20000100a00 */
[C---:B------:R-:W-:Y:S03]  /*31520*/  HMMA.1688.F32.TF32 R8, R40.reuse, R96, R8 ;  /* 0x000000602808723c */ /* 0x040fe60000081008 */
[----:B------:R-:W-:Y:S04]  /*31530*/  STL.64 [R1+0x4e8], R30 ;  /* 0x0004e81e01007387 */ /* 0x000fe80000100a00 */
[----:B------:R-:W-:Y:S04]  /*31540*/  STL.64 [R1+0x4c0], R4 ;  /* 0x0004c00401007387 */ /* 0x000fe80000100a00 */
[----:B------:R1:W-:Y:S02]  /*31550*/  STL.64 [R1+0x4c8], R6 ;  /* 0x0004c80601007387 */ /* 0x0003e40000100a00 */
[C---:B-1----:R-:W-:Y:S02]  /*31560*/  HMMA.1688.F32.TF32 R4, R40.reuse, R100, R20 ;  /* 0x000000642804723c */ /* 0x042fe40000081014 */
[----:B------:R-:W-:Y:S04]  /*31570*/  STL.64 [R1+0x4b0], R24 ;  /* 0x0004b01801007387 */ /* 0x000fe80000100a00 */
[----:B------:R-:W-:Y:S02]  /*31580*/  STL.64 [R1+0x4b8], R26 ;  /* 0x0004b81a01007387 */ /* 0x000fe40000100a00 */
[C---:B------:R-:W-:Y:S02]  /*31590*/  HMMA.1688.F32.TF32 R20, R40.reuse, R104, R248 ;  /* 0x000000682814723c */ /* 0x040fe400000810f8 */
[----:B------:R-:W-:Y:S04]  /*315a0*/  STL.64 [R1+0x570], R8 ;  /* 0x0005700801007387 */ /* 0x000fe80000100a00 */
[----:B------:R1:W-:Y:S09]  /*315b0*/  STL.64 [R1+0x578], R10 ;  /* 0x0005780a01007387 */ /* 0x0003f20000100a00 */
[----:B------:R-:W-:Y:S01]  /*315c0*/  STL.64 [R1+0x560], R4 ;  /* 0x0005600401007387 */ /* 0x000fe20000100a00 */
[C---:B-1----:R-:W-:Y:S03]  /*315d0*/  HMMA.1688.F32.TF32 R8, R40.reuse, R108, R12 ;  /* 0x0000006c2808723c */ /* 0x042fe6000008100c */
[----:B------:R1:W-:Y:S05]  /*315e0*/  STL.64 [R1+0x568], R6 ;  /* 0x0005680601007387 */ /* 0x0003ea0000100a00 */
[C---:B-1----:R-:W-:Y:S01]  /*315f0*/  HMMA.1688.F32.TF32 R4, R40.reuse, R112, R16 ;  /* 0x000000702804723c */ /* 0x042fe20000081010 */
[----:B------:R-:W-:Y:S04]  /*31600*/  STL.64 [R1+0x4a0], R20 ;  /* 0x0004a01401007387 */ /* 0x000fe80000100a00 */
[----:B------:R-:W-:Y:S04]  /*31610*/  STL.64 [R1+0x4a8], R22 ;  /* 0x0004a81601007387 */ /* 0x000fe80000100a00 */
[----:B------:R-:W3:Y:S06]  /*31620*/  LDL.LU R36, [R1+0x130] ;  /* 0x0001300001247983 */ /* 0x000eec0000300800 */
[----:B------:R-:W-:Y:S04]  /*31630*/  STL.64 [R1+0x490], R8 ;  /* 0x0004900801007387 */ /* 0x000fe80000100a00 */
[----:B------:R-:W-:Y:S04]  /*31640*/  STL.64 [R1+0x498], R10 ;  /* 0x0004980a01007387 */ /* 0x000fe80000100a00 */
[----:B------:R1:W-:Y:S04]  /*31650*/  STL.64 [R1+0x480], R4 ;  /* 0x0004800401007387 */ /* 0x0003e80000100a00 */
[----:B------:R1:W-:Y:S04]  /*31660*/  STL.64 [R1+0x488], R6 ;  /* 0x0004880601007387 */ /* 0x0003e80000100a00 */
        /* <DEDUP_REMOVED lines=11> */
[----:B-1----:R-:W2:Y:S04]  /*31720*/  LDL.LU R4, [R1+0x1c0] ;  /* 0x0001c00001047983 */ /* 0x002ea80000300800 */
        /* <DEDUP_REMOVED lines=43> */
[C---:B--2---:R-:W-:Y:S08]  /*319e0*/  HMMA.1688.F32.TF32 R4, R40.reuse, R128, R4 ;  /* 0x000000802804723c */ /* 0x044ff00000081004 */
[C---:B---3--:R-:W-:Y:S08]  /*319f0*/  HMMA.1688.F32.TF32 R64, R40.reuse, R120, R64 ;  /* 0x000000782840723c */ /* 0x048ff00000081040 */
[C---:B----4-:R-:W-:Y:S08]  /*31a00*/  HMMA.1688.F32.TF32 R60, R40.reuse, R116, R60 ;  /* 0x00000074283c723c */ /* 0x050ff0000008103c */
[C---:B------:R-:W-:Y:S08]  /*31a10*/  HMMA.1688.F32.TF32 R240, R40.reuse, R124, R240 ;  /* 0x0000007c28f0723c */ /* 0x040ff000000810f0 */
[----:B------:R-:W-:Y:S07]  /*31a20*/  HMMA.1688.F32.TF32 R40, R40, R132, R24 ;  /* 0x000000842828723c */ /* 0x000fee0000081018 */
[----:B------:R-:W-:Y:S04]  /*31a30*/  STL.64 [R1+0x470], R60 ;  /* 0x0004703c01007387 */ /* 0x000fe80000100a00 */
[----:B------:R1:W-:Y:S04]  /*31a40*/  STL.64 [R1+0x478], R62 ;  /* 0x0004783e01007387 */ /* 0x0003e80000100a00 */
[----:B-1----:R-:W2:Y:S04]  /*31a50*/  LDL.LU.64 R62, [R1+0x3b90] ;  /* 0x003b9000013e7983 */ /* 0x002ea80000300a00 */
        /* <DEDUP_REMOVED lines=10> */
[----:B-1----:R-:W4:Y:S04]  /*31b00*/  LDL.LU.64 R6, [R1+0x3b68] ;  /* 0x003b680001067983 */ /* 0x002f280000300a00 */
[----:B------:R-:W2:Y:S04]  /*31b10*/  LDL.LU.64 R26, [R1+0x3b60] ;  /* 0x003b6000011a7983 */ /* 0x000ea80000300a00 */
[----:B------:R-:W2:Y:S04]  /*31b20*/  LDL.LU.64 R24, [R1+0x3b58] ;  /* 0x003b580001187983 */ /* 0x000ea80000300a00 */
[----:B------:R1:W-:Y:S04]  /*31b30*/  STL.64 [R1+0x420], R40 ;  /* 0x0004202801007387 */ /* 0x0003e80000100a00 */
[----:B------:R1:W-:Y:S04]  /*31b40*/  STL.64 [R1+0x428], R42 ;  /* 0x0004282a01007387 */ /* 0x0003e80000100a00 */
[----:B-1----:R-:W2:Y:S04]  /*31b50*/  LDL.LU R40, [R1+0x190] ;  /* 0x0001900001287983 */ /* 0x002ea80000300800 */
[----:B------:R-:W2:Y:S04]  /*31b60*/  LDL.LU R41, [R1+0x194] ;  /* 0x0001940001297983 */ /* 0x000ea80000300800 */
[----:B------:R-:W2:Y:S04]  /*31b70*/  LDL.LU R42, [R1+0x198] ;  /* 0x00019800012a7983 */ /* 0x000ea80000300800 */
[----:B------:R-:W2:Y:S01]  /*31b80*/  LDL.LU R43, [R1+0x19c] ;  /* 0x00019c00012b7983 */ /* 0x000ea20000300800 */
[C---:B------:R-:W-:Y:S08]  /*31b90*/  HMMA.1688.F32.TF32 R16, R44.reuse, R96, R16 ;  /* 0x000000602c10723c */ /* 0x040ff00000081010 */
[C---:B------:R-:W-:Y:S08]  /*31ba0*/  HMMA.1688.F32.TF32 R32, R44.reuse, R104, R32 ;  /* 0x000000682c20723c */ /* 0x040ff00000081020 */
[C---:B------:R-:W-:Y:S07]  /*31bb0*/  HMMA.1688.F32.TF32 R244, R44.reuse, R108, R244 ;  /* 0x0000006c2cf4723c */ /* 0x040fee00000810f4 */
[----:B------:R1:W-:Y:S01]  /*31bc0*/  STL.64 [R1+0x410], R16 ;  /* 0x0004101001007387 */ /* 0x0003e20000100a00 */
[C---:B------:R-:W-:Y:S03]  /*31bd0*/  HMMA.1688.F32.TF32 R8, R44.reuse, R112, R8 ;  /* 0x000000702c08723c */ /* 0x040fe60000081008 */
[----:B------:R1:W-:Y:S05]  /*31be0*/  STL.64 [R1+0x418], R18 ;  /* 0x0004181201007387 */ /* 0x0003ea0000100a00 */
[C---:B------:R-:W-:Y:S01]  /*31bf0*/  HMMA.1688.F32.TF32 R20, R44.reuse, R116, R20 ;  /* 0x000000742c14723c */ /* 0x040fe20000081014 */
[----:B-1----:R-:W3:Y:S04]  /*31c00*/  LDL.LU R16, [R1+0xf0] ;  /* 0x0000f00001107983 */ /* 0x002ee80000300800 */
[----:B------:R-:W3:Y:S03]  /*31c10*/  LDL.LU R17, [R1+0xf4] ;  /* 0x0000f40001117983 */ /* 0x000ee60000300800 */
[C---:B------:R-:W-:Y:S01]  /*31c20*/  HMMA.1688.F32.TF32 R248, R44.reuse, R120, R248 ;  /* 0x000000782cf8723c */ /* 0x040fe200000810f8 */
[----:B------:R-:W3:Y:S04]  /*31c30*/  LDL.LU R18, [R1+0xf8] ;  /* 0x0000f80001127983 */ /* 0x000ee80000300800 */
[----:B------:R-:W3:Y:S03]  /*31c40*/  LDL.LU R19, [R1+0xfc] ;  /* 0x0000fc0001137983 */ /* 0x000ee60000300800 */
[C---:B------:R-:W-:Y:S08]  /*31c50*/  HMMA.1688.F32.TF32 R36, R44.reuse, R124, R36 ;  /* 0x0000007c2c24723c */ /* 0x040ff00000081024 */
[C---:B------:R-:W-:Y:S08]  /*31c60*/  HMMA.1688.F32.TF32 R28, R44.reuse, R128, R28 ;  /* 0x000000802c1c723c */ /* 0x040ff0000008101c */
[C---:B------:R-:W-:Y:S08]  /*31c70*/  HMMA.1688.F32.TF32 R12, R44.reuse, R132, R12 ;  /* 0x000000842c0c723c */ /* 0x040ff0000008100c */
[----:B--2---:R-:W-:Y:S11]  /*31c80*/  HMMA.1688.F32.TF32 R40, R44, R100, R40 ;  /* 0x000000642c28723c */ /* 0x004ff60000081028 */
[----:B------:R-:W-:Y:S11]  /*31c90*/  @!UPT UIADD3 URZ, URZ, URZ, URZ ;  /* 0x0000003f3f3ff290 */ /* 0x000ff6000fffe03f */
[----:B------:R-:W-:Y:S01]  /*31ca0*/  @!UPT UIADD3 URZ, URZ, URZ, URZ ;  /* 0x0000003f3f3ff290 */ /* 0x000fe2000fffe03f */
[----:B------:R1:W-:Y:S04]  /*31cb0*/  STL.64 [R1+0x400], R40 ;  /* 0x0004002801007387 */ /* 0x0003e80000100a00 */
[----:B------:R2:W-:Y:S04]  /*31cc0*/  STL.64 [R1+0x408], R42 ;  /* 0x0004082a01007387 */ /* 0x0005e80000100a00 */
[----:B-1----:R-:W3:Y:S04]  /*31cd0*/  LDL.LU R40, [R1+0xe0] ;  /* 0x0000e00001287983 */ /* 0x002ee80000300800 */
[----:B------:R-:W3:Y:S04]  /*31ce0*/  LDL.LU R41, [R1+0xe4] ;  /* 0x0000e40001297983 */ /* 0x000ee80000300800 */
[----:B--2---:R-:W3:Y:S04]  /*31cf0*/  LDL.LU R42, [R1+0xe8] ;  /* 0x0000e800012a7983 */ /* 0x004ee80000300800 */
[----:B------:R-:W3:Y:S04]  /*31d00*/  LDL.LU R43, [R1+0xec] ;  /* 0x0000ec00012b7983 */ /* 0x000ee80000300800 */
[----:B------:R1:W-:Y:S04]  /*31d10*/  STL.64 [R1+0x3f0], R32 ;  /* 0x0003f02001007387 */ /* 0x0003e80000100a00 */
[----:B------:R2:W-:Y:S04]  /*31d20*/  STL.64 [R1+0x3f8], R34 ;  /* 0x0003f82201007387 */ /* 0x0005e80000100a00 */
[----:B-1----:R-:W4:Y:S04]  /*31d30*/  LDL.LU R32, [R1+0xd0] ;  /* 0x0000d00001207983 */ /* 0x002f280000300800 */
[----:B------:R-:W4:Y:S04]  /*31d40*/  LDL.LU R33, [R1+0xd4] ;  /* 0x0000d40001217983 */ /* 0x000f280000300800 */
[----:B--2---:R-:W4:Y:S04]  /*31d50*/  LDL.LU R34, [R1+0xd8] ;  /* 0x0000d80001227983 */ /* 0x004f280000300800 */
[----:B------:R-:W4:Y:S04]  /*31d60*/  LDL.LU R35, [R1+0xdc] ;  /* 0x0000dc0001237983 */ /* 0x000f280000300800 */
[----:B------:R-:W-:Y:S04]  /*31d70*/  STL.64 [R1+0x3c0], R244 ;  /* 0x0003c0f401007387 */ /* 0x000fe80000100a00 */
[----:B------:R1:W-:Y:S04]  /*31d80*/  STL.64 [R1+0x3c8], R246 ;  /* 0x0003c8f601007387 */ /* 0x0003e80000100a00 */
        /* <DEDUP_REMOVED lines=14> */
[----:B------:R1:W-:Y:S04]  /*31e70*/  STL.64 [R1+0x2d8], R38 ;  /* 0x0002d82601007387 */ /* 0x0003e80000100a00 */
[----:B-1----:R-:W2:Y:S04]  /*31e80*/  LDL.LU R36, [R1+0xc0] ;  /* 0x0000c00001247983 */ /* 0x002ea80000300800 */
[----:B------:R-:W2:Y:S01]  /*31e90*/  LDL.LU R37, [R1+0xc4] ;  /* 0x0000c40001257983 */ /* 0x000ea20000300800 */
[----:B------:R-:W-:Y:S01]  /*31ea0*/  IMAD.MOV.U32 R38, RZ, RZ, R0 ;  /* 0x000000ffff267224 */ /* 0x000fe200078e0000 */
[----:B------:R-:W-:-:S02]  /*31eb0*/  MOV R39, R3 ;  /* 0x0000000300277202 */ /* 0x000fc40000000f00 */
[----:B------:R-:W2:Y:S04]  /*31ec0*/  LDL.LU R0, [R1+0x3b1c] ;  /* 0x003b1c0001007983 */ /* 0x000ea80000300800 */
[----:B------:R-:W2:Y:S04]  /*31ed0*/  LDL.LU R3, [R1+0x3b18] ;  /* 0x003b180001037983 */ /* 0x000ea80000300800 */
[----:B------:R-:W2:Y:S04]  /*31ee0*/  LDL.LU R44, [R1+0x100] ;  /* 0x00010000012c7983 */ /* 0x000ea80000300800 */
[----:B------:R-:W-:Y:S04]  /*31ef0*/  STL.64 [R1+0x2b0], R28 ;  /* 0x0002b01c01007387 */ /* 0x000fe80000100a00 */
[----:B------:R-:W-:Y:S04]  /*31f00*/  STL.64 [R1+0x2b8], R30 ;  /* 0x0002b81e01007387 */ /* 0x000fe80000100a00 */
[----:B------:R1:W-:Y:S04]  /*31f10*/  STL.64 [R1+0x280], R12 ;  /* 0x0002800c01007387 */ /* 0x0003e80000100a00 */
[----:B------:R1:W-:Y:S04]  /*31f20*/  STL.64 [R1+0x288], R14 ;  /* 0x0002880e01007387 */ /* 0x0003e80000100a00 */
[----:B------:R-:W2:Y:S04]  /*31f30*/  LDL.LU R45, [R1+0x104] ;  /* 0x00010400012d7983 */ /* 0x000ea80000300800 */
[----:B------:R-:W2:Y:S04]  /*31f40*/  LDL.LU R46, [R1+0x108] ;  /* 0x00010800012e7983 */ /* 0x000ea80000300800 */
[----:B------:R-:W2:Y:S04]  /*31f50*/  LDL.LU R47, [R1+0x10c] ;  /* 0x00010c00012f7983 */ /* 0x000ea80000300800 */
[----:B-1----:R-:W2:Y:S04]  /*31f60*/  LDL.LU R12, [R1+0xb0] ;  /* 0x0000b000010c7983 */ /* 0x002ea80000300800 */
[----:B------:R-:W2:Y:S04]  /*31f70*/  LDL.LU R13, [R1+0xb4] ;  /* 0x0000b400010d7983 */ /* 0x000ea80000300800 */
[----:B------:R-:W2:Y:S04]  /*31f80*/  LDL.LU R14, [R1+0xb8] ;  /* 0x0000b800010e7983 */ /* 0x000ea80000300800 */
[----:B------:R-:W2:Y:S01]  /*31f90*/  LDL.LU R15, [R1+0xbc] ;  /* 0x0000bc00010f7983 */ /* 0x000ea20000300800 */
[C---:B---3--:R-:W-:Y:S08]  /*31fa0*/  HMMA.1688.F32.TF32 R40, R48.reuse, R104, R40 ;  /* 0x000000683028723c */ /* 0x048ff00000081028 */
[C---:B----4-:R-:W-:Y:S08]  /*31fb0*/  HMMA.1688.F32.TF32 R32, R48.reuse, R108, R32 ;  /* 0x0000006c3020723c */ /* 0x050ff00000081020 */
[C---:B--2---:R-:W-:Y:S01]  /*31fc0*/  HMMA.1688.F32.TF32 R36, R48.reuse, R112, R36 ;  /* 0x000000703024723c */ /* 0x044fe20000081024 */
[----:B------:R-:W-:Y:S04]  /*31fd0*/  LDS R29, [R0+0xc000] ;  /* 0x00c00000001d7984 */ /* 0x000fe80000000800 */
[----:B------:R-:W-:Y:S04]  /*31fe0*/  LDS R28, [R3+0xc000] ;  /* 0x00c00000031c7984 */ /* 0x000fe80000000800 */
[----:B------:R-:W-:Y:S04]  /*31ff0*/  LDS R30, [R3+0xe000] ;  /* 0x00e00000031e7984 */ /* 0x000fe80000000800 */
[----:B------:R-:W1:Y:S01]  /*32000*/  LDS R31, [R0+0xe000] ;  /* 0x00e00000001f7984 */ /* 0x000e620000000800 */
[C---:B------:R-:W-:Y:S11]  /*32010*/  HMMA.1688.F32.TF32 R44, R48.reuse, R96, R44 ;  /* 0x00000060302c723c */ /* 0x040ff6000008102c */
[----:B------:R-:W-:Y:S11]  /*32020*/  @!UPT UIADD3 URZ, URZ, URZ, URZ ;  /* 0x0000003f3f3ff290 */ /* 0x000ff6000fffe03f */
[----:B------:R-:W-:Y:S01]  /*32030*/  @!UPT UIADD3 URZ, URZ, URZ, URZ ;  /* 0x0000003f3f3ff290 */ /* 0x000fe2000fffe03f */
[----:B------:R-:W-:Y:S04]  /*32040*/  STL.64 [R1+0x260], R44 ;  /* 0x0002602c01007387 */ /* 0x000fe80000100a00 */
[----:B------:R2:W-:Y:S02]  /*32050*/  STL.64 [R1+0x268], R46 ;  /* 0x0002682e01007387 */ /* 0x0005e40000100a00 */
[C---:B--2---:R-:W-:Y:S02]  /*32060*/  HMMA.1688.F32.TF32 R44, R48.reuse, R100, R16 ;  /* 0x00000064302c723c */ /* 0x044fe40000081010 */
[----:B------:R-:W2:Y:S11]  /*32070*/  LDL.LU R16, [R1+0xa0] ;  /* 0x0000a00001107983 */ /* 0x000eb60000300800 */
[----:B------:R-:W-:Y:S10]  /*32080*/  @!UPT UIADD3 URZ, URZ, URZ, URZ ;  /* 0x0000003f3f3ff290 */ /* 0x000ff4000fffe03f */
[----:B------:R3:W-:Y:S04]  /*32090*/  STL.64 [R1+0x240], R44 ;  /* 0x0002402c01007387 */ /* 0x0007e80000100a00 */
[----:B------:R4:W-:Y:S04]  /*320a0*/  STL.64 [R1+0x248], R46 ;  /* 0x0002482e01007387 */ /* 0x0009e80000100a00 */
[----:B------:R-:W2:Y:S04]  /*320b0*/  LDL.LU R17, [R1+0xa4] ;  /* 0x0000a40001117983 */ /* 0x000ea80000300800 */
[----:B------:R-:W2:Y:S04]  /*320c0*/  LDL.LU R18, [R1+0xa8] ;  /* 0x0000a80001127983 */ /* 0x000ea80000300800 */
[----:B------:R-:W2:Y:S01]  /*320d0*/  LDL.LU R19, [R1+0xac] ;  /* 0x0000ac0001137983 */ /* 0x000ea20000300800 */
[----:B------:R-:W-:Y:S03]  /*320e0*/  HMMA.1688.F32.TF32 R12, R48, R116, R12 ;  /* 0x00000074300c723c */ /* 0x000fe6000008100c */
[----:B---3--:R-:W3:Y:S04]  /*320f0*/  LDL.LU R44, [R1+0x90] ;  /* 0x00009000012c7983 */ /* 0x008ee80000300800 */
[----:B------:R1:W-:Y:S04]  /*32100*/  STL.64 [R1+0x220], R40 ;  /* 0x0002202801007387 */ /* 0x0003e80000100a00 */
[----:B------:R1:W-:Y:S04]  /*32110*/  STL.64 [R1+0x228], R42 ;  /* 0x0002282a01007387 */ /* 0x0003e80000100a00 */
[----:B------:R-:W3:Y:S04]  /*32120*/  LDL.LU R45, [R1+0x94] ;  /* 0x00009400012d7983 */ /* 0x000ee80000300800 */
[----:B----4-:R-:W3:Y:S04]  /*32130*/  LDL.LU R46, [R1+0x98] ;  /* 0x00009800012e7983 */ /* 0x010ee80000300800 */
[----:B------:R-:W3:Y:S04]  /*32140*/  LDL.LU R47, [R1+0x9c] ;  /* 0x00009c00012f7983 */ /* 0x000ee80000300800 */
[----:B-1----:R-:W4:Y:S04]  /*32150*/  LDL.LU R40, [R1+0x20] ;  /* 0x0000200001287983 */ /* 0x002f280000300800 */
[----:B------:R1:W-:Y:S04]  /*32160*/  STL.64 [R1+0x200], R32 ;  /* 0x0002002001007387 */ /* 0x0003e80000100a00 */
[----:B------:R1:W-:Y:S04]  /*32170*/  STL.64 [R1+0x208], R34 ;  /* 0x0002082201007387 */ /* 0x0003e80000100a00 */
[----:B------:R-:W4:Y:S04]  /*32180*/  LDL.LU R41, [R1+0x24] ;  /* 0x0000240001297983 */ /* 0x000f280000300800 */
[----:B------:R-:W4:Y:S04]  /*32190*/  LDL.LU R42, [R1+0x28] ;  /* 0x00002800012a7983 */ /* 0x000f280000300800 */
[----:B------:R-:W4:Y:S04]  /*321a0*/  LDL.LU R43, [R1+0x2c] ;  /* 0x00002c00012b7983 */ /* 0x000f280000300800 */
[----:B-1----:R-:W4:Y:S01]  /*321b0*/  LDL.LU R32, [R1+0x10] ;  /* 0x0000100001207983 */ /* 0x002f220000300800 */
[----:B------:R-:W-:-:S03]  /*321c0*/  IMAD.MOV.U32 R112, RZ, RZ, R39 ;  /* 0x000000ffff707224 */ /* 0x000fc600078e0027 */
[----:B------:R-:W4:Y:S01]  /*321d0*/  LDL.LU R33, [R1+0x14] ;  /* 0x0000140001217983 */ /* 0x000f220000300800 */
[----:B------:R-:W-:-:S03]  /*321e0*/  IMAD.MOV.U32 R113, RZ, RZ, R38 ;  /* 0x000000ffff717224 */ /* 0x000fc600078e0026 */
[----:B------:R-:W4:Y:S01]  /*321f0*/  LDL.LU R34, [R1+0x18] ;  /* 0x0000180001227983 */ /* 0x000f220000300800 */
[----:B------:R-:W-:-:S03]  /*32200*/  MOV R38, R10 ;  /* 0x0000000a00267202 */ /* 0x000fc60000000f00 */
[----:B------:R-:W4:Y:S01]  /*32210*/  LDL.LU R35, [R1+0x1c] ;  /* 0x00001c0001237983 */ /* 0x000f220000300800 */
[----:B------:R-:W-:-:S03]  /*32220*/  IMAD.MOV.U32 R39, RZ, RZ, R11 ;  /* 0x000000ffff277224 */ /* 0x000fc600078e000b */
[----:B------:R1:W-:Y:S01]  /*32230*/  STL.64 [R1+0x1e0], R36 ;  /* 0x0001e02401007387 */ /* 0x0003e20000100a00 */
[----:B------:R-:W-:Y:S02]  /*32240*/  IMAD.MOV.U32 R105, RZ, RZ, R14 ;  /* 0x000000ffff697224 */ /* 0x000fe400078e000e */
[----:B------:R-:W-:Y:S01]  /*32250*/  IMAD.MOV.U32 R104, RZ, RZ, R15 ;  /* 0x000000ffff687224 */ /* 0x000fe200078e000f */
[----:B-1----:R-:W4:Y:S04]  /*32260*/  LDL.LU R36, [R1] ;  /* 0x0000000001247983 */ /* 0x002f280000300800 */
[----:B------:R-:W4:Y:S04]  /*32270*/  LDL.LU R37, [R1+0x4] ;  /* 0x0000040001257983 */ /* 0x000f280000300800 */
[----:B------:R-:W4:Y:S04]  /*32280*/  LDL.LU R10, [R1+0x3b14] ;  /* 0x003b1400010a7983 */ /* 0x000f280000300800 */
[----:B------:R-:W4:Y:S04]  /*32290*/  LDL.LU R11, [R1+0x3b10] ;  /* 0x003b1000010b7983 */ /* 0x000f280000300800 */
[----:B------:R1:W-:Y:S04]  /*322a0*/  STL [R1+0x3aac], R112 ;  /* 0x003aac7001007387 */ /* 0x0003e80000100800 */
[----:B------:R1:W-:Y:S04]  /*322b0*/  STL [R1+0x3aa8], R113 ;  /* 0x003aa87101007387 */ /* 0x0003e80000100800 */
[----:B------:R-:W4:Y:S01]  /*322c0*/  LDL.LU.64 R14, [R1+0x3b08] ;  /* 0x003b0800010e7983 */ /* 0x000f220000300a00 */
[----:B------:R-:W-:Y:S01]  /*322d0*/  MOV R108, R13 ;  /* 0x0000000d006c7202 */ /* 0x000fe20000000f00 */
[----:B------:R-:W-:-:S04]  /*322e0*/  IMAD.MOV.U32 R109, RZ, RZ, R12 ;  /* 0x000000ffff6d7224 */ /* 0x000fc800078e000c */
[----:B------:R-:W-:Y:S04]  /*322f0*/  STL [R1+0x3ab4], R108 ;  /* 0x003ab46c01007387 */ /* 0x000fe80000100800 */
[----:B------:R1:W-:Y:S01]  /*32300*/  STL [R1+0x3ab0], R109 ;  /* 0x003ab06d01007387 */ /* 0x0003e20000100800 */
[C---:B--2---:R-:W-:Y:S11]  /*32310*/  HMMA.1688.F32.TF32 R16, R48.reuse, R120, R16 ;  /* 0x000000783010723c */ /* 0x044ff60000081010 */
[----:B------:R-:W-:Y:S11]  /*32320*/  @!UPT UIADD3 URZ, URZ, URZ, URZ ;  /* 0x0000003f3f3ff290 */ /* 0x000ff6000fffe03f */
[----:B------:R-:W-:Y:S02]  /*32330*/  @!UPT UIADD3 URZ, URZ, URZ, URZ ;  /* 0x0000003f3f3ff290 */ /* 0x000fe4000fffe03f */
[----:B------:R-:W-:Y:S01]  /*32340*/  IMAD.MOV.U32 R117, RZ, RZ, R18 ;  /* 0x000000ffff757224 */ /* 0x000fe200078e0012 */
[----:B------:R-:W-:Y:S01]  /*32350*/  MOV R116, R19 ;  /* 0x0000001300747202 */ /* 0x000fe20000000f00 */
[----:B------:R-:W-:Y:S01]  /*32360*/  IMAD.MOV.U32 R120, RZ, RZ, R17 ;  /* 0x000000ffff787224 */ /* 0x000fe200078e0011 */
[----:B------:R-:W-:Y:S01]  /*32370*/  MOV R121, R16 ;  /* 0x0000001000797202 */ /* 0x000fe20000000f00 */
[----:B------:R-:W2:Y:S04]  /*32380*/  LDL.LU.64 R18, [R1+0x3b00] ;  /* 0x003b000001127983 */ /* 0x000ea80000300a00 */
[----:B------:R-:W2:Y:S01]  /*32390*/  LDL.LU.64 R16, [R1+0x3af8] ;  /* 0x003af80001107983 */ /* 0x000ea20000300a00 */
[----:B---3--:R-:W-:Y:S08]  /*323a0*/  HMMA.1688.F32.TF32 R44, R48, R124, R44 ;  /* 0x0000007c302c723c */ /* 0x008ff0000008102c */
[C---:B----4-:R-:W-:Y:S11]  /*323b0*/  HMMA.1688.F32.TF32 R36, R28.reuse, R14, R36 ;  /* 0x0000000e1c24723c */ /* 0x050ff60000081024 */
[----:B------:R-:W-:Y:S11]  /*323c0*/  @!UPT UIADD3 URZ, URZ, URZ, URZ ;  /* 0x0000003f3f3ff290 */ /* 0x000ff6000fffe03f */
[----:B------:R-:W-:Y:S02]  /*323d0*/  @!UPT UIADD3 URZ, URZ, URZ, URZ ;  /* 0x0000003f3f3ff290 */ /* 0x000fe4000fffe03f */
[----:B------:R-:W-:Y:S01]  /*323e0*/  IMAD.MOV.U32 R9, RZ, RZ, R36 ;  /* 0x000000ffff097224 */ /* 0x000fe200078e0024 */
[----:B------:R-:W-:Y:S01]  /*323f0*/  MOV R5, R38 ;  /* 0x0000002600057202 */ /* 0x000fe20000000f00 */
[----:B------:R-:W-:Y:S02]  /*32400*/  IMAD.MOV.U32 R8, RZ, RZ, R37 ;  /* 0x000000ffff087224 */ /* 0x000fe400078e0025 */
[----:B------:R-:W-:Y:S02]  /*32410*/  IMAD.MOV.U32 R4, RZ, RZ, R39 ;  /* 0x000000ffff047224 */ /* 0x000fe400078e0027 */
[C---:B------:R-:W-:Y:S11]  /*32420*/  HMMA.1688.F32.TF32 R36, R28.reuse, R10, R248 ;  /* 0x0000000a1c24723c */ /* 0x040ff600000810f8 */
[----:B------:R-:W-:Y:S11]  /*32430*/  @!UPT UIADD3 URZ, URZ, URZ, URZ ;  /* 0x0000003f3f3ff290 */ /* 0x000ff6000fffe03f */
[----:B------:R-:W-:Y:S02]  /*32440*/  @!UPT UIADD3 URZ, URZ, URZ, URZ ;  /* 0x0000003f3f3ff290 */ /* 0x000fe4000fffe03f */
[----:B------:R-:W-:Y:S01]  /*32450*/  IMAD.MOV.U32 R53, RZ, RZ, R36 ;  /* 0x000000ffff357224 */ /* 0x000fe200078e0024 */
[----:B------:R-:W-:Y:S01]  /*32460*/  MOV R52, R37 ;  /* 0x0000002500347202 */ /* 0x000fe20000000f00 */
[----:B------:R-:W-:Y:S02]  /*32470*/  IMAD.MOV.U32 R13, RZ, RZ, R38 ;  /* 0x000000ffff0d7224 */ /* 0x000fe400078e0026 */
[----:B------:R-:W-:Y:S02]  /*32480*/  IMAD.MOV.U32 R12, RZ, RZ, R39 ;  /* 0x000000ffff0c7224 */ /* 0x000fe400078e0027 */
[----:B------:R-:W-:Y:S08]  /*32490*/  HMMA.1688.F32.TF32 R36, R28, R6, R244 ;  /* 0x000000061c24723c */ /* 0x000ff000000810f4 */
[----:B------:R-:W-:Y:S11]  /*324a0*/  HMMA.1688.F32.TF32 R40, R48, R128, R40 ;  /* 0x000000803028723c */ /* 0x000ff60000081028 */
[----:B------:R-:W-:Y:S05]  /*324b0*/  @!UPT UIADD3 URZ, URZ, URZ, URZ ;  /* 0x0000003f3f3ff290 */ /* 0x000fea000fffe03f */
[----:B------:R-:W-:Y:S01]  /*324c0*/  MOV R61, R36 ;  /* 0x00000024003d7202 */ /* 0x000fe20000000f00 */
[----:B------:R-:W-:Y:S01]  /*324d0*/  IMAD.MOV.U32 R60, RZ, RZ, R37 ;  /* 0x000000ffff3c7224 */ /* 0x000fe200078e0025 */
[----:B------:R-:W-:Y:S01]  /*324e0*/  MOV R56, R39 ;  /* 0x0000002700387202 */ /* 0x000fe20000000f00 */
[----:B------:R-:W-:Y:S02]  /*324f0*/  IMAD.MOV.U32 R57, RZ, RZ, R38 ;  /* 0x000000ffff397224 */ /* 0x000fe400078e0026 */
[C---:B------:R-:W-:Y:S01]  /*32500*/  HMMA.1688.F32.TF32 R36, R28.reuse, R62, R240 ;  /* 0x0000003e1c24723c */ /* 0x040fe200000810f0 */
[----:B-1----:R-:W-:Y:S01]  /*32510*/  IMAD.MOV.U32 R112, RZ, RZ, R44 ;  /* 0x000000ffff707224 */ /* 0x002fe200078e002c */
[----:B------:R-:W-:Y:S01]  /*32520*/  MOV R125, R46 ;  /* 0x0000002e007d7202 */ /* 0x000fe20000000f00 */
[----:B------:R-:W-:Y:S02]  /*32530*/  IMAD.MOV.U32 R113, RZ, RZ, R45 ;  /* 0x000000ffff717224 */ /* 0x000fe400078e002d */
[----:B------:R-:W-:Y:S01]  /*32540*/  IMAD.MOV.U32 R124, RZ, RZ, R47 ;  /* 0x000000ffff7c7224 */ /* 0x000fe200078e002f */
[----:B------:R-:W-:Y:S01]  /*32550*/  MOV R109, R41 ;  /* 0x00000029006d7202 */ /* 0x000fe20000000f00 */
[----:B------:R-:W-:Y:S01]  /*32560*/  IMAD.MOV.U32 R108, RZ, RZ, R40 ;  /* 0x000000ffff6c7224 */ /* 0x000fe200078e0028 */
[----:B------:R-:W-:Y:S01]  /*32570*/  HMMA.1688.F32.TF32 R44, R28, R58, R72 ;  /* 0x0000003a1c2c723c */ /* 0x000fe20000081048 */
[----:B------:R-:W-:-:S02]  /*32580*/  IMAD.MOV.U32 R129, RZ, RZ, R42 ;  /* 0x000000ffff817224 */ /* 0x000fc400078e002a */
[----:B------:R-:W-:-:S05]  /*32590*/  IMAD.MOV.U32 R128, RZ, RZ, R43 ;  /* 0x000000ffff807224 */ /* 0x000fca00078e002b */
[C---:B------:R-:W-:Y:S07]  /*325a0*/  HMMA.1688.F32.TF32 R40, R28.reuse, R54, R84 ;  /* 0x000000361c28723c */ /* 0x040fee0000081054 */
[----:B------:R-:W-:Y:S04]  /*325b0*/  STL.64 [R1+0x2c0], R36 ;  /* 0x0002c02401007387 */ /* 0x000fe80000100a00 */
[----:B------:R1:W-:Y:S02]  /*325c0*/  STL.64 [R1+0x2c8], R38 ;  /* 0x0002c82601007387 */ /* 0x0003e40000100a00 */
[C---:B-1----:R-:W-:Y:S02]  /*325d0*/  HMMA.1688.F32.TF32 R36, R28.reuse, R98, R136 ;  /* 0x000000621c24723c */ /* 0x042fe40000081088 */
[----:B------:R-:W-:Y:S04]  /*325e0*/  STL.64 [R1+0x2a0], R44 ;  /* 0x0002a02c01007387 */ /* 0x000fe80000100a00 */
[----:B------:R1:W-:Y:S04]  /*325f0*/  STL.64 [R1+0x2a8], R46 ;  /* 0x0002a82e01007387 */ /* 0x0003e80000100a00 */
[----:B------:R-:W-:Y:S04]  /*32600*/  STL.64 [R1+0x290], R40 ;  /* 0x0002902801007387 */ /* 0x000fe80000100a00 */
[----:B------:R3:W-:Y:S01]  /*32610*/  STL.64 [R1+0x298], R42 ;  /* 0x0002982a01007387 */ /* 0x0007e20000100a00 */
[C---:B-1----:R-:W-:Y:S08]  /*32620*/  HMMA.1688.F32.TF32 R44, R28.reuse, R102, R140 ;  /* 0x000000661c2c723c */ /* 0x042ff0000008108c */
[----:B------:R-:W-:Y:S01]  /*32630*/  STL.64 [R1+0x270], R36 ;  /* 0x0002702401007387 */ /* 0x000fe20000100a00 */
[C---:B---3--:R-:W-:Y:S03]  /*32640*/  HMMA.1688.F32.TF32 R40, R28.reuse, R106, R144 ;  /* 0x0000006a1c28723c */ /* 0x048fe60000081090 */
[----:B------:R1:W-:Y:S05]  /*32650*/  STL.64 [R1+0x278], R38 ;  /* 0x0002782601007387 */ /* 0x0003ea0000100a00 */
[----:B-1----:R-:W-:Y:S08]  /*32660*/  HMMA.1688.F32.TF32 R36, R28, R110, R148 ;  /* 0x0000006e1c24723c */ /* 0x002ff00000081094 */
[----:B------:R-:W-:Y:S01]  /*32670*/  HMMA.1688.F32.TF32 R32, R48, R132, R32 ;  /* 0x000000843020723c */ /* 0x000fe20000081020 */
[----:B------:R-:W-:Y:S04]  /*32680*/  STL.64 [R1+0x250], R44 ;  /* 0x0002502c01007387 */ /* 0x000fe80000100a00 */
[----:B------:R1:W-:Y:S04]  /*32690*/  STL.64 [R1+0x258], R46 ;  /* 0x0002582e01007387 */ /* 0x0003e80000100a00 */
[----:B------:R-:W-:Y:S04]  /*326a0*/  STL.64 [R1+0x230], R40 ;  /* 0x0002302801007387 */ /* 0x000fe80000100a00 */
[----:B------:R3:W-:Y:S01]  /*326b0*/  STL.64 [R1+0x238], R42 ;  /* 0x0002382a01007387 */ /* 0x0007e20000100a00 */
[C---:B-1----:R-:W-:Y:S03]  /*326c0*/  HMMA.1688.F32.TF32 R44, R28.reuse, R114, R152 ;  /* 0x000000721c2c723c */ /* 0x042fe60000081098 */
[----:B------:R-:W-:Y:S04]  /*326d0*/  STL.64 [R1+0x210], R36 ;  /* 0x0002102401007387 */ /* 0x000fe80000100a00 */
[----:B------:R1:W-:Y:S01]  /*326e0*/  STL.64 [R1+0x218], R38 ;  /* 0x0002182601007387 */ /* 0x0003e20000100a00 */
[----:B---3--:R-:W-:Y:S01]  /*326f0*/  HMMA.1688.F32.TF32 R40, R28, R118, R156 ;  /* 0x000000761c28723c */ /* 0x008fe2000008109c */
[----:B------:R-:W-:Y:S01]  /*32700*/  IMAD.MOV.U32 R72, RZ, RZ, R93 ;  /* 0x000000ffff487224 */ /* 0x000fe200078e005d */
[----:B------:R-:W-:Y:S01]  /*32710*/  MOV R74, R81 ;  /* 0x00000051004a7202 */ /* 0x000fe20000000f00 */
[----:B------:R-:W-:-:S02]  /*32720*/  IMAD.MOV.U32 R73, RZ, RZ, R80 ;  /* 0x000000ffff497224 */ /* 0x000fc400078e0050 */
[----:B------:R-:W-:Y:S01]  /*32730*/  IMAD.MOV.U32 R75, RZ, RZ, R82 ;  /* 0x000000ffff4b7224 */ /* 0x000fe200078e0052 */
[----:B------:R-:W-:Y:S01]  /*32740*/  MOV R137, R69 ;  /* 0x0000004500897202 */ /* 0x000fe20000000f00 */
[----:B------:R-:W-:Y:S01]  /*32750*/  IMAD.MOV.U32 R136, RZ, RZ, R68 ;  /* 0x000000ffff887224 */ /* 0x000fe200078e0044 */
[----:B------:R-:W-:Y:S01]  /*32760*/  MOV R84, R83 ;  /* 0x0000005300547202 */ /* 0x000fe20000000f00 */
[C---:B-1----:R-:W-:Y:S01]  /*32770*/  HMMA.1688.F32.TF32 R36, R28.reuse, R122, R160 ;  /* 0x0000007a1c24723c */ /* 0x042fe200000810a0 */
[----:B------:R-:W-:Y:S01]  /*32780*/  MOV R101, R32 ;  /* 0x0000002000657202 */ /* 0x000fe20000000f00 */
[----:B------:R-:W-:Y:S01]  /*32790*/  IMAD.MOV.U32 R100, RZ, RZ, R33 ;  /* 0x000000ffff647224 */ /* 0x000fe200078e0021 */
[----:B------:R-:W-:Y:S01]  /*327a0*/  MOV R96, R35 ;  /* 0x0000002300607202 */ /* 0x000fe20000000f00 */
[----:B------:R-:W-:Y:S01]  /*327b0*/  IMAD.MOV.U32 R97, RZ, RZ, R34 ;  /* 0x000000ffff617224 */ /* 0x000fe200078e0022 */
[----:B------:R-:W-:Y:S04]  /*327c0*/  LDS R32, [R3+0xc100] ;  /* 0x00c1000003207984 */ /* 0x000fe80000000800 */
[----:B------:R-:W-:Y:S04]  /*327d0*/  LDS R34, [R3+0xe100] ;  /* 0x00e1000003227984 */ /* 0x000fe80000000800 */
[----:B------:R-:W-:Y:S04]  /*327e0*/  LDS R33, [R0+0xc100] ;  /* 0x00c1000000217984 */ /* 0x000fe80000000800 */
[----:B------:R-:W1:Y:S04]  /*327f0*/  LDS R35, [R0+0xe100] ;  /* 0x00e1000000237984 */ /* 0x000e680000000800 */
[----:B------:R-:W-:Y:S04]  /*32800*/  STL.64 [R1+0x1f0], R44 ;  /* 0x0001f02c01007387 */ /* 0x000fe80000100a00 */
[----:B------:R3:W-:Y:S04]  /*32810*/  STL.64 [R1+0x1f8], R46 ;  /* 0x0001f82e01007387 */ /* 0x0007e80000100a00 */
[----:B------:R-:W-:Y:S04]  /*32820*/  STL.64 [R1+0x1d0], R40 ;  /* 0x0001d02801007387 */ /* 0x000fe80000100a00 */
[----:B------:R4:W-:Y:S01]  /*32830*/  STL.64 [R1+0x1d8], R42 ;  /* 0x0001d82a01007387 */ /* 0x0009e20000100a00 */
[C---:B---3--:R-:W-:Y:S03]  /*32840*/  HMMA.1688.F32.TF32 R44, R28.reuse, R126, R164 ;  /* 0x0000007e1c2c723c */ /* 0x048fe600000810a4 */
[----:B------:R-:W-:Y:S04]  /*32850*/  STL.64 [R1+0x1b0], R36 ;  /* 0x0001b02401007387 */ /* 0x000fe80000100a00 */
[----:B------:R3:W-:Y:S01]  /*32860*/  STL.64 [R1+0x1b8], R38 ;  /* 0x0001b82601007387 */ /* 0x0007e20000100a00 */
[----:B----4-:R-:W-:Y:S01]  /*32870*/  HMMA.1688.F32.TF32 R40, R28, R130, R168 ;  /* 0x000000821c28723c */ /* 0x010fe200000810a8 */
[----:B------:R-:W-:-:S02]  /*32880*/  IMAD.MOV.U32 R138, RZ, RZ, R70 ;  /* 0x000000ffff8a7224 */ /* 0x000fc400078e0046 */
[----:B------:R-:W-:Y:S02]  /*32890*/  IMAD.MOV.U32 R85, RZ, RZ, R94 ;  /* 0x000000ffff557224 */ /* 0x000fe400078e005e */
[----:B------:R-:W-:Y:S01]  /*328a0*/  IMAD.MOV.U32 R86, RZ, RZ, R95 ;  /* 0x000000ffff567224 */ /* 0x000fe200078e005f */
[----:B------:R-:W-:Y:S01]  /*328b0*/  MOV R87, R219 ;  /* 0x000000db00577202 */ /* 0x000fe20000000f00 */
[----:B------:R-:W-:Y:S01]  /*328c0*/  IMAD.MOV.U32 R139, RZ, RZ, R71 ;  /* 0x000000ffff8b7224 */ /* 0x000fe200078e0047 */
[----:B------:R-:W-:Y:S01]  /*328d0*/  LDS R132, [R3+0x10100] ;  /* 0x0101000003847984 */ /* 0x000fe20000000800 */
[----:B---3--:R-:W-:Y:S03]  /*328e0*/  HMMA.1688.F32.TF32 R36, R28, R134, R172 ;  /* 0x000000861c24723c */ /* 0x008fe600000810ac */
[----:B------:R-:W-:Y:S04]  /*328f0*/  LDS R28, [R3+0xc200] ;  /* 0x00c20000031c7984 */ /* 0x000fe80000000800 */
[----:B------:R-:W-:Y:S04]  /*32900*/  STL.64 [R1+0x190], R44 ;  /* 0x0001902c01007387 */ /* 0x000fe80000100a00 */
[----:B------:R-:W-:Y:S04]  /*32910*/  STL.64 [R1+0x198], R46 ;  /* 0x0001982e01007387 */ /* 0x000fe80000100a00 */
[----:B------:R-:W-:Y:S04]  /*32920*/  STL.64 [R1+0x170], R40 ;  /* 0x0001702801007387 */ /* 0x000fe80000100a00 */
[----:B------:R-:W-:Y:S04]  /*32930*/  STL.64 [R1+0x178], R42 ;  /* 0x0001782a01007387 */ /* 0x000fe80000100a00 */
[----:B------:R-:W-:Y:S01]  /*32940*/  STL.64 [R1+0x150], R36 ;  /* 0x0001502401007387 */ /* 0x000fe20000100a00 */
[C---:B-1----:R-:W-:Y:S03]  /*32950*/  HMMA.1688.F32.TF32 R20, R32.reuse, R10, R20 ;  /* 0x0000000a2014723c */ /* 0x042fe60000081014 */
[----:B------:R2:W-:Y:S04]  /*32960*/  STL.64 [R1+0x158], R38 ;  /* 0x0001582601007387 */ /* 0x0005e80000100a00 */
[----:B------:R-:W-:Y:S04]  /*32970*/  LDS R30, [R3+0xe200] ;  /* 0x00e20000031e7984 */ /* 0x000fe80000000800 */
[----:B------:R-:W-:Y:S01]  /*32980*/  LDS R29, [R0+0xc200] ;  /* 0x00c20000001d7984 */ /* 0x000fe20000000800 */
[C---:B--2---:R-:W-:Y:S03]  /*32990*/  HMMA.1688.F32.TF32 R36, R32.reuse, R14, R16 ;  /* 0x0000000e2024723c */ /* 0x044fe60000081010 */
[----:B------:R-:W1:Y:S04]  /*329a0*/  LDS R31, [R0+0xe200] ;  /* 0x00e20000001f7984 */ /* 0x000e680000000800 */
[----:B------:R-:W-:Y:S01]  /*329b0*/  LDS R44, [R3+0xc300] ;  /* 0x00c30000032c7984 */ /* 0x000fe20000000800 */
[C---:B------:R-:W-:Y:S03]  /*329c0*/  HMMA.1688.F32.TF32 R16, R32.reuse, R6, R24 ;  /* 0x000000062010723c */ /* 0x040fe60000081018 */
[----:B------:R-:W-:Y:S04]  /*329d0*/  LDS R46, [R3+0xe300] ;  /* 0x00e30000032e7984 */ /* 0x000fe80000000800 */
[----:B------:R-:W-:Y:S01]  /*329e0*/  LDS R45, [R0+0xc300] ;  /* 0x00c30000002d7984 */ /* 0x000fe20000000800 */
[C---:B------:R-:W-:Y:S03]  /*329f0*/  HMMA.1688.F32.TF32 R24, R32.reuse, R62, R64 ;  /* 0x0000003e2018723c */ /* 0x040fe60000081040 */
[----:B------:R-:W2:Y:S04]  /*32a00*/  LDS R47, [R0+0xe300] ;  /* 0x00e30000002f7984 */ /* 0x000ea80000000800 */
[----:B------:R-:W-:Y:S04]  /*32a10*/  STL.64 [R1+0x140], R36 ;  /* 0x0001402401007387 */ /* 0x000fe80000100a00 */
[----:B------:R-:W-:Y:S04]  /*32a20*/  STL.64 [R1+0x148], R38 ;  /* 0x0001482601007387 */ /* 0x000fe80000100a00 */
[----:B------:R-:W-:Y:S04]  /*32a30*/  STL.64 [R1+0x120], R20 ;  /* 0x0001201401007387 */ /* 0x000fe80000100a00 */
[----:B------:R3:W-:Y:S04]  /*32a40*/  STL.64 [R1+0x128], R22 ;  /* 0x0001281601007387 */ /* 0x0007e80000100a00 */
[----:B------:R-:W-:Y:S04]  /*32a50*/  STL.64 [R1+0x110], R16 ;  /* 0x0001101001007387 */ /* 0x000fe80000100a00 */
[----:B------:R4:W-:Y:S01]  /*32a60*/  STL.64 [R1+0x118], R18 ;  /* 0x0001181201007387 */ /* 0x0009e20000100a00 */
[C---:B---3--:R-:W-:Y:S08]  /*32a70*/  HMMA.1688.F32.TF32 R20, R32.reuse, R58, R76 ;  /* 0x0000003a2014723c */ /* 0x048ff0000008104c */
[C---:B----4-:R-:W-:Y:S01]  /*32a80*/  HMMA.1688.F32.TF32 R16, R32.reuse, R54, R88 ;  /* 0x000000362010723c */ /* 0x050fe20000081058 */
[----:B------:R-:W-:Y:S04]  /*32a90*/  STL.64 [R1+0x100], R24 ;  /* 0x0001001801007387 */ /* 0x000fe80000100a00 */
[----:B------:R3:W-:Y:S10]  /*32aa0*/  STL.64 [R1+0x108], R26 ;  /* 0x0001081a01007387 */ /* 0x0007f40000100a00 */
[----:B------:R-:W-:Y:S01]  /*32ab0*/  STL.64 [R1+0xf0], R20 ;  /* 0x0000f01401007387 */ /* 0x000fe20000100a00 */
[C---:B---3--:R-:W-:Y:S03]  /*32ac0*/  HMMA.1688.F32.TF32 R24, R32.reuse, R98, R176 ;  /* 0x000000622018723c */ /* 0x048fe600000810b0 */
[----:B------:R3:W-:Y:S04]  /*32ad0*/  STL.64 [R1+0xf8], R22 ;  /* 0x0000f81601007387 */ /* 0x0007e80000100a00 */
[----:B------:R-:W-:Y:S04]  /*32ae0*/  STL.64 [R1+0xe0], R16 ;  /* 0x0000e01001007387 */ /* 0x000fe80000100a00 */
[----:B------:R4:W-:Y:S01]  /*32af0*/  STL.64 [R1+0xe8], R18 ;  /* 0x0000e81201007387 */ /* 0x0009e20000100a00 */
[C---:B---3--:R-:W-:Y:S08]  /*32b00*/  HMMA.1688.F32.TF32 R20, R32.reuse, R102, R180 ;  /* 0x000000662014723c */ /* 0x048ff000000810b4 */
[C---:B----4-:R-:W-:Y:S03]  /*32b10*/  HMMA.1688.F32.TF32 R16, R32.reuse, R106, R184 ;  /* 0x0000006a2010723c */ /* 0x050fe600000810b8 */
[----:B------:R-:W-:Y:S04]  /*32b20*/  STL.64 [R1+0xd0], R24 ;  /* 0x0000d01801007387 */ /* 0x000fe80000100a00 */
[----:B------:R-:W-:Y:S04]  /*32b30*/  STL.64 [R1+0xd8], R26 ;  /* 0x0000d81a01007387 */ /* 0x000fe80000100a00 */
[----:B------:R-:W1:Y:S04]  /*32b40*/  LDL.LU R48, [R1+0x590] ;  /* 0x0005900001307983 */ /* 0x000e680000300800 */
[----:B------:R-:W-:Y:S04]  /*32b50*/  STL.64 [R1+0xc0], R20 ;  /* 0x0000c01401007387 */ /* 0x000fe80000100a00 */
[----:B------:R-:W-:Y:S04]  /*32b60*/  STL.64 [R1+0xc8], R22 ;  /* 0x0000c81601007387 */ /* 0x000fe80000100a00 */
[----:B------:R-:W-:Y:S04]  /*32b70*/  STL.64 [R1+0xb0], R16 ;  /* 0x0000b01001007387 */ /* 0x000fe80000100a00 */
[----:B------:R3:W-:Y:S04]  /*32b80*/  STL.64 [R1+0xb8], R18 ;  /* 0x0000b81201007387 */ /* 0x0007e80000100a00 */
[----:B------:R-:W1:Y:S04]  /*32b90*/  LDL.LU R49, [R1+0x594] ;  /* 0x0005940001317983 */ /* 0x000e680000300800 */
[----:B------:R-:W1:Y:S04]  /*32ba0*/  LDL.LU R50, [R1+0x598] ;  /* 0x0005980001327983 */ /* 0x000e680000300800 */
[----:B------:R-:W1:Y:S04]  /*32bb0*/  LDL.LU R51, [R1+0x59c] ;  /* 0x00059c0001337983 */ /* 0x000e680000300800 */
[----:B------:R-:W4:Y:S04]  /*32bc0*/  LDL.LU R40, [R1+0x4d0] ;  /* 0x0004d00001287983 */ /* 0x000f280000300800 */
[----:B------:R-:W4:Y:S04]  /*32bd0*/  LDL.LU R41, [R1+0x4d4] ;  /* 0x0004d40001297983 */ /* 0x000f280000300800 */
[----:B------:R-:W4:Y:S04]  /*32be0*/  LDL.LU R42, [R1+0x4d8] ;  /* 0x0004d800012a7983 */ /* 0x000f280000300800 */
[----:B------:R-:W4:Y:S04]  /*32bf0*/  LDL.LU R43, [R1+0x4dc] ;  /* 0x0004dc00012b7983 */ /* 0x000f280000300800 */
[----:B------:R-:W2:Y:S04]  /*32c00*/  LDL.LU R36, [R1+0x380] ;  /* 0x0003800001247983 */ /* 0x000ea80000300800 */
[----:B------:R-:W2:Y:S01]  /*32c10*/  LDL.LU R37, [R1+0x384] ;  /* 0x0003840001257983 */ /* 0x000ea20000300800 */
[----:B---3--:R-:W-:Y:S01]  /*32c20*/  HMMA.1688.F32.TF32 R16, R32, R110, R188 ;  /* 0x0000006e2010723c */ /* 0x008fe200000810bc */
[----:B------:R-:W-:-:S02]  /*32c30*/  IMAD.MOV.U32 R38, RZ, RZ, R252 ;  /* 0x000000ffff267224 */ /* 0x000fc400078e00fc */
[----:B------:R-:W-:-:S05]  /*32c40*/  IMAD.MOV.U32 R39, RZ, RZ, R2 ;  /* 0x000000ffff277224 */ /* 0x000fca00078e0002 */
[C---:B------:R-:W-:Y:S11]  /*32c50*/  HMMA.1688.F32.TF32 R20, R32.reuse, R114, R192 ;  /* 0x000000722014723c */ /* 0x040ff600000810c0 */
[----:B------:R-:W-:Y:S04]  /*32c60*/  @!UPT UIADD3 URZ, URZ, URZ, URZ ;  /* 0x0000003f3f3ff290 */ /* 0x000fe8000fffe03f */
[----:B------:R3:W-:Y:S01]  /*32c70*/  STL.64 [R1+0xa0], R16 ;  /* 0x0000a01001007387 */ /* 0x0007e20000100a00 */
[----:B------:R-:W-:Y:S01]  /*32c80*/  MOV R252, R18 ;  /* 0x0000001200fc7202 */ /* 0x000fe20000000f00 */
[----:B------:R-:W-:Y:S02]  /*32c90*/  IMAD.MOV.U32 R2, RZ, RZ, R19 ;  /* 0x000000ffff027224 */ /* 0x000fe400078e0013 */
[C---:B---3--:R-:W-:Y:S03]  /*32ca0*/  HMMA.1688.F32.TF32 R16, R32.reuse, R118, R196 ;  /* 0x000000762010723c */ /* 0x048fe600000810c4 */
[----:B------:R3:W-:Y:S04]  /*32cb0*/  STL [R1+0x397c], R2 ;  /* 0x00397c0201007387 */ /* 0x0007e80000100800 */
[----:B------:R-:W-:Y:S04]  /*32cc0*/  STL [R1+0x3978], R252 ;  /* 0x003978fc01007387 */ /* 0x000fe80000100800 */
[----:B------:R-:W-:Y:S04]  /*32cd0*/  STL.64 [R1+0x90], R20 ;  /* 0x0000901401007387 */ /* 0x000fe80000100a00 */
[----:B------:R3:W-:Y:S01]  /*32ce0*/  STL.64 [R1+0x98], R22 ;  /* 0x0000981601007387 */ /* 0x0007e20000100a00 */
[C---:B------:R-:W-:Y:S03]  /*32cf0*/  HMMA.1688.F32.TF32 R248, R32.reuse, R130, R208 ;  /* 0x0000008220f8723c */ /* 0x040fe600000810d0 */
[----:B------:R-:W-:Y:S04]  /*32d00*/  LDS R208, [R3+0xc400] ;  /* 0x00c4000003d07984 */ /* 0x000fe80000000800 */
[----:B------:R-:W-:Y:S01]  /*32d10*/  LDS R210, [R3+0xe400] ;  /* 0x00e4000003d27984 */ /* 0x000fe20000000800 */
[----:B---3--:R-:W-:Y:S01]  /*32d20*/  IMAD.MOV.U32 R2, RZ, RZ, R18 ;  /* 0x000000ffff027224 */ /* 0x008fe200078e0012 */
[----:B------:R-:W-:Y:S02]  /*32d30*/  HMMA.1688.F32.TF32 R20, R32, R122, R200 ;  /* 0x0000007a2014723c */ /* 0x000fe400000810c8 */
[----:B------:R3:W-:Y:S01]  /*32d40*/  STL.64 [R1+0x20], R16 ;  /* 0x0000201001007387 */ /* 0x0007e20000100a00 */
[----:B------:R-:W-:-:S03]  /*32d50*/  MOV R252, R19 ;  /* 0x0000001300fc7202 */ /* 0x000fc60000000f00 */
[----:B------:R-:W-:Y:S02]  /*32d60*/  LDS R209, [R0+0xc400] ;  /* 0x00c4000000d17984 */ /* 0x000fe40000000800 */
[C---:B------:R-:W-:Y:S02]  /*32d70*/  HMMA.1688.F32.TF32 R244, R32.reuse, R134, R212 ;  /* 0x0000008620f4723c */ /* 0x040fe400000810d4 */
[----:B------:R-:W1:Y:S06]  /*32d80*/  LDS R211, [R0+0xe400] ;  /* 0x00e4000000d37984 */ /* 0x000e6c0000000800 */
[----:B---3--:R-:W-:Y:S01]  /*32d90*/  HMMA.1688.F32.TF32 R16, R32, R126, R204 ;  /* 0x0000007e2010723c */ /* 0x008fe200000810cc */
[----:B------:R3:W-:Y:S04]  /*32da0*/  STL [R1+0x3984], R252 ;  /* 0x003984fc01007387 */ /* 0x0007e80000100800 */
[----:B------:R1:W-:Y:S04]  /*32db0*/  STL [R1+0x3980], R2 ;  /* 0x0039800201007387 */ /* 0x0003e80000100800 */
[----:B------:R-:W-:Y:S04]  /*32dc0*/  STL.64 [R1+0x10], R20 ;  /* 0x0000101401007387 */ /* 0x000fe80000100a00 */
[----:B------:R-:W-:Y:S10]  /*32dd0*/  STL.64 [R1+0x18], R22 ;  /* 0x0000181601007387 */ /* 0x000ff40000100a00 */
[----:B------:R1:W-:Y:S04]  /*32de0*/  STL.64 [R1], R16 ;  /* 0x0000001001007387 */ /* 0x0003e80000100a00 */
[----:B------:R-:W-:Y:S04]  /*32df0*/  STL.64 [R1+0x38e0], R250 ;  /* 0x0038e0fa01007387 */ /* 0x000fe80000100a00 */
[----:B------:R-:W-:Y:S04]  /*32e00*/  STL.64 [R1+0x38d8], R248 ;  /* 0x0038d8f801007387 */ /* 0x000fe80000100a00 */
[----:B------:R-:W-:Y:S04]  /*32e10*/  STL.64 [R1+0x38f0], R246 ;  /* 0x0038f0f601007387 */ /* 0x000fe80000100a00 */
[----:B------:R-:W-:Y:S01]  /*32e20*/  STL.64 [R1+0x38e8], R244 ;  /* 0x0038e8f401007387 */ /* 0x000fe20000100a00 */
[C---:B-1----:R-:W-:Y:S08]  /*32e30*/  HMMA.1688.F32.TF32 R240, R28.reuse, R14, R48 ;  /* 0x0000000e1cf0723c */ /* 0x042ff00000081030 */
[C---:B----4-:R-:W-:Y:S11]  /*32e40*/  HMMA.1688.F32.TF32 R204, R28.reuse, R10, R40 ;  /* 0x0000000a1ccc723c */ /* 0x050ff60000081028 */
[----:B------:R-:W-:Y:S04]  /*32e50*/  @!UPT UIADD3 URZ, URZ, URZ, URZ ;  /* 0x0000003f3f3ff290 */ /* 0x000fe8000fffe03f */
[----:B------:R-:W-:Y:S01]  /*32e60*/  STL.64 [R1+0x3900], R242 ;  /* 0x003900f201007387 */ /* 0x000fe20000100a00 */
[----:B--2---:R-:W-:Y:S03]  /*32e70*/  HMMA.1688.F32.TF32 R200, R28, R6, R36 ;  /* 0x000000061cc8723c */ /* 0x004fe60000081024 */
[----:B------:R1:W-:Y:S01]  /*32e80*/  STL.64 [R1+0x38f8], R240 ;  /* 0x0038f8f001007387 */ /* 0x0003e20000100a00 */
[----:B------:R-:W-:Y:S01]  /*32e90*/  MOV R48, R216 ;  /* 0x000000d800307202 */ /* 0x000fe20000000f00 */
[----:B------:R-:W-:Y:S02]  /*32ea0*/  IMAD.MOV.U32 R49, RZ, RZ, R217 ;  /* 0x000000ffff317224 */ /* 0x000fe400078e00d9 */
[----:B------:R-:W-:Y:S04]  /*32eb0*/  STL.64 [R1+0x3910], R206 ;  /* 0x003910ce01007387 */ /* 0x000fe80000100a00 */
[----:B------:R-:W-:Y:S04]  /*32ec0*/  STL.64 [R1+0x3908], R204 ;  /* 0x003908cc01007387 */ /* 0x000fe80000100a00 */
[----:B------:R-:W2:Y:S04]  /*32ed0*/  LDL.LU R36, [R1+0x640] ;  /* 0x0006400001247983 */ /* 0x000ea80000300800 */
[----:B------:R-:W2:Y:S04]  /*32ee0*/  LDL.LU R37, [R1+0x644] ;  /* 0x0006440001257983 */ /* 0x000ea80000300800 */
[----:B------:R-:W2:Y:S04]  /*32ef0*/  LDL.LU R38, [R1+0x648] ;  /* 0x0006480001267983 */ /* 0x000ea80000300800 */
[----:B------:R-:W2:Y:S04]  /*32f00*/  LDL.LU R39, [R1+0x64c] ;  /* 0x00064c0001277983 */ /* 0x000ea80000300800 */
[----:B------:R-:W4:Y:S04]  /*32f10*/  LDL.LU R40, [R1+0x680] ;  /* 0x0006800001287983 */ /* 0x000f280000300800 */
[----:B------:R-:W4:Y:S01]  /*32f20*/  LDL.LU R41, [R1+0x684] ;  /* 0x0006840001297983 */ /* 0x000f220000300800 */
[----:B------:R-:W-:-:S03]  /*32f30*/  IMAD.MOV.U32 R50, RZ, RZ, R218 ;  /* 0x000000ffff327224 */ /* 0x000fc600078e00da */
[----:B------:R-:W4:Y:S01]  /*32f40*/  LDL.LU R42, [R1+0x688] ;  /* 0x00068800012a7983 */ /* 0x000f220000300800 */
[----:B------:R-:W-:-:S03]  /*32f50*/  MOV R51, R92 ;  /* 0x0000005c00337202 */ /* 0x000fc60000000f00 */
        /* <DEDUP_REMOVED lines=17> */
[C---:B------:R-:W-:Y:S08]  /*33070*/  HMMA.1688.F32.TF32 R220, R28.reuse, R102, R220 ;  /* 0x000000661cdc723c */ /* 0x040ff000000810dc */
[----:B------:R-:W-:Y:S01]  /*33080*/  HMMA.1688.F32.TF32 R224, R28, R106, R224 ;  /* 0x0000006a1ce0723c */ /* 0x000fe200000810e0 */
[----:B---3--:R-:W-:-:S07]  /*33090*/  IMAD.MOV.U32 R252, RZ, RZ, R18 ;  /* 0x000000fffffc7224 */ /* 0x008fce00078e0012 */
[----:B------:R-:W-:Y:S01]  /*330a0*/  HMMA.1688.F32.TF32 R228, R28, R110, R228 ;  /* 0x0000006e1ce4723c */ /* 0x000fe200000810e4 */
[----:B------:R-:W-:-:S07]  /*330b0*/  IMAD.MOV.U32 R2, RZ, RZ, R19 ;  /* 0x000000ffff027224 */ /* 0x000fce00078e0013 */
[C---:B------:R-:W-:Y:S01]  /*330c0*/  HMMA.1688.F32.TF32 R184, R28.reuse, R114, R232 ;  /* 0x000000721cb8723c */ /* 0x040fe200000810e8 */
[----:B------:R-:W-:Y:S07]  /*330d0*/  STL.64 [R1+0x3920], R202 ;  /* 0x003920ca01007387 */ /* 0x000fee0000100a00 */
[C---:B------:R-:W-:Y:S01]  /*330e0*/  HMMA.1688.F32.TF32 R236, R28.reuse, R118, R236 ;  /* 0x000000761cec723c */ /* 0x040fe200000810ec */
[----:B------:R-:W-:Y:S07]  /*330f0*/  STL.64 [R1+0x3918], R200 ;  /* 0x003918c801007387 */ /* 0x000fee0000100a00 */
[C---:B------:R-:W-:Y:S08]  /*33100*/  HMMA.1688.F32.TF32 R168, R28.reuse, R122, R136 ;  /* 0x0000007a1ca8723c */ /* 0x040ff00000081088 */
[C---:B------:R-:W-:Y:S08]  /*33110*/  HMMA.1688.F32.TF32 R16, R28.reuse, R126, R84 ;  /* 0x0000007e1c10723c */ /* 0x040ff00000081054 */
[C---:B------:R-:W-:Y:S08]  /*33120*/  HMMA.1688.F32.TF32 R20, R28.reuse, R130, R72 ;  /* 0x000000821c14723c */ /* 0x040ff00000081048 */
[----:B------:R-:W-:Y:S08]  /*33130*/  HMMA.1688.F32.TF32 R24, R28, R134, R48 ;  /* 0x000000861c18723c */ /* 0x000ff00000081030 */
[----:B----4-:R-:W-:Y:S08]  /*33140*/  HMMA.1688.F32.TF32 R48, R44, R14, R40 ;  /* 0x0000000e2c30723c */ /* 0x010ff00000081028 */
[C---:B--2---:R-:W-:Y:S08]  /*33150*/  HMMA.1688.F32.TF32 R196, R28.reuse, R62, R68 ;  /* 0x0000003e1cc4723c */ /* 0x044ff00000081044 */
[C---:B------:R-:W-:Y:S08]  /*33160*/  HMMA.1688.F32.TF32 R192, R28.reuse, R58, R80 ;  /* 0x0000003a1cc0723c */ /* 0x040ff00000081050 */
[C---:B------:R-:W-:Y:S08]  /*33170*/  HMMA.1688.F32.TF32 R188, R28.reuse, R54, R92 ;  /* 0x000000361cbc723c */ /* 0x040ff0000008105c */
[----:B------:R-:W-:Y:S01]  /*33180*/  HMMA.1688.F32.TF32 R216, R28, R98, R216 ;  /* 0x000000621cd8723c */ /* 0x000fe200000810d8 */
        /* <DEDUP_REMOVED lines=23> */
[----:B------:R2:W-:Y:S04]  /*33300*/  STL.64 [R1+0x39e8], R20 ;  /* 0x0039e81401007387 */ /* 0x0005e80000100a00 */
[----:B------:R-:W-:Y:S04]  /*33310*/  STL.64 [R1+0x3a00], R26 ;  /* 0x003a001a01007387 */ /* 0x000fe80000100a00 */
[----:B------:R-:W-:Y:S04]  /*33320*/  STL.64 [R1+0x39f8], R24 ;  /* 0x0039f81801007387 */ /* 0x000fe80000100a00 */
[----:B------:R-:W-:Y:S04]  /*33330*/  STL.64 [R1+0x3a10], R50 ;  /* 0x003a103201007387 */ /* 0x000fe80000100a00 */
[----:B------:R-:W-:Y:S04]  /*33340*/  STL.64 [R1+0x3a08], R48 ;  /* 0x003a083001007387 */ /* 0x000fe80000100a00 */
        /* <DEDUP_REMOVED lines=36> */
[C---:B------:R-:W-:Y:S03]  /*33590*/  HMMA.1688.F32.TF32 R64, R44.reuse, R10, R36 ;  /* 0x0000000a2c40723c */ /* 0x040fe60000081024 */
[----:B------:R-:W2:Y:S04]  /*335a0*/  LDL.LU R36, [R1+0x370] ;  /* 0x0003700001247983 */ /* 0x000ea80000300800 */
[----:B------:R-:W2:Y:S04]  /*335b0*/  LDL.LU R37, [R1+0x374] ;  /* 0x0003740001257983 */ /* 0x000ea80000300800 */
[----:B------:R-:W2:Y:S04]  /*335c0*/  LDL.LU R38, [R1+0x378] ;  /* 0x0003780001267983 */ /* 0x000ea80000300800 */
[----:B------:R-:W2:Y:S08]  /*335d0*/  LDL.LU R39, [R1+0x37c] ;  /* 0x00037c0001277983 */ /* 0x000eb00000300800 */
[----:B------:R-:W-:Y:S04]  /*335e0*/  STL.64 [R1+0x3a20], R66 ;  /* 0x003a204201007387 */ /* 0x000fe80000100a00 */
[----:B------:R-:W-:Y:S01]  /*335f0*/  STL.64 [R1+0x3a18], R64 ;  /* 0x003a184001007387 */ /* 0x000fe20000100a00 */
[C---:B---3--:R-:W-:Y:S08]  /*33600*/  HMMA.1688.F32.TF32 R136, R44.reuse, R110, R136 ;  /* 0x0000006e2c88723c */ /* 0x048ff00000081088 */
[C---:B----4-:R-:W-:Y:S08]  /*33610*/  HMMA.1688.F32.TF32 R84, R44.reuse, R98, R84 ;  /* 0x000000622c54723c */ /* 0x050ff00000081054 */
[C---:B--2---:R-:W-:Y:S08]  /*33620*/  HMMA.1688.F32.TF32 R68, R44.reuse, R6, R156 ;  /* 0x000000062c44723c */ /* 0x044ff0000008109c */
[C---:B------:R-:W-:Y:S08]  /*33630*/  HMMA.1688.F32.TF32 R72, R44.reuse, R62, R72 ;  /* 0x0000003e2c48723c */ /* 0x040ff00000081048 */
[C---:B------:R-:W-:Y:S07]  /*33640*/  HMMA.1688.F32.TF32 R76, R44.reuse, R58, R152 ;  /* 0x0000003a2c4c723c */ /* 0x040fee0000081098 */
[----:B------:R2:W-:Y:S01]  /*33650*/  STL [R1+0x38c4], R68 ;  /* 0x0038c44401007387 */ /* 0x0005e20000100800 */
[C---:B------:R-:W-:Y:S03]  /*33660*/  HMMA.1688.F32.TF32 R80, R44.reuse, R54, R148 ;  /* 0x000000362c50723c */ /* 0x040fe60000081094 */
[----:B------:R-:W-:Y:S05]  /*33670*/  STL [R1+0x38c0], R69 ;  /* 0x0038c04501007387 */ /* 0x000fea0000100800 */
[C---:B------:R-:W-:Y:S01]  /*33680*/  HMMA.1688.F32.TF32 R88, R44.reuse, R102, R144 ;  /* 0x000000662c58723c */ /* 0x040fe20000081090 */
[----:B------:R3:W-:Y:S07]  /*33690*/  STL [R1+0x38bc], R70 ;  /* 0x0038bc4601007387 */ /* 0x0007ee0000100800 */
[C---:B------:R-:W-:Y:S01]  /*336a0*/  HMMA.1688.F32.TF32 R92, R44.reuse, R106, R140 ;  /* 0x0000006a2c5c723c */ /* 0x040fe2000008108c */
[----:B------:R4:W-:Y:S04]  /*336b0*/  STL [R1+0x38b8], R71 ;  /* 0x0038b84701007387 */ /* 0x0009e80000100800 */
[----:B------:R-:W-:Y:S03]  /*336c0*/  STL [R1+0x38d4], R72 ;  /* 0x0038d44801007387 */ /* 0x000fe60000100800 */
[C---:B------:R-:W-:Y:S01]  /*336d0*/  HMMA.1688.F32.TF32 R140, R44.reuse, R114, R40 ;  /* 0x000000722c8c723c */ /* 0x040fe20000081028 */
[----:B------:R-:W-:Y:S04]  /*336e0*/  STL [R1+0x38d0], R73 ;  /* 0x0038d04901007387 */ /* 0x000fe80000100800 */
[----:B------:R-:W-:Y:S04]  /*336f0*/  STL [R1+0x38cc], R74 ;  /* 0x0038cc4a01007387 */ /* 0x000fe80000100800 */
[----:B------:R-:W-:Y:S04]  /*33700*/  STL [R1+0x38c8], R75 ;  /* 0x0038c84b01007387 */ /* 0x000fe80000100800 */
[----:B------:R-:W-:Y:S04]  /*33710*/  STL.64 [R1+0x3a30], R78 ;  /* 0x003a304e01007387 */ /* 0x000fe80000100a00 */
[----:B------:R1:W-:Y:S04]  /*33720*/  STL.64 [R1+0x3a28], R76 ;  /* 0x003a284c01007387 */ /* 0x0003e80000100a00 */
[----:B------:R-:W-:Y:S04]  /*33730*/  STL [R1+0x38b4], R83 ;  /* 0x0038b45301007387 */ /* 0x000fe80000100800 */
[----:B------:R-:W-:Y:S04]  /*33740*/  STL [R1+0x38b0], R86 ;  /* 0x0038b05601007387 */ /* 0x000fe80000100800 */
[----:B------:R-:W-:Y:S04]  /*33750*/  STL [R1+0x38ac], R87 ;  /* 0x0038ac5701007387 */ /* 0x000fe80000100800 */
[----:B------:R-:W-:Y:S04]  /*33760*/  STL [R1+0x38a8], R91 ;  /* 0x0038a85b01007387 */ /* 0x000fe80000100800 */
[----:B------:R-:W-:Y:S04]  /*33770*/  STL.64 [R1+0x3a40], R94 ;  /* 0x003a405e01007387 */ /* 0x000fe80000100a00 */
[----:B------:R-:W-:Y:S04]  /*33780*/  STL.64 [R1+0x3a38], R92 ;  /* 0x003a385c01007387 */ /* 0x000fe80000100a00 */
[----:B------:R-:W-:Y:S04]  /*33790*/  STL.64 [R1+0x3a50], R138 ;  /* 0x003a508a01007387 */ /* 0x000fe80000100a00 */
[----:B------:R-:W-:Y:S04]  /*337a0*/  STL.64 [R1+0x3a48], R136 ;  /* 0x003a488801007387 */ /* 0x000fe80000100a00 */
[----:B------:R-:W-:Y:S04]  /*337b0*/  STL.64 [R1+0x3a60], R142 ;  /* 0x003a608e01007387 */ /* 0x000fe80000100a00 */
[----:B------:R-:W-:Y:S04]  /*337c0*/  STL.64 [R1+0x3a58], R140 ;  /* 0x003a588c01007387 */ /* 0x000fe80000100a00 */
        /* <DEDUP_REMOVED lines=65> */
[----:B------:R-:W-:Y:S04]  /*33be0*/  STL.64 [R1+0x3a70], R30 ;  /* 0x003a701e01007387 */ /* 0x000fe80000100a00 */
[----:B------:R-:W-:Y:S01]  /*33bf0*/  STL.64 [R1+0x3a68], R28 ;  /* 0x003a681c01007387 */ /* 0x000fe20000100a00 */
[----:B--2---:R-:W-:Y:S08]  /*33c00*/  HMMA.1688.F32.TF32 R20, R208, R110, R240 ;  /* 0x0000006ed014723c */ /* 0x004ff000000810f0 */
[C---:B---3--:R-:W-:Y:S08]  /*33c10*/  HMMA.1688.F32.TF32 R36, R44.reuse, R126, R36 ;  /* 0x0000007e2c24723c */ /* 0x048ff00000081024 */
[C---:B----4-:R-:W-:Y:S08]  /*33c20*/  HMMA.1688.F32.TF32 R32, R44.reuse, R122, R32 ;  /* 0x0000007a2c20723c */ /* 0x050ff00000081020 */
[----:B------:R-:W-:Y:S11]  /*33c30*/  HMMA.1688.F32.TF32 R40, R44, R130, R40 ;  /* 0x000000822c28723c */ /* 0x000ff60000081028 */
[----:B------:R-:W-:Y:S04]  /*33c40*/  @!UPT UIADD3 URZ, URZ, URZ, URZ ;  /* 0x0000003f3f3ff290 */ /* 0x000fe8000fffe03f */
[----:B------:R-:W-:Y:S04]  /*33c50*/  STL.64 [R1+0x3a80], R34 ;  /* 0x003a802201007387 */ /* 0x000fe80000100a00 */
[----:B------:R-:W-:Y:S04]  /*33c60*/  STL.64 [R1+0x3a78], R32 ;  /* 0x003a782001007387 */ /* 0x000fe80000100a00 */
[----:B------:R-:W-:Y:S04]  /*33c70*/  STL.64 [R1+0x3a90], R38 ;  /* 0x003a902601007387 */ /* 0x000fe80000100a00 */
[----:B------:R-:W-:Y:S04]  /*33c80*/  STL.64 [R1+0x3a88], R36 ;  /* 0x003a882401007387 */ /* 0x000fe80000100a00 */
[----:B------:R-:W-:Y:S04]  /*33c90*/  STL.64 [R1+0x3aa0], R42 ;  /* 0x003aa02a01007387 */ /* 0x000fe80000100a00 */
[----:B------:R-:W-:Y:S04]  /*33ca0*/  STL.64 [R1+0x3a98], R40 ;  /* 0x003a982801007387 */ /* 0x000fe80000100a00 */
[----:B------:R1:W-:Y:S04]  /*33cb0*/  STL.64 [R1+0x30], R20 ;  /* 0x0000301401007387 */ /* 0x0003e80000100a00 */
[----:B------:R2:W-:Y:S01]  /*33cc0*/  STL.64 [R1+0x38], R22 ;  /* 0x0000381601007387 */ /* 0x0005e20000100a00 */
[C---:B------:R-:W-:Y:S11]  /*33cd0*/  HMMA.1688.F32.TF32 R16, R208.reuse, R114, R244 ;  /* 0x00000072d010723c */ /* 0x040ff600000810f4 */
[----:B------:R-:W-:Y:S11]  /*33ce0*/  @!UPT UIADD3 URZ, URZ, URZ, URZ ;  /* 0x0000003f3f3ff290 */ /* 0x000ff6000fffe03f */
[----:B------:R-:W-:Y:S02]  /*33cf0*/  @!UPT UIADD3 URZ, URZ, URZ, URZ ;  /* 0x0000003f3f3ff290 */ /* 0x000fe4000fffe03f */
[----:B------:R-:W-:Y:S01]  /*33d00*/  IMAD.MOV.U32 R68, RZ, RZ, R16 ;  /* 0x000000ffff447224 */ /* 0x000fe200078e0010 */
[----:B------:R-:W-:Y:S01]  /*33d10*/  MOV R70, R18 ;  /* 0x0000001200467202 */ /* 0x000fe20000000f00 */
[----:B------:R-:W-:Y:S02]  /*33d20*/  IMAD.MOV.U32 R69, RZ, RZ, R17 ;  /* 0x000000ffff457224 */ /* 0x000fe400078e0011 */
[----:B------:R-:W-:Y:S02]  /*33d30*/  IMAD.MOV.U32 R71, RZ, RZ, R19 ;  /* 0x000000ffff477224 */ /* 0x000fe400078e0013 */
[----:B------:R-:W-:Y:S01]  /*33d40*/  HMMA.1688.F32.TF32 R16, R208, R118, R248 ;  /* 0x00000076d010723c */ /* 0x000fe200000810f8 */
        /* <DEDUP_REMOVED lines=69> */
[----:B-1----:R-:W4:Y:S01]  /*341a0*/  LDL.LU R20, [R1+0x8e0] ;  /* 0x0008e00001147983 */ /* 0x002f220000300800 */
[----:B------:R-:W-:-:S03]  /*341b0*/  MOV R73, R17 ;  /* 0x0000001100497202 */ /* 0x000fc60000000f00 */
[----:B------:R-:W4:Y:S01]  /*341c0*/  LDL.LU R21, [R1+0x8e4] ;  /* 0x0008e40001157983 */ /* 0x000f220000300800 */
[----:B------:R-:W-:-:S03]  /*341d0*/  IMAD.MOV.U32 R74, RZ, RZ, R18 ;  /* 0x000000ffff4a7224 */ /* 0x000fc600078e0012 */
[----:B--2---:R-:W2:Y:S01]  /*341e0*/  LDL.LU R22, [R1+0x8e8] ;  /* 0x0008e80001167983 */ /* 0x004ea20000300800 */
        /* <DEDUP_REMOVED lines=18> */
[----:B------:R-:W-:Y:S03]  /*34310*/  HMMA.1688.F32.TF32 R44, R44, R134, R212 ;  /* 0x000000862c2c723c */ /* 0x000fe600000810d4 */
[----:B------:R-:W-:Y:S04]  /*34320*/  LDS R212, [R3+0xc500] ;  /* 0x00c5000003d47984 */ /* 0x000fe80000000800 */
[----:B------:R-:W-:Y:S04]  /*34330*/  LDS R214, [R3+0xe500] ;  /* 0x00e5000003d67984 */ /* 0x000fe80000000800 */
[----:B------:R-:W-:Y:S04]  /*34340*/  LDS R213, [R0+0xc500] ;  /* 0x00c5000000d57984 */ /* 0x000fe80000000800 */
[----:B------:R-:W2:Y:S01]  /*34350*/  LDS R215, [R0+0xe500] ;  /* 0x00e5000000d77984 */ /* 0x000ea20000000800 */
[C---:B------:R-:W-:Y:S08]  /*34360*/  HMMA.1688.F32.TF32 R144, R208.reuse, R14, R144 ;  /* 0x0000000ed090723c */ /* 0x040ff00000081090 */
[C---:B------:R-:W-:Y:S08]  /*34370*/  HMMA.1688.F32.TF32 R148, R208.reuse, R10, R148 ;  /* 0x0000000ad094723c */ /* 0x040ff00000081094 */
[C---:B------:R-:W-:Y:S08]  /*34380*/  HMMA.1688.F32.TF32 R180, R208.reuse, R6, R180 ;  /* 0x00000006d0b4723c */ /* 0x040ff000000810b4 */
[C---:B---3--:R-:W-:Y:S08]  /*34390*/  HMMA.1688.F32.TF32 R28, R208.reuse, R122, R76 ;  /* 0x0000007ad01c723c */ /* 0x048ff0000008104c */
[C---:B------:R-:W-:Y:S08]  /*343a0*/  HMMA.1688.F32.TF32 R24, R208.reuse, R134, R24 ;  /* 0x00000086d018723c */ /* 0x040ff00000081018 */
[----:B----4-:R-:W-:Y:S08]  /*343b0*/  HMMA.1688.F32.TF32 R32, R208, R126, R64 ;  /* 0x0000007ed020723c */ /* 0x010ff00000081040 */
[----:B------:R-:W-:Y:S01]  /*343c0*/  MOV R83, R28 ;  /* 0x0000001c00537202 */ /* 0x000fe20000000f00 */
[----:B------:R-:W-:Y:S01]  /*343d0*/  IMAD.MOV.U32 R86, RZ, RZ, R29 ;  /* 0x000000ffff567224 */ /* 0x000fe200078e001d */
[----:B------:R-:W-:Y:S01]  /*343e0*/  MOV R91, R31 ;  /* 0x0000001f005b7202 */ /* 0x000fe20000000f00 */
[----:B------:R-:W-:-:S02]  /*343f0*/  IMAD.MOV.U32 R87, RZ, RZ, R30 ;  /* 0x000000ffff577224 */ /* 0x000fc400078e001e */
[----:B------:R-:W-:Y:S10]  /*34400*/  HMMA.1688.F32.TF32 R28, R208, R130, R48 ;  /* 0x00000082d01c723c */ /* 0x000ff40000081030 */
[----:B------:R-:W-:Y:S04]  /*34410*/  STL.64 [R1+0x520], R32 ;  /* 0x0005202001007387 */ /* 0x000fe80000100a00 */
[----:B------:R-:W-:Y:S09]  /*34420*/  STL.64 [R1+0x528], R34 ;  /* 0x0005282201007387 */ /* 0x000ff20000100a00 */
[----:B------:R-:W-:Y:S04]  /*34430*/  STL.64 [R1+0x510], R28 ;  /* 0x0005101c01007387 */ /* 0x000fe80000100a00 */
[----:B------:R-:W-:Y:S04]  /*34440*/  STL.64 [R1+0x518], R30 ;  /* 0x0005181e01007387 */ /* 0x000fe80000100a00 */
[----:B------:R-:W-:Y:S01]  /*34450*/  STL.64 [R1+0x4f0], R24 ;  /* 0x0004f01801007387 */ /* 0x000fe20000100a00 */
[C---:B--2---:R-:W-:Y:S03]  /*34460*/  HMMA.1688.F32.TF32 R20, R212.reuse, R10, R20 ;  /* 0x0000000ad414723c */ /* 0x044fe60000081014 */
[----:B------:R1:W-:Y:S05]  /*34470*/  STL.64 [R1+0x4f8], R26 ;  /* 0x0004f81a01007387 */ /* 0x0003ea0000100a00 */
[C---:B-1----:R-:W-:Y:S01]  /*34480*/  HMMA.1688.F32.TF32 R24, R212.reuse, R14, R232 ;  /* 0x0000000ed418723c */ /* 0x042fe200000810e8 */
[----:B------:R-:W-:Y:S04]  /*34490*/  LDS R232, [R3+0xc700] ;  /* 0x00c7000003e87984 */ /* 0x000fe80000000800 */
[----:B------:R-:W-:Y:S03]  /*344a0*/  LDS R234, [R3+0xe700] ;  /* 0x00e7000003ea7984 */ /* 0x000fe60000000800 */
[C---:B------:R-:W-:Y:S01]  /*344b0*/  HMMA.1688.F32.TF32 R16, R212.reuse, R6, R16 ;  /* 0x00000006d410723c */ /* 0x040fe20000081010 */
[----:B------:R-:W-:Y:S04]  /*344c0*/  LDS R233, [R0+0xc700] ;  /* 0x00c7000000e97984 */ /* 0x000fe80000000800 */
[----:B------:R-:W-:Y:S10]  /*344d0*/  LDS R235, [R0+0xe700] ;  /* 0x00e7000000eb7984 */ /* 0x000ff40000000800 */
[----:B------:R-:W-:Y:S04]  /*344e0*/  STL.64 [R1+0x540], R24 ;  /* 0x0005401801007387 */ /* 0x000fe80000100a00 */
[----:B------:R1:W-:Y:S04]  /*344f0*/  STL.64 [R1+0x548], R26 ;  /* 0x0005481a01007387 */ /* 0x0003e80000100a00 */
[----:B------:R-:W-:Y:S04]  /*34500*/  STL.64 [R1+0x5a0], R20 ;  /* 0x0005a01401007387 */ /* 0x000fe80000100a00 */
[----:B------:R2:W-:Y:S01]  /*34510*/  STL.64 [R1+0x5a8], R22 ;  /* 0x0005a81601007387 */ /* 0x0005e20000100a00 */
[C---:B-1----:R-:W-:Y:S03]  /*34520*/  HMMA.1688.F32.TF32 R24, R212.reuse, R62, R168 ;  /* 0x0000003ed418723c */ /* 0x042fe600000810a8 */
[----:B------:R-:W-:Y:S04]  /*34530*/  STL.64 [R1+0x5c0], R16 ;  /* 0x0005c01001007387 */ /* 0x000fe80000100a00 */
[----:B------:R1:W-:Y:S01]  /*34540*/  STL.64 [R1+0x5c8], R18 ;  /* 0x0005c81201007387 */ /* 0x0003e20000100a00 */
[C---:B--2---:R-:W-:Y:S08]  /*34550*/  HMMA.1688.F32.TF32 R20, R212.reuse, R58, R236 ;  /* 0x0000003ad414723c */ /* 0x044ff000000810ec */
[C---:B-1----:R-:W-:Y:S07]  /*34560*/  HMMA.1688.F32.TF32 R16, R212.reuse, R54, R184 ;  /* 0x00000036d410723c */ /* 0x042fee00000810b8 */
        /* <DEDUP_REMOVED lines=17> */
[----:B-1----:R-:W-:Y:S08]  /*34680*/  HMMA.1688.F32.TF32 R16, R212, R118, R192 ;  /* 0x00000076d410723c */ /* 0x002ff000000810c0 */
[C---:B------:R-:W-:Y:S08]  /*34690*/  HMMA.1688.F32.TF32 R156, R208.reuse, R62, R156 ;  /* 0x0000003ed09c723c */ /* 0x040ff0000008109c */
[C---:B------:R-:W-:Y:S08]  /*346a0*/  HMMA.1688.F32.TF32 R160, R208.reuse, R58, R160 ;  /* 0x0000003ad0a0723c */ /* 0x040ff000000810a0 */
[C---:B------:R-:W-:Y:S08]  /*346b0*/  HMMA.1688.F32.TF32 R164, R208.reuse, R54, R164 ;  /* 0x00000036d0a4723c */ /* 0x040ff000000810a4 */
[C---:B------:R-:W-:Y:S08]  /*346c0*/  HMMA.1688.F32.TF32 R152, R208.reuse, R98, R152 ;  /* 0x00000062d098723c */ /* 0x040ff00000081098 */
[C---:B------:R-:W-:Y:S08]  /*346d0*/  HMMA.1688.F32.TF32 R172, R208.reuse, R102, R172 ;  /* 0x00000066d0ac723c */ /* 0x040ff000000810ac */
[----:B------:R-:W-:Y:S01]  /*346e0*/  HMMA.1688.F32.TF32 R176, R208, R106, R176 ;  /* 0x0000006ad0b0723c */ /* 0x000fe200000810b0 */
        /* <DEDUP_REMOVED lines=8> */
[C---:B--2---:R-:W-:Y:S03]  /*34770*/  HMMA.1688.F32.TF32 R24, R212.reuse, R122, R196 ;  /* 0x0000007ad418723c */ /* 0x044fe600000810c4 */
[----:B------:R-:W-:Y:S04]  /*34780*/  STL.64 [R1+0x670], R16 ;  /* 0x0006701001007387 */ /* 0x000fe80000100a00 */
[----:B------:R2:W-:Y:S01]  /*34790*/  STL.64 [R1+0x678], R18 ;  /* 0x0006781201007387 */ /* 0x0005e20000100a00 */
[C---:B---3--:R-:W-:Y:S08]  /*347a0*/  HMMA.1688.F32.TF32 R20, R212.reuse, R126, R200 ;  /* 0x0000007ed414723c */ /* 0x048ff000000810c8 */
[C---:B--2---:R-:W-:Y:S07]  /*347b0*/  HMMA.1688.F32.TF32 R16, R212.reuse, R130, R204 ;  /* 0x00000082d410723c */ /* 0x044fee00000810cc */
[----:B------:R-:W-:Y:S04]  /*347c0*/  STL.64 [R1+0x660], R24 ;  /* 0x0006601801007387 */ /* 0x000fe80000100a00 */
[----:B------:R2:W-:Y:S04]  /*347d0*/  STL.64 [R1+0x668], R26 ;  /* 0x0006681a01007387 */ /* 0x0005e80000100a00 */
[----:B------:R-:W-:Y:S04]  /*347e0*/  STL.64 [R1+0x650], R20 ;  /* 0x0006501401007387 */ /* 0x000fe80000100a00 */
[----:B------:R1:W-:Y:S01]  /*347f0*/  STL.64 [R1+0x658], R22 ;  /* 0x0006581601007387 */ /* 0x0003e20000100a00 */
[----:B--2---:R-:W-:Y:S03]  /*34800*/  HMMA.1688.F32.TF32 R24, R212, R134, R240 ;  /* 0x00000086d418723c */ /* 0x004fe600000810f0 */
[----:B------:R-:W-:Y:S04]  /*34810*/  STL.64 [R1+0x640], R16 ;  /* 0x0006401001007387 */ /* 0x000fe80000100a00 */
[----:B------:R2:W-:Y:S01]  /*34820*/  STL.64 [R1+0x648], R18 ;  /* 0x0006481201007387 */ /* 0x0005e20000100a00 */
[C---:B-1----:R-:W-:Y:S08]  /*34830*/  HMMA.1688.F32.TF32 R20, R208.reuse, R14, R244 ;  /* 0x0000000ed014723c */ /* 0x042ff000000810f4 */
[----:B--2---:R-:W-:Y:S01]  /*34840*/  HMMA.1688.F32.TF32 R16, R208, R10, R248 ;  /* 0x0000000ad010723c */ /* 0x004fe200000810f8 */
[----:B------:R-:W-:-:S06]  /*34850*/  IMAD.MOV.U32 R244, RZ, RZ, R108 ;  /* 0x000000fffff47224 */ /* 0x000fcc00078e006c */
[----:B------:R-:W-:Y:S04]  /*34860*/  STL.64 [R1+0x600], R24 ;  /* 0x0006001801007387 */ /* 0x000fe80000100a00 */
[----:B------:R-:W-:Y:S04]  /*34870*/  STL.64 [R1+0x608], R26 ;  /* 0x0006081a01007387 */ /* 0x000fe80000100a00 */
[----:B------:R-:W-:Y:S01]  /*34880*/  STL.64 [R1+0x630], R20 ;  /* 0x0006301401007387 */ /* 0x000fe20000100a00 */
[----:B------:R-:W-:-:S03]  /*34890*/  IMAD.MOV.U32 R245, RZ, RZ, R109 ;  /* 0x000000fffff57224 */ /* 0x000fc600078e006d */
[----:B------:R-:W-:Y:S01]  /*348a0*/  STL.64 [R1+0x638], R22 ;  /* 0x0006381601007387 */ /* 0x000fe20000100a00 */
[----:B------:R-:W-:-:S03]  /*348b0*/  IMAD.MOV.U32 R240, RZ, RZ, R112 ;  /* 0x000000fffff07224 */ /* 0x000fc600078e0070 */
[----:B------:R-:W2:Y:S01]  /*348c0*/  LDL.LU R108, [R1+0x3ab4] ;  /* 0x003ab400016c7983 */ /* 0x000ea20000300800 */
[----:B------:R-:W-:-:S03]  /*348d0*/  MOV R241, R113 ;  /* 0x0000007100f17202 */ /* 0x000fc60000000f00 */
[----:B------:R1:W-:Y:S04]  /*348e0*/  STL.64 [R1+0x6f0], R16 ;  /* 0x0006f01001007387 */ /* 0x0003e80000100a00 */
[----:B------:R3:W-:Y:S04]  /*348f0*/  STL.64 [R1+0x6f8], R18 ;  /* 0x0006f81201007387 */ /* 0x0007e80000100a00 */
        /* <DEDUP_REMOVED lines=35> */
[----:B---3--:R-:W2:Y:S04]  /*34b30*/  LDL.LU R18, [R1+0x2b8] ;  /* 0x0002b80001127983 */ /* 0x008ea80000300800 */
        /* <DEDUP_REMOVED lines=65> */
[C---:B------:R-:W-:Y:S08]  /*34f50*/  HMMA.1688.F32.TF32 R76, R208.reuse, R110, R76 ;  /* 0x0000006ed04c723c */ /* 0x040ff0000008104c */
[C---:B------:R-:W-:Y:S08]  /*34f60*/  HMMA.1688.F32.TF32 R136, R208.reuse, R102, R136 ;  /* 0x00000066d088723c */ /* 0x040ff00000081088 */
[C---:B------:R-:W-:Y:S08]  /*34f70*/  HMMA.1688.F32.TF32 R140, R208.reuse, R98, R140 ;  /* 0x00000062d08c723c */ /* 0x040ff0000008108c */
[C---:B------:R-:W-:Y:S08]  /*34f80*/  HMMA.1688.F32.TF32 R28, R208.reuse, R54, R28 ;  /* 0x00000036d01c723c */ /* 0x040ff0000008101c */
[C---:B------:R-:W-:Y:S08]  /*34f90*/  HMMA.1688.F32.TF32 R36, R208.reuse, R62, R36 ;  /* 0x0000003ed024723c */ /* 0x040ff00000081024 */
[C---:B------:R-:W-:Y:S08]  /*34fa0*/  HMMA.1688.F32.TF32 R40, R208.reuse, R6, R40 ;  /* 0x00000006d028723c */ /* 0x040ff00000081028 */
[C---:B------:R-:W-:Y:S11]  /*34fb0*/  HMMA.1688.F32.TF32 R32, R208.reuse, R58, R32 ;  /* 0x0000003ad020723c */ /* 0x040ff60000081020 */
[----:B------:R-:W-:Y:S04]  /*34fc0*/  @!UPT UIADD3 URZ, URZ, URZ, URZ ;  /* 0x0000003f3f3ff290 */ /* 0x000fe8000fffe03f */
[----:B------:R-:W-:Y:S04]  /*34fd0*/  STL.64 [R1+0x710], R40 ;  /* 0x0007102801007387 */ /* 0x000fe80000100a00 */
[----:B------:R1:W-:Y:S01]  /*34fe0*/  STL.64 [R1+0x718], R42 ;  /* 0x0007182a01007387 */ /* 0x0003e20000100a00 */
[C---:B------:R-:W-:Y:S03]  /*34ff0*/  HMMA.1688.F32.TF32 R92, R208.reuse, R106, R92 ;  /* 0x0000006ad05c723c */ /* 0x040fe6000008105c */
[----:B-1----:R-:W2:Y:S04]  /*35000*/  LDL.LU.64 R42, [R1+0x3aa0] ;  /* 0x003aa000012a7983 */ /* 0x002ea80000300a00 */
[----:B------:R-:W2:Y:S04]  /*35010*/  LDL.LU.64 R40, [R1+0x3a98] ;  /* 0x003a980001287983 */ /* 0x000ea80000300a00 */
[----:B------:R-:W-:Y:S04]  /*35020*/  STL.64 [R1+0x730], R36 ;  /* 0x0007302401007387 */ /* 0x000fe80000100a00 */
[----:B------:R1:W-:Y:S01]  /*35030*/  STL.64 [R1+0x738], R38 ;  /* 0x0007382601007387 */ /* 0x0003e20000100a00 */
[C---:B------:R-:W-:Y:S03]  /*35040*/  HMMA.1688.F32.TF32 R24, R208.reuse, R122, R24 ;  /* 0x0000007ad018723c */ /* 0x040fe60000081018 */
[----:B-1----:R-:W3:Y:S04]  /*35050*/  LDL.LU.64 R38, [R1+0x3a90] ;  /* 0x003a900001267983 */ /* 0x002ee80000300a00 */
[----:B------:R-:W3:Y:S04]  /*35060*/  LDL.LU.64 R36, [R1+0x3a88] ;  /* 0x003a880001247983 */ /* 0x000ee80000300a00 */
        /* <DEDUP_REMOVED lines=54> */
[C---:B------:R-:W-:Y:S11]  /*353d0*/  HMMA.1688.F32.TF32 R184, R232.reuse, R10, R184 ;  /* 0x0000000ae8b8723c */ /* 0x040ff600000810b8 */
[----:B------:R-:W-:Y:S04]  /*353e0*/  @!UPT UIADD3 URZ, URZ, URZ, URZ ;  /* 0x0000003f3f3ff290 */ /* 0x000fe8000fffe03f */
        /* <DEDUP_REMOVED lines=8> */
[----:B------:R-:W3:Y:S01]  /*35470*/  LDL R133, [R1+0x9d0] ;  /* 0x0009d00001857983 */ /* 0x000ee20000100800 */
[----:B------:R-:W-:Y:S01]  /*35480*/  HMMA.1688.F32.TF32 R228, R232, R6, R228 ;  /* 0x00000006e8e4723c */ /* 0x000fe200000810e4 */
[----:B------:R-:W-:-:S07]  /*35490*/  MOV R250, R97 ;  /* 0x0000006100fa7202 */ /* 0x000fce0000000f00 */
[----:B------:R-:W-:Y:S01]  /*354a0*/  HMMA.1688.F32.TF32 R224, R232, R62, R224 ;  /* 0x0000003ee8e0723c */ /* 0x000fe200000810e0 */
[----:B------:R-:W-:-:S07]  /*354b0*/  IMAD.MOV.U32 R251, RZ, RZ, R96 ;  /* 0x000000fffffb7224 */ /* 0x000fce00078e0060 */
[C---:B------:R-:W-:Y:S08]  /*354c0*/  HMMA.1688.F32.TF32 R212, R232.reuse, R54, R212 ;  /* 0x00000036e8d4723c */ /* 0x040ff000000810d4 */
[----:B------:R-:W-:Y:S01]  /*354d0*/  HMMA.1688.F32.TF32 R96, R232, R98, R220 ;  /* 0x00000062e860723c */ /* 0x000fe200000810dc */
[----:B------:R-:W-:Y:S04]  /*354e0*/  STL.64 [R1+0x7c0], R228 ;  /* 0x0007c0e401007387 */ /* 0x000fe80000100a00 */
[----:B------:R1:W-:Y:S01]  /*354f0*/  STL.64 [R1+0x7c8], R230 ;  /* 0x0007c8e601007387 */ /* 0x0003e20000100a00 */
[----:B------:R-:W-:-:S02]  /*35500*/  IMAD.MOV.U32 R248, RZ, RZ, R101 ;  /* 0x000000fffff87224 */ /* 0x000fc400078e0065 */
[----:B------:R-:W-:Y:S01]  /*35510*/  IMAD.MOV.U32 R249, RZ, RZ, R100 ;  /* 0x000000fffff97224 */ /* 0x000fe200078e0064 */
[----:B-1----:R-:W4:Y:S04]  /*35520*/  LDL.LU.64 R230, [R1+0x39a0] ;  /* 0x0039a00001e67983 */ /* 0x002f280000300a00 */
[----:B------:R-:W4:Y:S04]  /*35530*/  LDL.LU.64 R228, [R1+0x3998] ;  /* 0x0039980001e47983 */ /* 0x000f280000300a00 */
[----:B------:R-:W-:Y:S04]  /*35540*/  STL.64 [R1+0x7b0], R224 ;  /* 0x0007b0e001007387 */ /* 0x000fe80000100a00 */
[----:B------:R1:W-:Y:S04]  /*35550*/  STL.64 [R1+0x7b8], R226 ;  /* 0x0007b8e201007387 */ /* 0x0003e80000100a00 */
[----:B-1----:R-:W4:Y:S04]  /*35560*/  LDL.LU.64 R226, [R1+0x3990] ;  /* 0x0039900001e27983 */ /* 0x002f280000300a00 */
[----:B------:R-:W4:Y:S01]  /*35570*/  LDL.LU.64 R224, [R1+0x3988] ;  /* 0x0039880001e07983 */ /* 0x000f220000300a00 */
[----:B------:R-:W-:-:S02]  /*35580*/  IMAD.MOV.U32 R198, RZ, RZ, R113 ;  /* 0x000000ffffc67224 */ /* 0x000fc400078e0071 */
[----:B------:R-:W-:Y:S01]  /*35590*/  IMAD.MOV.U32 R199, RZ, RZ, R112 ;  /* 0x000000ffffc77224 */ /* 0x000fe200078e0070 */
[----:B------:R-:W-:Y:S01]  /*355a0*/  MOV R200, R109 ;  /* 0x0000006d00c87202 */ /* 0x000fe20000000f00 */
[----:B------:R-:W-:Y:S01]  /*355b0*/  IMAD.MOV.U32 R201, RZ, RZ, R108 ;  /* 0x000000ffffc97224 */ /* 0x000fe200078e006c */
[----:B------:R-:W-:Y:S01]  /*355c0*/  MOV R203, R104 ;  /* 0x0000006800cb7202 */ /* 0x000fe20000000f00 */
[----:B------:R-:W-:Y:S01]  /*355d0*/  IMAD.MOV.U32 R202, RZ, RZ, R105 ;  /* 0x000000ffffca7224 */ /* 0x000fe200078e0069 */
[----:B------:R-:W-:Y:S01]  /*355e0*/  MOV R204, R121 ;  /* 0x0000007900cc7202 */ /* 0x000fe20000000f00 */
[----:B------:R-:W-:Y:S01]  /*355f0*/  IMAD.MOV.U32 R205, RZ, RZ, R120 ;  /* 0x000000ffffcd7224 */ /* 0x000fe200078e0078 */
[----:B------:R-:W-:Y:S01]  /*35600*/  MOV R207, R116 ;  /* 0x0000007400cf7202 */ /* 0x000fe20000000f00 */
[----:B------:R-:W-:Y:S02]  /*35610*/  IMAD.MOV.U32 R206, RZ, RZ, R117 ;  /* 0x000000ffffce7224 */ /* 0x000fe400078e0075 */
[----:B------:R-:W-:-:S02]  /*35620*/  IMAD.MOV.U32 R242, RZ, RZ, R125 ;  /* 0x000000fffff27224 */ /* 0x000fc400078e007d */
[----:B------:R-:W-:Y:S01]  /*35630*/  IMAD.MOV.U32 R243, RZ, RZ, R124 ;  /* 0x000000fffff37224 */ /* 0x000fe200078e007c */
[----:B------:R-:W-:Y:S01]  /*35640*/  MOV R246, R129 ;  /* 0x0000008100f67202 */ /* 0x000fe20000000f00 */
[----:B------:R-:W-:Y:S01]  /*35650*/  IMAD.MOV.U32 R247, RZ, RZ, R128 ;  /* 0x000000fffff77224 */ /* 0x000fe200078e0080 */
[C---:B--2---:R-:W-:Y:S11]  /*35660*/  HMMA.1688.F32.TF32 R208, R232.reuse, R58, R208 ;  /* 0x0000003ae8d0723c */ /* 0x044ff600000810d0 */
[----:B------:R-:W-:Y:S11]  /*35670*/  @!UPT UIADD3 URZ, URZ, URZ, URZ ;  /* 0x0000003f3f3ff290 */ /* 0x000ff6000fffe03f */
[----:B------:R-:W-:Y:S01]  /*35680*/  @!UPT UIADD3 URZ, URZ, URZ, URZ ;  /* 0x0000003f3f3ff290 */ /* 0x000fe2000fffe03f */
[----:B------:R-:W-:Y:S04]  /*35690*/  STL.64 [R1+0x7a0], R208 ;  /* 0x0007a0d001007387 */ /* 0x000fe80000100a00 */
[----:B------:R1:W-:Y:S04]  /*356a0*/  STL.64 [R1+0x7a8], R210 ;  /* 0x0007a8d201007387 */ /* 0x0003e80000100a00 */
[----:B------:R-:W-:Y:S04]  /*356b0*/  STL.64 [R1+0x790], R212 ;  /* 0x000790d401007387 */ /* 0x000fe80000100a00 */
[----:B------:R-:W-:Y:S01]  /*356c0*/  STL.64 [R1+0x798], R214 ;  /* 0x000798d601007387 */ /* 0x000fe20000100a00 */
[C---:B-1----:R-:W-:Y:S03]  /*356d0*/  HMMA.1688.F32.TF32 R208, R232.reuse, R102, R216 ;  /* 0x00000066e8d0723c */ /* 0x042fe600000810d8 */
[----:B------:R-:W-:Y:S04]  /*356e0*/  STL.64 [R1+0x740], R96 ;  /* 0x0007406001007387 */ /* 0x000fe80000100a00 */
[----:B------:R1:W-:Y:S01]  /*356f0*/  STL.64 [R1+0x748], R98 ;  /* 0x0007486201007387 */ /* 0x0003e20000100a00 */
[C---:B------:R-:W-:Y:S08]  /*35700*/  HMMA.1688.F32.TF32 R100, R232.reuse, R106, R188 ;  /* 0x0000006ae864723c */ /* 0x040ff000000810bc */
[C---:B-1----:R-:W-:Y:S07]  /*35710*/  HMMA.1688.F32.TF32 R96, R232.reuse, R110, R192 ;  /* 0x0000006ee860723c */ /* 0x042fee00000810c0 */
[----:B------:R-:W-:Y:S01]  /*35720*/  STL.64 [R1+0x720], R208 ;  /* 0x000720d001007387 */ /* 0x000fe20000100a00 */
[C---:B------:R-:W-:Y:S03]  /*35730*/  HMMA.1688.F32.TF32 R104, R232.reuse, R114, R196 ;  /* 0x00000072e868723c */ /* 0x040fe600000810c4 */
[----:B------:R-:W-:Y:S04]  /*35740*/  STL.64 [R1+0x728], R210 ;  /* 0x000728d201007387 */ /* 0x000fe80000100a00 */
[----:B------:R-:W-:Y:S04]  /*35750*/  STL.64 [R1+0x700], R100 ;  /* 0x0007006401007387 */ /* 0x000fe80000100a00 */
[----:B------:R1:W-:Y:S04]  /*35760*/  STL.64 [R1+0x708], R102 ;  /* 0x0007086601007387 */ /* 0x0003e80000100a00 */
[----:B------:R-:W-:Y:S04]  /*35770*/  LDS R208, [R3+0x10000] ;  /* 0x0100000003d07984 */ /* 0x000fe80000000800 */
[----:B------:R-:W-:Y:S01]  /*35780*/  STL.64 [R1+0x6e0], R96 ;  /* 0x0006e06001007387 */ /* 0x000fe20000100a00 */
[C---:B-1----:R-:W-:Y:S03]  /*35790*/  HMMA.1688.F32.TF32 R100, R232.reuse, R118, R200 ;  /* 0x00000076e864723c */ /* 0x042fe600000810c8 */
[----:B------:R1:W-:Y:S04]  /*357a0*/  STL.64 [R1+0x6e8], R98 ;  /* 0x0006e86201007387 */ /* 0x0003e80000100a00 */
[----:B------:R-:W-:Y:S04]  /*357b0*/  LDS R210, [R3+0x12000] ;  /* 0x0120000003d27984 */ /* 0x000fe80000000800 */
[----:B------:R-:W-:Y:S01]  /*357c0*/  LDS R209, [R0+0x10000] ;  /* 0x0100000000d17984 */ /* 0x000fe20000000800 */
[C---:B-1----:R-:W-:Y:S03]  /*357d0*/  HMMA.1688.F32.TF32 R96, R232.reuse, R122, R204 ;  /* 0x0000007ae860723c */ /* 0x042fe600000810cc */
[----:B------:R-:W-:Y:S04]  /*357e0*/  STL.64 [R1+0x620], R104 ;  /* 0x0006206801007387 */ /* 0x000fe80000100a00 */
[----:B------:R1:W-:Y:S04]  /*357f0*/  STL.64 [R1+0x628], R106 ;  /* 0x0006286a01007387 */ /* 0x0003e80000100a00 */
[----:B---3--:R-:W-:Y:S04]  /*35800*/  LDSM.16.M88.4 R120, [R133+0x84080] ;  /* 0x084080008578783b */ /* 0x008fe80000000200 */
[----:B------:R-:W-:Y:S01]  /*35810*/  STL.64 [R1+0x5f0], R100 ;  /* 0x0005f06401007387 */ /* 0x000fe20000100a00 */
[C---:B-1----:R-:W-:Y:S03]  /*35820*/  HMMA.1688.F32.TF32 R104, R232.reuse, R126, R240 ;  /* 0x0000007ee868723c */ /* 0x042fe600000810f0 */
[----:B------:R1:W-:Y:S04]  /*35830*/  STL.64 [R1+0x5f8], R102 ;  /* 0x0005f86601007387 */ /* 0x0003e80000100a00 */
[----:B------:R-:W-:Y:S04]  /*35840*/  LDSM.16.M88.4 R124, [R133+0x81080] ;  /* 0x08108000857c783b */ /* 0x000fe80000000200 */
[----:B------:R-:W-:Y:S01]  /*35850*/  STL.64 [R1+0x5d0], R96 ;  /* 0x0005d06001007387 */ /* 0x000fe20000100a00 */
[C---:B-1----:R-:W-:Y:S03]  /*35860*/  HMMA.1688.F32.TF32 R100, R232.reuse, R130, R244 ;  /* 0x00000082e864723c */ /* 0x042fe600000810f4 */
[----:B------:R1:W-:Y:S04]  /*35870*/  STL.64 [R1+0x5d8], R98 ;  /* 0x0005d86201007387 */ /* 0x0003e80000100a00 */
[----:B------:R-:W2:Y:S04]  /*35880*/  LDSM.16.M88.4 R128, [R133+0x80080] ;  /* 0x080080008580783b */ /* 0x000ea80000000200 */
[----:B------:R-:W-:Y:S01]  /*35890*/  LDS R211, [R0+0x12000] ;  /* 0x0120000000d37984 */ /* 0x000fe20000000800 */
[----:B-1----:R-:W-:Y:S01]  /*358a0*/  HMMA.1688.F32.TF32 R96, R232, R134, R248 ;  /* 0x00000086e860723c */ /* 0x002fe200000810f8 */
[----:B------:R-:W-:-:S02]  /*358b0*/  IMAD.MOV.U32 R244, RZ, RZ, R9 ;  /* 0x000000fffff47224 */ /* 0x000fc400078e0009 */
[----:B------:R-:W-:Y:S01]  /*358c0*/  LDSM.16.M88.4 R116, [R133+0x85080] ;  /* 0x085080008574783b */ /* 0x000fe20000000200 */
[----:B------:R-:W-:Y:S01]  /*358d0*/  IMAD.MOV.U32 R245, RZ, RZ, R8 ;  /* 0x000000fffff57224 */ /* 0x000fe200078e0008 */
[----:B------:R-:W-:Y:S01]  /*358e0*/  MOV R246, R5 ;  /* 0x0000000500f67202 */ /* 0x000fe20000000f00 */
[----:B------:R-:W-:Y:S01]  /*358f0*/  IMAD.MOV.U32 R247, RZ, RZ, R4 ;  /* 0x000000fffff77224 */ /* 0x000fe200078e0004 */
[----:B------:R-:W1:Y:S04]  /*35900*/  LDSM.16.M88.4 R8, [R133+0x82080] ;  /* 0x082080008508783b */ /* 0x000e680000000200 */
[----:B------:R-:W3:Y:S04]  /*35910*/  LDSM.16.M88.4 R4, [R133+0x83080] ;  /* 0x083080008504783b */ /* 0x000ee80000000200 */
[----:B------:R-:W1:Y:S04]  /*35920*/  LDSM.16.M88.4 R112, [R133+0x86080] ;  /* 0x086080008570783b */ /* 0x000e680000000200 */
[----:B------:R-:W-:Y:S04]  /*35930*/  STL.64 [R1+0x5b0], R104 ;  /* 0x0005b06801007387 */ /* 0x000fe80000100a00 */
[----:B------:R-:W1:Y:S04]  /*35940*/  LDSM.16.M88.4 R108, [R133+0x87080] ;  /* 0x08708000856c783b */ /* 0x000e680000000200 */
[----:B------:R-:W-:Y:S04]  /*35950*/  STL.64 [R1+0x5b8], R106 ;  /* 0x0005b86a01007387 */ /* 0x000fe80000100a00 */
[----:B------:R-:W-:Y:S04]  /*35960*/  STL.64 [R1+0x590], R100 ;  /* 0x0005906401007387 */ /* 0x000fe80000100a00 */
[----:B------:R-:W1:Y:S04]  /*35970*/  LDSM.16.M88.4 R104, [R133+0x88080] ;  /* 0x088080008568783b */ /* 0x000e680000000200 */
[----:B------:R-:W-:Y:S01]  /*35980*/  STL.64 [R1+0x598], R102 ;  /* 0x0005986601007387 */ /* 0x000fe20000100a00 */
[----:B------:R-:W-:-:S03]  /*35990*/  IMAD.MOV.U32 R240, RZ, RZ, R61 ;  /* 0x000000fffff07224 */ /* 0x000fc600078e003d */
[----:B------:R-:W-:Y:S01]  /*359a0*/  STL.64 [R1+0x570], R96 ;  /* 0x0005706001007387 */ /* 0x000fe20000100a00 */
[----:B------:R-:W-:-:S03]  /*359b0*/  MOV R241, R60 ;  /* 0x0000003c00f17202 */ /* 0x000fc60000000f00 */
[----:B------:R-:W1:Y:S04]  /*359c0*/  LDSM.16.M88.4 R100, [R133+0x89080] ;  /* 0x089080008564783b */ /* 0x000e680000000200 */
[----:B------:R-:W-:Y:S01]  /*359d0*/  STL.64 [R1+0x578], R98 ;  /* 0x0005786201007387 */ /* 0x000fe20000100a00 */
[----:B------:R-:W-:-:S03]  /*359e0*/  IMAD.MOV.U32 R242, RZ, RZ, R57 ;  /* 0x000000fffff27224 */ /* 0x000fc600078e0039 */
[----:B------:R-:W1:Y:S01]  /*359f0*/  LDSM.16.M88.4 R96, [R133+0x8a080] ;  /* 0x08a080008560783b */ /* 0x000e620000000200 */
[----:B------:R-:W-:-:S03]  /*35a00*/  IMAD.MOV.U32 R243, RZ, RZ, R56 ;  /* 0x000000fffff37224 */ /* 0x000fc600078e0038 */
[----:B------:R-:W3:Y:S01]  /*35a10*/  LDSM.16.M88.4 R60, [R133+0x8b080] ;  /* 0x08b08000853c783b */ /* 0x000ee20000000200 */
[----:B------:R-:W-:Y:S01]  /*35a20*/  MOV R248, R53 ;  /* 0x0000003500f87202 */ /* 0x000fe20000000f00 */
[----:B------:R-:W-:Y:S02]  /*35a30*/  IMAD.MOV.U32 R249, RZ, RZ, R52 ;  /* 0x000000fffff97224 */ /* 0x000fe400078e0034 */
[----:B------:R-:W3:Y:S01]  /*35a40*/  LDSM.16.M88.4 R56, [R133+0x8c080] ;  /* 0x08c080008538783b */ /* 0x000ee20000000200 */
[----:B------:R-:W-:Y:S01]  /*35a50*/  IMAD.MOV.U32 R250, RZ, RZ, R13 ;  /* 0x000000fffffa7224 */ /* 0x000fe200078e000d */
[----:B------:R-:W-:Y:S02]  /*35a60*/  MOV R251, R12 ;  /* 0x0000000c00fb7202 */ /* 0x000fe40000000f00 */
[----:B------:R-:W4:Y:S04]  /*35a70*/  LDSM.16.M88.4 R52, [R133+0x8d080] ;  /* 0x08d080008534783b */ /* 0x000f280000000200 */
[----:B------:R-:W4:Y:S04]  /*35a80*/  LDSM.16.M88.4 R12, [R133+0x8e080] ;  /* 0x08e08000850c783b */ /* 0x000f280000000200 */
[----:B------:R-:W4:Y:S04]  /*35a90*/  LDSM.16.M88.4 R232, [R133+0x8f080] ;  /* 0x08f0800085e8783b */ /* 0x000f280000000200 */
[----:B--2---:R-:W-:Y:S04]  /*35aa0*/  STL [R1+0x3740], R130 ;  /* 0x0037408201007387 */ /* 0x004fe80000100800 */
[----:B------:R-:W-:Y:S04]  /*35ab0*/  STL [R1+0x373c], R131 ;  /* 0x00373c8301007387 */ /* 0x000fe80000100800 */
[----:B------:R-:W-:Y:S04]  /*35ac0*/  STL [R1+0x3738], R126 ;  /* 0x0037387e01007387 */ /* 0x000fe80000100800 */
[----:B------:R-:W-:Y:S04]  /*35ad0*/  STL [R1+0x3734], R127 ;  /* 0x0037347f01007387 */ /* 0x000fe80000100800 */
[----:B-1----:R-:W-:Y:S04]  /*35ae0*/  STL [R1+0x3744], R10 ;  /* 0x0037440a01007387 */ /* 0x002fe80000100800 */
[----:B------:R-:W-:Y:S04]  /*35af0*/  STL [R1+0x3730], R11 ;  /* 0x0037300b01007387 */ /* 0x000fe80000100800 */
[----:B---3--:R-:W-:Y:S01]  /*35b00*/  STL [R1+0x374c], R6 ;  /* 0x00374c0601007387 */ /* 0x008fe20000100800 */
[C---:B------:R-:W-:Y:S03]  /*35b10*/  HMMA.1688.F32.TF32 R188, R208.reuse, R128, R244 ;  /* 0x00000080d0bc723c */ /* 0x040fe600000810f4 */
        /* <DEDUP_REMOVED lines=19> */
[----:B----4-:R-:W-:Y:S04]  /*35c50*/  STL [R1+0x379c], R54 ;  /* 0x00379c3601007387 */ /* 0x010fe80000100800 */
[----:B------:R-:W-:Y:S04]  /*35c60*/  STL [R1+0x3798], R55 ;  /* 0x0037983701007387 */ /* 0x000fe80000100800 */
[----:B------:R-:W-:Y:S04]  /*35c70*/  STL [R1+0x37a4], R14 ;  /* 0x0037a40e01007387 */ /* 0x000fe80000100800 */
[----:B------:R-:W-:Y:S04]  /*35c80*/  STL [R1+0x37a0], R15 ;  /* 0x0037a00f01007387 */ /* 0x000fe80000100800 */
[----:B------:R-:W-:Y:S04]  /*35c90*/  STL [R1+0x37ac], R234 ;  /* 0x0037acea01007387 */ /* 0x000fe80000100800 */
[----:B------:R-:W-:Y:S04]  /*35ca0*/  STL [R1+0x37a8], R235 ;  /* 0x0037a8eb01007387 */ /* 0x000fe80000100800 */
[----:B------:R-:W2:Y:S04]  /*35cb0*/  LDL.LU R204, [R1+0x2c0] ;  /* 0x0002c00001cc7983 */ /* 0x000ea80000300800 */
[----:B------:R-:W-:Y:S04]  /*35cc0*/  STL.64 [R1+0x580], R188 ;  /* 0x000580bc01007387 */ /* 0x000fe80000100a00 */
[----:B------:R1:W-:Y:S04]  /*35cd0*/  STL.64 [R1+0x588], R190 ;  /* 0x000588be01007387 */ /* 0x0003e80000100a00 */
[----:B------:R-:W2:Y:S04]  /*35ce0*/  LDL.LU R205, [R1+0x2c4] ;  /* 0x0002c40001cd7983 */ /* 0x000ea80000300800 */
[----:B------:R-:W2:Y:S04]  /*35cf0*/  LDL.LU R206, [R1+0x2c8] ;  /* 0x0002c80001ce7983 */ /* 0x000ea80000300800 */
[----:B------:R-:W2:Y:S04]  /*35d00*/  LDL.LU R207, [R1+0x2cc] ;  /* 0x0002cc0001cf7983 */ /* 0x000ea80000300800 */
[----:B------:R-:W3:Y:S04]  /*35d10*/  LDL.LU R244, [R1+0x2a0] ;  /* 0x0002a00001f47983 */ /* 0x000ee80000300800 */
[----:B------:R-:W3:Y:S04]  /*35d20*/  LDL.LU R245, [R1+0x2a4] ;  /* 0x0002a40001f57983 */ /* 0x000ee80000300800 */
[----:B------:R-:W3:Y:S04]  /*35d30*/  LDL.LU R246, [R1+0x2a8] ;  /* 0x0002a80001f67983 */ /* 0x000ee80000300800 */
[----:B------:R-:W3:Y:S01]  /*35d40*/  LDL.LU R247, [R1+0x2ac] ;  /* 0x0002ac0001f77983 */ /* 0x000ee20000300800 */
[----:B-1----:R-:W-:Y:S03]  /*35d50*/  HMMA.1688.F32.TF32 R188, R208, R124, R248 ;  /* 0x0000007cd0bc723c */ /* 0x002fe600000810f8 */
[----:B------:R-:W4:Y:S04]  /*35d60*/  LDL.LU R248, [R1+0x290] ;  /* 0x0002900001f87983 */ /* 0x000f280000300800 */
[----:B------:R-:W4:Y:S04]  /*35d70*/  LDL.LU R249, [R1+0x294] ;  /* 0x0002940001f97983 */ /* 0x000f280000300800 */
[----:B------:R-:W4:Y:S04]  /*35d80*/  LDL.LU R250, [R1+0x298] ;  /* 0x0002980001fa7983 */ /* 0x000f280000300800 */
[----:B------:R-:W4:Y:S04]  /*35d90*/  LDL.LU R251, [R1+0x29c] ;  /* 0x00029c0001fb7983 */ /* 0x000f280000300800 */
[----:B------:R-:W-:Y:S04]  /*35da0*/  LDS R134, [R3+0x12100] ;  /* 0x0121000003867984 */ /* 0x000fe80000000800 */
[----:B------:R-:W-:Y:S01]  /*35db0*/  LDS R133, [R0+0x10100] ;  /* 0x0101000000857984 */ /* 0x000fe20000000800 */
[----:B------:R-:W-:Y:S01]  /*35dc0*/  IMAD.MOV.U32 R234, RZ, RZ, R188 ;  /* 0x000000ffffea7224 */ /* 0x000fe200078e00bc */
[----:B------:R-:W-:Y:S01]  /*35dd0*/  MOV R235, R189 ;  /* 0x000000bd00eb7202 */ /* 0x000fe20000000f00 */
[----:B------:R-:W-:Y:S01]  /*35de0*/  IMAD.MOV.U32 R14, RZ, RZ, R190 ;  /* 0x000000ffff0e7224 */ /* 0x000fe200078e00be */
[----:B------:R-:W1:Y:S01]  /*35df0*/  LDS R135, [R0+0x12100] ;  /* 0x0121000000877984 */ /* 0x000e620000000800 */
[----:B------:R-:W-:-:S03]  /*35e00*/  IMAD.MOV.U32 R15, RZ, RZ, R191 ;  /* 0x000000ffff0f7224 */ /* 0x000fc600078e00bf */
[----:B------:R-:W-:Y:S01]  /*35e10*/  STL [R1+0x37bc], R234 ;  /* 0x0037bcea01007387 */ /* 0x000fe20000100800 */
[----:B------:R-:W-:Y:S03]  /*35e20*/  HMMA.1688.F32.TF32 R188, R208, R8, R240 ;  /* 0x00000008d0bc723c */ /* 0x000fe600000810f0 */
[----:B------:R-:W-:Y:S04]  /*35e30*/  STL [R1+0x37b8], R235 ;  /* 0x0037b8eb01007387 */ /* 0x000fe80000100800 */
[----:B------:R1:W-:Y:S04]  /*35e40*/  STL [R1+0x37b4], R14 ;  /* 0x0037b40e01007387 */ /* 0x0003e80000100800 */
[----:B------:R1:W-:Y:S04]  /*35e50*/  STL [R1+0x37b0], R15 ;  /* 0x0037b00f01007387 */ /* 0x0003e80000100800 */
[----:B------:R-:W4:Y:S04]  /*35e60*/  LDL.LU R240, [R1+0x270] ;  /* 0x0002700001f07983 */ /* 0x000f280000300800 */
[----:B------:R-:W4:Y:S04]  /*35e70*/  LDL.LU R241, [R1+0x274] ;  /* 0x0002740001f17983 */ /* 0x000f280000300800 */
[----:B------:R-:W4:Y:S04]  /*35e80*/  LDL.LU R242, [R1+0x278] ;  /* 0x0002780001f27983 */ /* 0x000f280000300800 */
[----:B------:R-:W4:Y:S01]  /*35e90*/  LDL.LU R243, [R1+0x27c] ;  /* 0x00027c0001f37983 */ /* 0x000f220000300800 */
[----:B------:R-:W-:Y:S01]  /*35ea0*/  MOV R54, R188 ;  /* 0x000000bc00367202 */ /* 0x000fe20000000f00 */
[----:B------:R-:W-:Y:S01]  /*35eb0*/  IMAD.MOV.U32 R55, RZ, RZ, R189 ;  /* 0x000000ffff377224 */ /* 0x000fe200078e00bd */
[----:B------:R-:W-:Y:S01]  /*35ec0*/  MOV R59, R191 ;  /* 0x000000bf003b7202 */ /* 0x000fe20000000f00 */
[----:B------:R-:W-:-:S04]  /*35ed0*/  IMAD.MOV.U32 R58, RZ, RZ, R190 ;  /* 0x000000ffff3a7224 */ /* 0x000fc800078e00be */
[----:B------:R-:W-:Y:S04]  /*35ee0*/  STL [R1+0x37cc], R59 ;  /* 0x0037cc3b01007387 */ /* 0x000fe80000100800 */
[----:B------:R-:W-:Y:S04]  /*35ef0*/  STL [R1+0x37c8], R58 ;  /* 0x0037c83a01007387 */ /* 0x000fe80000100800 */
[----:B------:R-:W-:Y:S04]  /*35f00*/  STL [R1+0x37c4], R55 ;  /* 0x0037c43701007387 */ /* 0x000fe80000100800 */
[----:B------:R-:W-:Y:S01]  /*35f10*/  STL [R1+0x37c0], R54 ;  /* 0x0037c03601007387 */ /* 0x000fe20000100800 */
[C---:B--2---:R-:W-:Y:S11]  /*35f20*/  HMMA.1688.F32.TF32 R188, R208.reuse, R4, R204 ;  /* 0x00000004d0bc723c */ /* 0x044ff600000810cc */
[----:B------:R-:W-:Y:S11]  /*35f30*/  @!UPT UIADD3 URZ, URZ, URZ, URZ ;  /* 0x0000003f3f3ff290 */ /* 0x000ff6000fffe03f */
[----:B------:R-:W-:Y:S01]  /*35f40*/  @!UPT UIADD3 URZ, URZ, URZ, URZ ;  /* 0x0000003f3f3ff290 */ /* 0x000fe2000fffe03f */
[----:B------:R3:W-:Y:S01]  /*35f50*/  STL.64 [R1+0x538], R190 ;  /* 0x000538be01007387 */ /* 0x0007e20000100a00 */
[----:B-1----:R-:W-:Y:S02]  /*35f60*/  IMAD.MOV.U32 R14, RZ, RZ, R188 ;  /* 0x000000ffff0e7224 */ /* 0x002fe400078e00bc */
[----:B------:R-:W-:Y:S02]  /*35f70*/  IMAD.MOV.U32 R15, RZ, RZ, R189 ;  /* 0x000000ffff0f7224 */ /* 0x000fe400078e00bd */
[----:B---3--:R-:W-:Y:S03]  /*35f80*/  HMMA.1688.F32.TF32 R188, R208, R120, R244 ;  /* 0x00000078d0bc723c */ /* 0x008fe600000810f4 */
[----:B------:R1:W-:Y:S04]  /*35f90*/  STL [R1+0x37d4], R15 ;  /* 0x0037d40f01007387 */ /* 0x0003e80000100800 */
[----:B------:R2:W-:Y:S04]  /*35fa0*/  STL [R1+0x37d0], R14 ;  /* 0x0037d00e01007387 */ /* 0x0005e80000100800 */
[----:B------:R-:W3:Y:S04]  /*35fb0*/  LDL.LU R244, [R1+0x250] ;  /* 0x0002500001f47983 */ /* 0x000ee80000300800 */
[----:B------:R-:W3:Y:S04]  /*35fc0*/  LDL.LU R245, [R1+0x254] ;  /* 0x0002540001f57983 */ /* 0x000ee80000300800 */
[----:B------:R-:W3:Y:S04]  /*35fd0*/  LDL.LU R246, [R1+0x258] ;  /* 0x0002580001f67983 */ /* 0x000ee80000300800 */
[----:B------:R-:W3:Y:S01]  /*35fe0*/  LDL.LU R247, [R1+0x25c] ;  /* 0x00025c0001f77983 */ /* 0x000ee20000300800 */
[----:B------:R-:W-:Y:S01]  /*35ff0*/  MOV R235, R191 ;  /* 0x000000bf00eb7202 */ /* 0x000fe20000000f00 */
[----:B------:R-:W-:Y:S01]  /*36000*/  IMAD.MOV.U32 R234, RZ, RZ, R190 ;  /* 0x000000ffffea7224 */ /* 0x000fe200078e00be */
[----:B------:R-:W-:Y:S01]  /*36010*/  MOV R55, R188 ;  /* 0x000000bc00377202 */ /* 0x000fe20000000f00 */
[----:B------:R-:W-:-:S02]  /*36020*/  IMAD.MOV.U32 R54, RZ, RZ, R189 ;  /* 0x000000ffff367224 */ /* 0x000fc400078e00bd */
[----:B------:R1:W-:Y:S01]  /*36030*/  STL [R1+0x37e4], R235 ;  /* 0x0037e4eb01007387 */ /* 0x0003e20000100800 */
[----:B----4-:R-:W-:Y:S03]  /*36040*/  HMMA.1688.F32.TF32 R188, R208, R116, R248 ;  /* 0x00000074d0bc723c */ /* 0x010fe600000810f8 */
[----:B------:R4:W-:Y:S04]  /*36050*/  STL [R1+0x37e0], R234 ;  /* 0x0037e0ea01007387 */ /* 0x0009e80000100800 */
[----:B------:R-:W-:Y:S04]  /*36060*/  STL [R1+0x37dc], R55 ;  /* 0x0037dc3701007387 */ /* 0x000fe80000100800 */
[----:B------:R1:W-:Y:S04]  /*36070*/  STL [R1+0x37d8], R54 ;  /* 0x0037d83601007387 */ /* 0x0003e80000100800 */
[----:B------:R-:W4:Y:S04]  /*36080*/  LDL.LU R248, [R1+0x230] ;  /* 0x0002300001f87983 */ /* 0x000f280000300800 */
[----:B------:R-:W4:Y:S04]  /*36090*/  LDL.LU R249, [R1+0x234] ;  /* 0x0002340001f97983 */ /* 0x000f280000300800 */
[----:B------:R-:W4:Y:S04]  /*360a0*/  LDL.LU R250, [R1+0x238] ;  /* 0x0002380001fa7983 */ /* 0x000f280000300800 */
[----:B------:R-:W4:Y:S01]  /*360b0*/  LDL.LU R251, [R1+0x23c] ;  /* 0x00023c0001fb7983 */ /* 0x000f220000300800 */
[----:B------:R-:W-:Y:S01]  /*360c0*/  IMAD.MOV.U32 R58, RZ, RZ, R191 ;  /* 0x000000ffff3a7224 */ /* 0x000fe200078e00bf */
[----:B------:R-:W-:Y:S01]  /*360d0*/  MOV R59, R190 ;  /* 0x000000be003b7202 */ /* 0x000fe20000000f00 */
[----:B-1----:R-:W-:-:S02]  /*360e0*/  IMAD.MOV.U32 R15, RZ, RZ, R188 ;  /* 0x000000ffff0f7224 */ /* 0x002fc400078e00bc */
[----:B--2---:R-:W-:Y:S01]  /*360f0*/  IMAD.MOV.U32 R14, RZ, RZ, R189 ;  /* 0x000000ffff0e7224 */ /* 0x004fe200078e00bd */
[----:B------:R-:W-:Y:S01]  /*36100*/  STL [R1+0x37f4], R58 ;  /* 0x0037f43a01007387 */ /* 0x000fe20000100800 */
[----:B------:R-:W-:Y:S03]  /*36110*/  HMMA.1688.F32.TF32 R188, R208, R112, R240 ;  /* 0x00000070d0bc723c */ /* 0x000fe600000810f0 */
[----:B------:R-:W-:Y:S04]  /*36120*/  STL [R1+0x37f0], R59 ;  /* 0x0037f03b01007387 */ /* 0x000fe80000100800 */
[----:B------:R-:W-:Y:S04]  /*36130*/  STL [R1+0x37ec], R15 ;  /* 0x0037ec0f01007387 */ /* 0x000fe80000100800 */
[----:B------:R1:W-:Y:S04]  /*36140*/  STL [R1+0x37e8], R14 ;  /* 0x0037e80e01007387 */ /* 0x0003e80000100800 */
[----:B------:R-:W2:Y:S04]  /*36150*/  LDL.LU R240, [R1+0x210] ;  /* 0x0002100001f07983 */ /* 0x000ea80000300800 */
[----:B------:R-:W2:Y:S04]  /*36160*/  LDL.LU R241, [R1+0x214] ;  /* 0x0002140001f17983 */ /* 0x000ea80000300800 */
[----:B------:R-:W2:Y:S04]  /*36170*/  LDL.LU R242, [R1+0x218] ;  /* 0x0002180001f27983 */ /* 0x000ea80000300800 */
[----:B------:R-:W2:Y:S01]  /*36180*/  LDL.LU R243, [R1+0x21c] ;  /* 0x00021c0001f37983 */ /* 0x000ea20000300800 */
[----:B------:R-:W-:Y:S01]  /*36190*/  IMAD.MOV.U32 R62, RZ, RZ, R188 ;  /* 0x000000ffff3e7224 */ /* 0x000fe200078e00bc */
[----:B------:R-:W-:Y:S01]  /*361a0*/  MOV R63, R189 ;  /* 0x000000bd003f7202 */ /* 0x000fe20000000f00 */
[----:B------:R-:W-:-:S02]  /*361b0*/  IMAD.MOV.U32 R98, RZ, RZ, R190 ;  /* 0x000000ffff627224 */ /* 0x000fc400078e00be */
[----:B------:R-:W-:-:S05]  /*361c0*/  IMAD.MOV.U32 R99, RZ, RZ, R191 ;  /* 0x000000ffff637224 */ /* 0x000fca00078e00bf */
[----:B------:R1:W-:Y:S04]  /*361d0*/  STL [R1+0x3804], R99 ;  /* 0x0038046301007387 */ /* 0x0003e80000100800 */
[----:B------:R1:W-:Y:S04]  /*361e0*/  STL [R1+0x3800], R98 ;  /* 0x0038006201007387 */ /* 0x0003e80000100800 */
[----:B------:R1:W-:Y:S04]  /*361f0*/  STL [R1+0x37fc], R63 ;  /* 0x0037fc3f01007387 */ /* 0x0003e80000100800 */
[----:B------:R1:W-:Y:S01]  /*36200*/  STL [R1+0x37f8], R62 ;  /* 0x0037f83e01007387 */ /* 0x0003e20000100800 */
[----:B---3--:R-:W-:Y:S03]  /*36210*/  HMMA.1688.F32.TF32 R188, R208, R108, R244 ;  /* 0x0000006cd0bc723c */ /* 0x008fe600000810f4 */
[----:B------:R-:W3:Y:S04]  /*36220*/  LDL.LU R244, [R1+0x1f0] ;  /* 0x0001f00001f47983 */ /* 0x000ee80000300800 */
[----:B------:R-:W3:Y:S04]  /*36230*/  LDL.LU R245, [R1+0x1f4] ;  /* 0x0001f40001f57983 */ /* 0x000ee80000300800 */
[----:B------:R-:W3:Y:S04]  /*36240*/  LDL.LU R246, [R1+0x1f8] ;  /* 0x0001f80001f67983 */ /* 0x000ee80000300800 */
[----:B------:R-:W3:Y:S09]  /*36250*/  LDL.LU R247, [R1+0x1fc] ;  /* 0x0001fc0001f77983 */ /* 0x000ef20000300800 */
[----:B------:R-:W-:Y:S01]  /*36260*/  MOV R235, R188 ;  /* 0x000000bc00eb7202 */ /* 0x000fe20000000f00 */
[----:B----4-:R-:W-:Y:S01]  /*36270*/  IMAD.MOV.U32 R234, RZ, RZ, R189 ;  /* 0x000000ffffea7224 */ /* 0x010fe200078e00bd */
[----:B------:R-:W-:Y:S01]  /*36280*/  MOV R54, R191 ;  /* 0x000000bf00367202 */ /* 0x000fe20000000f00 */
[----:B------:R-:W-:-:S04]  /*36290*/  IMAD.MOV.U32 R55, RZ, RZ, R190 ;  /* 0x000000ffff377224 */ /* 0x000fc800078e00be */
[----:B------:R4:W-:Y:S01]  /*362a0*/  STL [R1+0x3814], R54 ;  /* 0x0038143601007387 */ /* 0x0009e20000100800 */
        /* <DEDUP_REMOVED lines=8> */
[----:B-1----:R-:W-:Y:S01]  /*36330*/  IMAD.MOV.U32 R14, RZ, RZ, R191 ;  /* 0x000000ffff0e7224 */ /* 0x002fe200078e00bf */
[----:B------:R-:W-:Y:S01]  /*36340*/  MOV R15, R190 ;  /* 0x000000be000f7202 */ /* 0x000fe20000000f00 */
[----:B------:R-:W-:-:S02]  /*36350*/  IMAD.MOV.U32 R59, RZ, RZ, R189 ;  /* 0x000000ffff3b7224 */ /* 0x000fc400078e00bd */
[----:B------:R-:W-:Y:S01]  /*36360*/  IMAD.MOV.U32 R58, RZ, RZ, R188 ;  /* 0x000000ffff3a7224 */ /* 0x000fe200078e00bc */
[----:B------:R-:W-:Y:S04]  /*36370*/  STL [R1+0x3824], R14 ;  /* 0x0038240e01007387 */ /* 0x000fe80000100800 */
[----:B------:R-:W-:Y:S01]  /*36380*/  STL [R1+0x3820], R15 ;  /* 0x0038200f01007387 */ /* 0x000fe20000100800 */
[----:B--2---:R-:W-:Y:S03]  /*36390*/  HMMA.1688.F32.TF32 R188, R208, R100, R240 ;  /* 0x00000064d0bc723c */ /* 0x004fe600000810f0 */
        /* <DEDUP_REMOVED lines=12> */
[----:B------:R-:W-:Y:S04]  /*36460*/  STL [R1+0x382c], R98 ;  /* 0x00382c6201007387 */ /* 0x000fe80000100800 */
[----:B------:R1:W-:Y:S01]  /*36470*/  STL [R1+0x3828], R99 ;  /* 0x0038286301007387 */ /* 0x0003e20000100800 */
[----:B---3--:R-:W-:Y:S03]  /*36480*/  HMMA.1688.F32.TF32 R188, R208, R96, R244 ;  /* 0x00000060d0bc723c */ /* 0x008fe600000810f4 */
[----:B------:R-:W3:Y:S04]  /*36490*/  LDL.LU R244, [R1+0x190] ;  /* 0x0001900001f47983 */ /* 0x000ee80000300800 */
[----:B------:R-:W3:Y:S04]  /*364a0*/  LDL.LU R245, [R1+0x194] ;  /* 0x0001940001f57983 */ /* 0x000ee80000300800 */
[----:B------:R-:W3:Y:S04]  /*364b0*/  LDL.LU R246, [R1+0x198] ;  /* 0x0001980001f67983 */ /* 0x000ee80000300800 */
[----:B------:R-:W3:Y:S09]  /*364c0*/  LDL.LU R247, [R1+0x19c] ;  /* 0x00019c0001f77983 */ /* 0x000ef20000300800 */
[----:B------:R-:W-:Y:S01]  /*364d0*/  MOV R102, R188 ;  /* 0x000000bc00667202 */ /* 0x000fe20000000f00 */
[----:B------:R-:W-:Y:S01]  /*364e0*/  IMAD.MOV.U32 R103, RZ, RZ, R189 ;  /* 0x000000ffff677224 */ /* 0x000fe200078e00bd */
[----:B------:R-:W-:Y:S01]  /*364f0*/  MOV R107, R191 ;  /* 0x000000bf006b7202 */ /* 0x000fe20000000f00 */
[----:B------:R-:W-:-:S04]  /*36500*/  IMAD.MOV.U32 R106, RZ, RZ, R190 ;  /* 0x000000ffff6a7224 */ /* 0x000fc800078e00be */
[----:B------:R1:W-:Y:S04]  /*36510*/  STL [R1+0x3844], R107 ;  /* 0x0038446b01007387 */ /* 0x0003e80000100800 */
[----:B------:R1:W-:Y:S04]  /*36520*/  STL [R1+0x3840], R106 ;  /* 0x0038406a01007387 */ /* 0x0003e80000100800 */
[----:B------:R1:W-:Y:S01]  /*36530*/  STL [R1+0x383c], R103 ;  /* 0x00383c6701007387 */ /* 0x0003e20000100800 */
[----:B----4-:R-:W-:Y:S03]  /*36540*/  HMMA.1688.F32.TF32 R188, R208, R60, R248 ;  /* 0x0000003cd0bc723c */ /* 0x010fe600000810f8 */
[----:B------:R4:W-:Y:S04]  /*36550*/  STL [R1+0x3838], R102 ;  /* 0x0038386601007387 */ /* 0x0009e80000100800 */
[----:B------:R-:W4:Y:S04]  /*36560*/  LDL.LU R248, [R1+0x170] ;  /* 0x0001700001f87983 */ /* 0x000f280000300800 */
[----:B------:R-:W4:Y:S04]  /*36570*/  LDL.LU R249, [R1+0x174] ;  /* 0x0001740001f97983 */ /* 0x000f280000300800 */
[----:B------:R-:W4:Y:S04]  /*36580*/  LDL.LU R250, [R1+0x178] ;  /* 0x0001780001fa7983 */ /* 0x000f280000300800 */
[----:B------:R-:W4:Y:S05]  /*36590*/  LDL.LU R251, [R1+0x17c] ;  /* 0x00017c0001fb7983 */ /* 0x000f2a0000300800 */
[----:B------:R-:W-:Y:S01]  /*365a0*/  IMAD.MOV.U32 R54, RZ, RZ, R188 ;  /* 0x000000ffff367224 */ /* 0x000fe200078e00bc */
[----:B------:R-:W-:Y:S01]  /*365b0*/  MOV R234, R190 ;  /* 0x000000be00ea7202 */ /* 0x000fe20000000f00 */
[----:B------:R-:W-:-:S02]  /*365c0*/  IMAD.MOV.U32 R55, RZ, RZ, R189 ;  /* 0x000000ffff377224 */ /* 0x000fc400078e00bd */
[----:B------:R-:W-:Y:S02]  /*365d0*/  IMAD.MOV.U32 R235, RZ, RZ, R191 ;  /* 0x000000ffffeb7224 */ /* 0x000fe400078e00bf */
[----:B--2---:R-:W-:Y:S03]  /*365e0*/  HMMA.1688.F32.TF32 R188, R208, R56, R240 ;  /* 0x00000038d0bc723c */ /* 0x004fe600000810f0 */
[----:B------:R2:W-:Y:S04]  /*365f0*/  STL [R1+0x3854], R235 ;  /* 0x003854eb01007387 */ /* 0x0005e80000100800 */
[----:B------:R-:W-:Y:S04]  /*36600*/  STL [R1+0x3850], R234 ;  /* 0x003850ea01007387 */ /* 0x000fe80000100800 */
[----:B------:R1:W-:Y:S04]  /*36610*/  STL [R1+0x384c], R55 ;  /* 0x00384c3701007387 */ /* 0x0003e80000100800 */
[----:B------:R1:W-:Y:S04]  /*36620*/  STL [R1+0x3848], R54 ;  /* 0x0038483601007387 */ /* 0x0003e80000100800 */
[----:B------:R-:W2:Y:S04]  /*36630*/  LDL.LU R204, [R1+0x150] ;  /* 0x0001500001cc7983 */ /* 0x000ea80000300800 */
[----:B------:R-:W2:Y:S04]  /*36640*/  LDL.LU R205, [R1+0x154] ;  /* 0x0001540001cd7983 */ /* 0x000ea80000300800 */
[----:B------:R-:W2:Y:S04]  /*36650*/  LDL.LU R206, [R1+0x158] ;  /* 0x0001580001ce7983 */ /* 0x000ea80000300800 */
[----:B------:R-:W2:Y:S01]  /*36660*/  LDL.LU R207, [R1+0x15c] ;  /* 0x00015c0001cf7983 */ /* 0x000ea20000300800 */
[----:B-1----:R-:W-:Y:S01]  /*36670*/  IMAD.MOV.U32 R58, RZ, RZ, R191 ;  /* 0x000000ffff3a7224 */ /* 0x002fe200078e00bf */
[----:B------:R-:W-:Y:S01]  /*36680*/  MOV R15, R189 ;  /* 0x000000bd000f7202 */ /* 0x000fe20000000f00 */
[----:B------:R-:W-:-:S02]  /*36690*/  IMAD.MOV.U32 R59, RZ, RZ, R190 ;  /* 0x000000ffff3b7224 */ /* 0x000fc400078e00be */
[----:B------:R-:W-:Y:S01]  /*366a0*/  IMAD.MOV.U32 R14, RZ, RZ, R188 ;  /* 0x000000ffff0e7224 */ /* 0x000fe200078e00bc */
[----:B------:R-:W-:Y:S04]  /*366b0*/  STL [R1+0x3864], R58 ;  /* 0x0038643a01007387 */ /* 0x000fe80000100800 */
[----:B------:R-:W-:Y:S04]  /*366c0*/  STL [R1+0x3860], R59 ;  /* 0x0038603b01007387 */ /* 0x000fe80000100800 */
[----:B------:R1:W-:Y:S04]  /*366d0*/  STL [R1+0x385c], R15 ;  /* 0x00385c0f01007387 */ /* 0x0003e80000100800 */
[----:B------:R1:W-:Y:S04]  /*366e0*/  STL [R1+0x3858], R14 ;  /* 0x0038580e01007387 */ /* 0x0003e80000100800 */
[----:B------:R-:W2:Y:S04]  /*366f0*/  LDL.LU R240, [R1+0x140] ;  /* 0x0001400001f07983 */ /* 0x000ea80000300800 */
[----:B------:R-:W2:Y:S04]  /*36700*/  LDL.LU R241, [R1+0x144] ;  /* 0x0001440001f17983 */ /* 0x000ea80000300800 */
[----:B------:R-:W2:Y:S04]  /*36710*/  LDL.LU R242, [R1+0x148] ;  /* 0x0001480001f27983 */ /* 0x000ea80000300800 */
[----:B------:R-:W2:Y:S01]  /*36720*/  LDL.LU R243, [R1+0x14c] ;  /* 0x00014c0001f37983 */ /* 0x000ea20000300800 */
[----:B------:R-:W-:Y:S01]  /*36730*/  MOV R214, R252 ;  /* 0x000000fc00d67202 */ /* 0x000fe20000000f00 */
[----:B------:R-:W-:Y:S01]  /*36740*/  IMAD.MOV.U32 R215, RZ, RZ, R2 ;  /* 0x000000ffffd77224 */ /* 0x000fe200078e0002 */
[C---:B---3--:R-:W-:Y:S11]  /*36750*/  HMMA.1688.F32.TF32 R188, R208.reuse, R52, R244 ;  /* 0x00000034d0bc723c */ /* 0x048ff600000810f4 */
[----:B------:R-:W-:Y:S11]  /*36760*/  @!UPT UIADD3 URZ, URZ, URZ, URZ ;  /* 0x0000003f3f3ff290 */ /* 0x000ff6000fffe03f */
[----:B------:R-:W-:Y:S02]  /*36770*/  @!UPT UIADD3 URZ, URZ, URZ, URZ ;  /* 0x0000003f3f3ff290 */ /* 0x000fe4000fffe03f */
[----:B------:R-:W-:Y:S01]  /*36780*/  MOV R62, R188 ;  /* 0x000000bc003e7202 */ /* 0x000fe20000000f00 */
[----:B------:R-:W-:Y:S01]  /*36790*/  IMAD.MOV.U32 R63, RZ, RZ, R189 ;  /* 0x000000ffff3f7224 */ /* 0x000fe200078e00bd */
[----:B------:R-:W-:Y:S01]  /*367a0*/  MOV R99, R191 ;  /* 0x000000bf00637202 */ /* 0x000fe20000000f00 */
[----:B------:R-:W-:Y:S02]  /*367b0*/  IMAD.MOV.U32 R98, RZ, RZ, R190 ;  /* 0x000000ffff627224 */ /* 0x000fe400078e00be */
[----:B----4-:R-:W-:Y:S02]  /*367c0*/  HMMA.1688.F32.TF32 R188, R208, R12, R248 ;  /* 0x0000000cd0bc723c */ /* 0x010fe400000810f8 */
[----:B------:R-:W-:Y:S04]  /*367d0*/  STL [R1+0x3874], R99 ;  /* 0x0038746301007387 */ /* 0x000fe80000100800 */
[----:B------:R-:W-:Y:S04]  /*367e0*/  STL [R1+0x3870], R98 ;  /* 0x0038706201007387 */ /* 0x000fe80000100800 */
[----:B------:R3:W-:Y:S04]  /*367f0*/  STL [R1+0x386c], R63 ;  /* 0x00386c3f01007387 */ /* 0x0007e80000100800 */
[----:B------:R4:W-:Y:S04]  /*36800*/  STL [R1+0x3868], R62 ;  /* 0x0038683e01007387 */ /* 0x0009e80000100800 */
[----:B------:R-:W3:Y:S04]  /*36810*/  LDL.LU R244, [R1+0x120] ;  /* 0x0001200001f47983 */ /* 0x000ee80000300800 */
[----:B------:R-:W3:Y:S02]  /*36820*/  LDL.LU R245, [R1+0x124] ;  /* 0x0001240001f57983 */ /* 0x000ee40000300800 */
[----:B------:R-:W-:Y:S01]  /*36830*/  IMAD.MOV.U32 R110, RZ, RZ, R188 ;  /* 0x000000ffff6e7224 */ /* 0x000fe200078e00bc */
[----:B------:R-:W-:Y:S01]  /*36840*/  MOV R114, R190 ;  /* 0x000000be00727202 */ /* 0x000fe20000000f00 */
[----:B------:R-:W-:Y:S01]  /*36850*/  IMAD.MOV.U32 R111, RZ, RZ, R189 ;  /* 0x000000ffff6f7224 */ /* 0x000fe200078e00bd */
[----:B------:R-:W3:Y:S01]  /*36860*/  LDL.LU R246, [R1+0x128] ;  /* 0x0001280001f67983 */ /* 0x000ee20000300800 */
[----:B------:R-:W-:-:S03]  /*36870*/  IMAD.MOV.U32 R115, RZ, RZ, R191 ;  /* 0x000000ffff737224 */ /* 0x000fc600078e00bf */
[----:B------:R-:W3:Y:S04]  /*36880*/  LDL.LU R247, [R1+0x12c] ;  /* 0x00012c0001f77983 */ /* 0x000ee80000300800 */
[----:B------:R-:W4:Y:S04]  /*36890*/  LDL.LU R248, [R1+0x110] ;  /* 0x0001100001f87983 */ /* 0x000f280000300800 */
[----:B------:R-:W4:Y:S04]  /*368a0*/  LDL.LU R249, [R1+0x114] ;  /* 0x0001140001f97983 */ /* 0x000f280000300800 */
[----:B------:R-:W4:Y:S01]  /*368b0*/  LDL.LU R250, [R1+0x118] ;  /* 0x0001180001fa7983 */ /* 0x000f220000300800 */
[----:B--2---:R-:W-:Y:S03]  /*368c0*/  HMMA.1688.F32.TF32 R188, R208, R232, R204 ;  /* 0x000000e8d0bc723c */ /* 0x004fe600000810cc */
[----:B------:R-:W4:Y:S04]  /*368d0*/  LDL.LU R251, [R1+0x11c] ;  /* 0x00011c0001fb7983 */ /* 0x000f280000300800 */
[----:B------:R-:W-:Y:S04]  /*368e0*/  LDS R208, [R3+0x10200] ;  /* 0x0102000003d07984 */ /* 0x000fe80000000800 */
[----:B------:R-:W-:Y:S04]  /*368f0*/  LDS R210, [R3+0x12200] ;  /* 0x0122000003d27984 */ /* 0x000fe80000000800 */
[----:B------:R-:W-:Y:S04]  /*36900*/  LDS R209, [R0+0x10200] ;  /* 0x0102000000d17984 */ /* 0x000fe80000000800 */
[----:B------:R-:W2:Y:S05]  /*36910*/  LDS R211, [R0+0x12200] ;  /* 0x0122000000d37984 */ /* 0x000eaa0000000800 */
[----:B------:R-:W-:Y:S01]  /*36920*/  IMAD.MOV.U32 R107, RZ, RZ, R188 ;  /* 0x000000ffff6b7224 */ /* 0x000fe200078e00bc */
[----:B------:R-:W-:Y:S01]  /*36930*/  MOV R106, R189 ;  /* 0x000000bd006a7202 */ /* 0x000fe20000000f00 */
[----:B------:R-:W-:-:S02]  /*36940*/  IMAD.MOV.U32 R103, RZ, RZ, R190 ;  /* 0x000000ffff677224 */ /* 0x000fc400078e00be */
[----:B------:R-:W-:Y:S02]  /*36950*/  IMAD.MOV.U32 R102, RZ, RZ, R191 ;  /* 0x000000ffff667224 */ /* 0x000fe400078e00bf */
[----:B------:R-:W-:Y:S01]  /*36960*/  HMMA.1688.F32.TF32 R188, R132, R128, R240 ;  /* 0x0000008084bc723c */ /* 0x000fe200000810f0 */
[----:B------:R-:W-:Y:S04]  /*36970*/  STL [R1+0x3884], R115 ;  /* 0x0038847301007387 */ /* 0x000fe80000100800 */
[----:B------:R-:W-:Y:S04]  /*36980*/  STL [R1+0x3880], R114 ;  /* 0x0038807201007387 */ /* 0x000fe80000100800 */
[----:B------:R1:W-:Y:S04]  /*36990*/  STL [R1+0x387c], R111 ;  /* 0x00387c6f01007387 */ /* 0x0003e80000100800 */
[----:B------:R1:W-:Y:S04]  /*369a0*/  STL [R1+0x3878], R110 ;  /* 0x0038786e01007387 */ /* 0x0003e80000100800 */
[----:B------:R-:W-:Y:S04]  /*369b0*/  STL [R1+0x3894], R102 ;  /* 0x0038946601007387 */ /* 0x000fe80000100800 */
[----:B------:R-:W-:Y:S03]  /*369c0*/  STL [R1+0x3890], R103 ;  /* 0x0038906701007387 */ /* 0x000fe60000100800 */
[----:B------:R-:W-:Y:S01]  /*369d0*/  MOV R123, R191 ;  /* 0x000000bf007b7202 */ /* 0x000fe20000000f00 */
[----:B------:R-:W-:Y:S01]  /*369e0*/  IMAD.MOV.U32 R122, RZ, RZ, R190 ;  /* 0x000000ffff7a7224 */ /* 0x000fe200078e00be */
[----:B------:R1:W-:Y:S01]  /*369f0*/  STL [R1+0x388c], R106 ;  /* 0x00388c6a01007387 */ /* 0x0003e20000100800 */
[----:B------:R-:W-:Y:S01]  /*36a00*/  IMAD.MOV.U32 R119, RZ, RZ, R189 ;  /* 0x000000ffff777224 */ /* 0x000fe200078e00bd */
[----:B------:R-:W-:-:S02]  /*36a10*/  MOV R118, R188 ;  /* 0x000000bc00767202 */ /* 0x000fc40000000f00 */
[----:B------:R1:W-:Y:S04]  /*36a20*/  STL [R1+0x3888], R107 ;  /* 0x0038886b01007387 */ /* 0x0003e80000100800 */
[----:B------:R-:W-:Y:S04]  /*36a30*/  STL [R1+0x38a4], R123 ;  /* 0x0038a47b01007387 */ /* 0x000fe80000100800 */
[----:B------:R-:W-:Y:S04]  /*36a40*/  STL [R1+0x38a0], R122 ;  /* 0x0038a07a01007387 */ /* 0x000fe80000100800 */
[----:B------:R1:W-:Y:S04]  /*36a50*/  STL [R1+0x389c], R119 ;  /* 0x00389c7701007387 */ /* 0x0003e80000100800 */
[----:B------:R1:W-:Y:S04]  /*36a60*/  STL [R1+0x3898], R118 ;  /* 0x0038987601007387 */ /* 0x0003e80000100800 */
[----:B------:R-:W2:Y:S04]  /*36a70*/  LDL.LU R212, [R1] ;  /* 0x0000000001d47983 */ /* 0x000ea80000300800 */
[----:B------:R-:W2:Y:S04]  /*36a80*/  LDL.LU R213, [R1+0x4] ;  /* 0x0000040001d57983 */ /* 0x000ea80000300800 */
[----:B------:R-:W2:Y:S04]  /*36a90*/  LDL.LU R252, [R1+0x3984] ;  /* 0x0039840001fc7983 */ /* 0x000ea80000300800 */
[----:B------:R-:W2:Y:S01]  /*36aa0*/  LDL.LU R2, [R1+0x3980] ;  /* 0x0039800001027983 */ /* 0x000ea20000300800 */
[C---:B---3--:R-:W-:Y:S11]  /*36ab0*/  HMMA.1688.F32.TF32 R188, R132.reuse, R124, R244 ;  /* 0x0000007c84bc723c */ /* 0x048ff600000810f4 */
[----:B------:R-:W-:Y:S11]  /*36ac0*/  @!UPT UIADD3 URZ, URZ, URZ, URZ ;  /* 0x0000003f3f3ff290 */ /* 0x000ff6000fffe03f */
[----:B------:R-:W-:Y:S02]  /*36ad0*/  @!UPT UIADD3 URZ, URZ, URZ, URZ ;  /* 0x0000003f3f3ff290 */ /* 0x000fe4000fffe03f */
[----:B------:R-:W-:Y:S01]  /*36ae0*/  IMAD.MOV.U32 R235, RZ, RZ, R188 ;  /* 0x000000ffffeb7224 */ /* 0x000fe200078e00bc */
[----:B------:R-:W-:Y:S01]  /*36af0*/  MOV R55, R190 ;  /* 0x000000be00377202 */ /* 0x000fe20000000f00 */
[----:B------:R-:W-:Y:S02]  /*36b00*/  IMAD.MOV.U32 R234, RZ, RZ, R189 ;  /* 0x000000ffffea7224 */ /* 0x000fe400078e00bd */
[----:B------:R-:W-:Y:S02]  /*36b10*/  IMAD.MOV.U32 R54, RZ, RZ, R191 ;  /* 0x000000ffff367224 */ /* 0x000fe400078e00bf */
[----:B----4-:R-:W-:Y:S01]  /*36b20*/  HMMA.1688.F32.TF32 R188, R132, R8, R248 ;  /* 0x0000000884bc723c */ /* 0x010fe200000810f8 */
        /* <DEDUP_REMOVED lines=11> */
[----:B------:R-:W3:Y:S01]  /*36be0*/  LDL.LU R219, [R1+0xfc] ;  /* 0x0000fc0001db7983 */ /* 0x000ee20000300800 */
[----:B------:R-:W-:-:S03]  /*36bf0*/  IMAD.MOV.U32 R6, RZ, RZ, R188 ;  /* 0x000000ffff067224 */ /* 0x000fc600078e00bc */
[----:B------:R-:W3:Y:S01]  /*36c00*/  LDL.LU R244, [R1+0x20] ;  /* 0x0000200001f47983 */ /* 0x000ee20000300800 */
[----:B------:R-:W-:-:S03]  /*36c10*/  MOV R7, R189 ;  /* 0x000000bd00077202 */ /* 0x000fc60000000f00 */
[----:B------:R-:W3:Y:S01]  /*36c20*/  LDL.LU R245, [R1+0x24] ;  /* 0x0000240001f57983 */ /* 0x000ee20000300800 */
[----:B------:R-:W-:Y:S02]  /*36c30*/  IMAD.MOV.U32 R10, RZ, RZ, R190 ;  /* 0x000000ffff0a7224 */ /* 0x000fe400078e00be */
[----:B------:R-:W-:Y:S01]  /*36c40*/  IMAD.MOV.U32 R130, RZ, RZ, R191 ;  /* 0x000000ffff827224 */ /* 0x000fe200078e00bf */
[----:B--2---:R-:W-:Y:S01]  /*36c50*/  MOV R247, R252 ;  /* 0x000000fc00f77202 */ /* 0x004fe20000000f00 */
[----:B------:R-:W-:Y:S02]  /*36c60*/  IMAD.MOV.U32 R246, RZ, RZ, R2 ;  /* 0x000000fffff67224 */ /* 0x000fe400078e0002 */
        /* <DEDUP_REMOVED lines=24> */
[C---:B----4-:R-:W-:Y:S08]  /*36df0*/  HMMA.1688.F32.TF32 R220, R132.reuse, R4, R220 ;  /* 0x0000000484dc723c */ /* 0x050ff000000810dc */
[C---:B---3--:R-:W-:Y:S08]  /*36e00*/  HMMA.1688.F32.TF32 R216, R132.reuse, R120, R216 ;  /* 0x0000007884d8723c */ /* 0x048ff000000810d8 */
[C---:B------:R-:W-:Y:S08]  /*36e10*/  HMMA.1688.F32.TF32 R244, R132.reuse, R60, R244 ;  /* 0x0000003c84f4723c */ /* 0x040ff000000810f4 */
[----:B-1----:R-:W-:Y:S01]  /*36e20*/  IMAD.MOV.U32 R15, RZ, RZ, R222 ;  /* 0x000000ffff0f7224 */ /* 0x002fe200078e00de */
[----:B------:R-:W-:Y:S01]  /*36e30*/  MOV R14, R223 ;  /* 0x000000df000e7202 */ /* 0x000fe20000000f00 */
[----:B------:R-:W-:Y:S01]  /*36e40*/  IMAD.MOV.U32 R59, RZ, RZ, R221 ;  /* 0x000000ffff3b7224 */ /* 0x000fe200078e00dd */
[----:B------:R-:W-:Y:S01]  /*36e50*/  MOV R58, R220 ;  /* 0x000000dc003a7202 */ /* 0x000fe20000000f00 */
[----:B------:R-:W3:Y:S01]  /*36e60*/  LDL.LU.64 R222, [R1+0x3970] ;  /* 0x0039700001de7983 */ /* 0x000ee20000300a00 */
[----:B------:R-:W-:Y:S03]  /*36e70*/  HMMA.1688.F32.TF32 R248, R132, R56, R248 ;  /* 0x0000003884f8723c */ /* 0x000fe600000810f8 */
[----:B------:R-:W3:Y:S01]  /*36e80*/  LDL.LU.64 R220, [R1+0x3968] ;  /* 0x0039680001dc7983 */ /* 0x000ee20000300a00 */
[----:B--2---:R-:W-:-:S02]  /*36e90*/  IMAD.MOV.U32 R207, RZ, RZ, R2 ;  /* 0x000000ffffcf7224 */ /* 0x004fc400078e0002 */
[----:B------:R-:W-:Y:S02]  /*36ea0*/  IMAD.MOV.U32 R206, RZ, RZ, R252 ;  /* 0x000000ffffce7224 */ /* 0x000fe400078e00fc */
[C---:B------:R-:W-:Y:S08]  /*36eb0*/  HMMA.1688.F32.TF32 R188, R132.reuse, R116, R188 ;  /* 0x0000007484bc723c */ /* 0x040ff000000810bc */
[C---:B------:R-:W-:Y:S08]  /*36ec0*/  HMMA.1688.F32.TF32 R192, R132.reuse, R112, R192 ;  /* 0x0000007084c0723c */ /* 0x040ff000000810c0 */
[C---:B------:R-:W-:Y:S08]  /*36ed0*/  HMMA.1688.F32.TF32 R196, R132.reuse, R108, R196 ;  /* 0x0000006c84c4723c */ /* 0x040ff000000810c4 */
[----:B------:R-:W-:Y:S01]  /*36ee0*/  HMMA.1688.F32.TF32 R200, R132, R104, R200 ;  /* 0x0000006884c8723c */ /* 0x000fe200000810c8 */
[----:B------:R-:W-:Y:S01]  /*36ef0*/  MOV R63, R218 ;  /* 0x000000da003f7202 */ /* 0x000fe20000000f00 */
[----:B------:R-:W-:-:S02]  /*36f00*/  IMAD.MOV.U32 R62, RZ, RZ, R219 ;  /* 0x000000ffff3e7224 */ /* 0x000fc400078e00db */
[----:B------:R-:W-:Y:S01]  /*36f10*/  IMAD.MOV.U32 R99, RZ, RZ, R216 ;  /* 0x000000ffff637224 */ /* 0x000fe200078e00d8 */
[----:B------:R-:W2:Y:S01]  /*36f20*/  LDL.LU.64 R218, [R1+0x3960] ;  /* 0x0039600001da7983 */ /* 0x000ea20000300a00 */
[----:B------:R-:W-:Y:S02]  /*36f30*/  IMAD.MOV.U32 R98, RZ, RZ, R217 ;  /* 0x000000ffff627224 */ /* 0x000fe400078e00d9 */
[C---:B------:R-:W-:Y:S01]  /*36f40*/  HMMA.1688.F32.TF32 R240, R132.reuse, R96, R240 ;  /* 0x0000006084f0723c */ /* 0x040fe200000810f0 */
[----:B------:R-:W2:Y:S07]  /*36f50*/  LDL.LU.64 R216, [R1+0x3958] ;  /* 0x0039580001d87983 */ /* 0x000eae0000300a00 */
[----:B------:R-:W-:Y:S01]  /*36f60*/  HMMA.1688.F32.TF32 R204, R132, R100, R204 ;  /* 0x0000006484cc723c */ /* 0x000fe200000810cc */
[----:B------:R-:W-:Y:S01]  /*36f70*/  IMAD.MOV.U32 R111, RZ, RZ, R190 ;  /* 0x000000ffff6f7224 */ /* 0x000fe200078e00be */
[----:B------:R-:W-:Y:S01]  /*36f80*/  MOV R114, R189 ;  /* 0x000000bd00727202 */ /* 0x000fe20000000f00 */
[----:B------:R-:W-:Y:S01]  /*36f90*/  IMAD.MOV.U32 R110, RZ, RZ, R191 ;  /* 0x000000ffff6e7224 */ /* 0x000fe200078e00bf */
[----:B------:R-:W-:Y:S01]  /*36fa0*/  MOV R11, R195 ;  /* 0x000000c3000b7202 */ /* 0x000fe20000000f00 */
[----:B------:R-:W-:Y:S01]  /*36fb0*/  IMAD.MOV.U32 R115, RZ, RZ, R188 ;  /* 0x000000ffff737224 */ /* 0x000fe200078e00bc */
[----:B------:R-:W4:Y:S01]  /*36fc0*/  LDL.LU.64 R190, [R1+0x3950] ;  /* 0x0039500001be7983 */ /* 0x000f220000300a00 */
[----:B------:R-:W-:Y:S01]  /*36fd0*/  IMAD.MOV.U32 R127, RZ, RZ, R194 ;  /* 0x000000ffff7f7224 */ /* 0x000fe200078e00c2 */
[----:B------:R-:W-:Y:S01]  /*36fe0*/  MOV R131, R192 ;  /* 0x000000c000837202 */ /* 0x000fe20000000f00 */
[----:B------:R-:W-:Y:S01]  /*36ff0*/  IMAD.MOV.U32 R126, RZ, RZ, R193 ;  /* 0x000000ffff7e7224 */ /* 0x000fe200078e00c1 */
[----:B------:R-:W4:Y:S01]  /*37000*/  LDL.LU.64 R188, [R1+0x3948] ;  /* 0x0039480001bc7983 */ /* 0x000f220000300a00 */
[----:B------:R-:W-:Y:S01]  /*37010*/  MOV R106, R198 ;  /* 0x000000c6006a7202 */ /* 0x000fe20000000f00 */
[----:B------:R-:W-:-:S02]  /*37020*/  IMAD.MOV.U32 R107, RZ, RZ, R199 ;  /* 0x000000ffff6b7224 */ /* 0x000fc400078e00c7 */
[----:B------:R-:W2:Y:S01]  /*37030*/  LDL.LU.64 R194, [R1+0x3940] ;  /* 0x0039400001c27983 */ /* 0x000ea20000300a00 */
[----:B------:R-:W-:Y:S02]  /*37040*/  IMAD.MOV.U32 R102, RZ, RZ, R196 ;  /* 0x000000ffff667224 */ /* 0x000fe400078e00c4 */
[----:B------:R-:W-:Y:S01]  /*37050*/  IMAD.MOV.U32 R103, RZ, RZ, R197 ;  /* 0x000000ffff677224 */ /* 0x000fe200078e00c5 */
[----:B------:R-:W2:Y:S01]  /*37060*/  LDL.LU.64 R192, [R1+0x3938] ;  /* 0x0039380001c07983 */ /* 0x000ea20000300a00 */
[----:B------:R-:W-:Y:S01]  /*37070*/  IMAD.MOV.U32 R119, RZ, RZ, R202 ;  /* 0x000000ffff777224 */ /* 0x000fe200078e00ca */
[----:B------:R-:W-:Y:S01]  /*37080*/  MOV R122, R201 ;  /* 0x000000c9007a7202 */ /* 0x000fe20000000f00 */
[----:B------:R-:W-:Y:S01]  /*37090*/  IMAD.MOV.U32 R118, RZ, RZ, R203 ;  /* 0x000000ffff767224 */ /* 0x000fe200078e00cb */
[----:B------:R-:W3:Y:S01]  /*370a0*/  LDL.LU.64 R198, [R1+0x3930] ;  /* 0x0039300001c67983 */ /* 0x000ee20000300a00 */
[----:B------:R-:W-:-:S03]  /*370b0*/  IMAD.MOV.U32 R123, RZ, RZ, R200 ;  /* 0x000000ffff7b7224 */ /* 0x000fc600078e00c8 */
[----:B------:R-:W3:Y:S04]  /*370c0*/  LDL.LU.64 R196, [R1+0x3928] ;  /* 0x0039280001c47983 */ /* 0x000ee80000300a00 */
[----:B------:R-:W3:Y:S04]  /*370d0*/  LDL.LU.64 R202, [R1+0x3920] ;  /* 0x0039200001ca7983 */ /* 0x000ee80000300a00 */
[----:B------:R-:W3:Y:S04]  /*370e0*/  LDL.LU.64 R200, [R1+0x3918] ;  /* 0x0039180001c87983 */ /* 0x000ee80000300a00 */
        /* <DEDUP_REMOVED lines=15> */
[----:B------:R-:W3:Y:S01]  /*371e0*/  LDL.LU.64 R248, [R1+0x38d8] ;  /* 0x0038d80001f87983 */ /* 0x000ee20000300a00 */
[----:B------:R-:W-:Y:S11]  /*371f0*/  HMMA.1688.F32.TF32 R212, R132, R52, R212 ;  /* 0x0000003484d4723c */ /* 0x000ff600000810d4 */
[----:B------:R-:W-:Y:S11]  /*37200*/  @!UPT UIADD3 URZ, URZ, URZ, URZ ;  /* 0x0000003f3f3ff290 */ /* 0x000ff6000fffe03f */
[----:B------:R-:W-:Y:S01]  /*37210*/  @!UPT UIADD3 URZ, URZ, URZ, URZ ;  /* 0x0000003f3f3ff290 */ /* 0x000fe2000fffe03f */
[----:B------:R-:W-:Y:S04]  /*37220*/  STL.64 [R1+0x370], R212 ;  /* 0x000370d401007387 */ /* 0x000fe80000100a00 */
[----:B------:R1:W-:Y:S01]  /*37230*/  STL.64 [R1+0x378], R214 ;  /* 0x000378d601007387 */ /* 0x0003e20000100a00 */
[C---:B------:R-:W-:Y:S08]  /*37240*/  HMMA.1688.F32.TF32 R20, R208.reuse, R12, R20 ;  /* 0x0000000cd014723c */ /* 0x040ff00000081014 */
[C---:B----4-:R-:W-:Y:S08]  /*37250*/  HMMA.1688.F32.TF32 R188, R208.reuse, R116, R188 ;  /* 0x00000074d0bc723c */ /* 0x050ff000000810bc */
[C---:B--2---:R-:W-:Y:S08]  /*37260*/  HMMA.1688.F32.TF32 R192, R208.reuse, R120, R192 ;  /* 0x00000078d0c0723c */ /* 0x044ff000000810c0 */
[C---:B---3--:R-:W-:Y:S08]  /*37270*/  HMMA.1688.F32.TF32 R196, R208.reuse, R4, R196 ;  /* 0x00000004d0c4723c */ /* 0x048ff000000810c4 */
[C---:B------:R-:W-:Y:S08]  /*37280*/  HMMA.1688.F32.TF32 R200, R208.reuse, R8, R200 ;  /* 0x00000008d0c8723c */ /* 0x040ff000000810c8 */
[----:B------:R-:W-:Y:S08]  /*37290*/  HMMA.1688.F32.TF32 R204, R208, R124, R204 ;  /* 0x0000007cd0cc723c */ /* 0x000ff000000810cc */
[C---:B-1----:R-:W-:Y:S08]  /*372a0*/  HMMA.1688.F32.TF32 R212, R132.reuse, R232, R244 ;  /* 0x000000e884d4723c */ /* 0x042ff000000810f4 */
[----:B------:R-:W-:Y:S01]  /*372b0*/  HMMA.1688.F32.TF32 R248, R132, R12, R248 ;  /* 0x0000000c84f8723c */ /* 0x000fe200000810f8 */
[----:B------:R-:W-:Y:S04]  /*372c0*/  LDS R132, [R3+0x10300] ;  /* 0x0103000003847984 */ /* 0x000fe80000000800 */
[----:B------:R-:W-:Y:S04]  /*372d0*/  LDS R134, [R3+0x12300] ;  /* 0x0123000003867984 */ /* 0x000fe80000000800 */
[----:B------:R-:W-:Y:S04]  /*372e0*/  LDS R133, [R0+0x10300] ;  /* 0x0103000000857984 */ /* 0x000fe80000000800 */
[----:B------:R-:W1:Y:S10]  /*372f0*/  LDS R135, [R0+0x12300] ;  /* 0x0123000000877984 */ /* 0x000e740000000800 */
[----:B------:R-:W-:Y:S04]  /*37300*/  STL.64 [R1+0x360], R248 ;  /* 0x000360f801007387 */ /* 0x000fe80000100a00 */
[----:B------:R-:W-:Y:S04]  /*37310*/  STL.64 [R1+0x368], R250 ;  /* 0x000368fa01007387 */ /* 0x000fe80000100a00 */
[----:B------:R-:W-:Y:S04]  /*37320*/  STL.64 [R1+0x350], R212 ;  /* 0x000350d401007387 */ /* 0x000fe80000100a00 */
[----:B------:R2:W-:Y:S02]  /*37330*/  STL.64 [R1+0x358], R214 ;  /* 0x000358d601007387 */ /* 0x0005e40000100a00 */
[----:B--2---:R-:W-:Y:S01]  /*37340*/  HMMA.1688.F32.TF32 R212, R208, R128, R240 ;  /* 0x00000080d0d4723c */ /* 0x004fe200000810f0 */
[----:B------:R-:W-:Y:S01]  /*37350*/  IMAD.MOV.U32 R248, RZ, RZ, R72 ;  /* 0x000000fffff87224 */ /* 0x000fe200078e0048 */
[----:B------:R-:W-:Y:S01]  /*37360*/  MOV R249, R73 ;  /* 0x0000004900f97202 */ /* 0x000fe20000000f00 */
[----:B------:R-:W-:Y:S01]  /*37370*/  IMAD.MOV.U32 R250, RZ, RZ, R74 ;  /* 0x000000fffffa7224 */ /* 0x000fe200078e004a */
[----:B------:R-:W-:Y:S01]  /*37380*/  MOV R244, R68 ;  /* 0x0000004400f47202 */ /* 0x000fe20000000f00 */
[----:B------:R-:W-:-:S02]  /*37390*/  IMAD.MOV.U32 R251, RZ, RZ, R75 ;  /* 0x000000fffffb7224 */ /* 0x000fc400078e004b */
[----:B------:R-:W-:Y:S01]  /*373a0*/  IMAD.MOV.U32 R245, RZ, RZ, R69 ;  /* 0x000000fffff57224 */ /* 0x000fe200078e0045 */
[----:B------:R-:W-:Y:S01]  /*373b0*/  MOV R247, R71 ;  /* 0x0000004700f77202 */ /* 0x000fe20000000f00 */
[----:B------:R-:W-:Y:S01]  /*373c0*/  IMAD.MOV.U32 R246, RZ, RZ, R70 ;  /* 0x000000fffff67224 */ /* 0x000fe200078e0046 */
[----:B------:R-:W-:Y:S04]  /*373d0*/  LDS R240, [R3+0x10400] ;  /* 0x0104000003f07984 */ /* 0x000fe80000000800 */
[----:B------:R-:W-:Y:S04]  /*373e0*/  LDS R242, [R3+0x12400] ;  /* 0x0124000003f27984 */ /* 0x000fe80000000800 */
[----:B------:R-:W-:Y:S04]  /*373f0*/  LDS R241, [R0+0x10400] ;  /* 0x0104000000f17984 */ /* 0x000fe80000000800 */
[----:B------:R-:W2:Y:S04]  /*37400*/  LDS R243, [R0+0x12400] ;  /* 0x0124000000f37984 */ /* 0x000ea80000000800 */
        /* <DEDUP_REMOVED lines=9> */
[----:B------:R4:W-:Y:S01]  /*374a0*/  STL.64 [R1+0x308], R194 ;  /* 0x000308c201007387 */ /* 0x0009e20000100a00 */
[C---:B---3--:R-:W-:Y:S03]  /*374b0*/  HMMA.1688.F32.TF32 R196, R208.reuse, R112, R216 ;  /* 0x00000070d0c4723c */ /* 0x048fe600000810d8 */
[----:B------:R-:W-:Y:S04]  /*374c0*/  STL.64 [R1+0x2f0], R188 ;  /* 0x0002f0bc01007387 */ /* 0x000fe80000100a00 */
[----:B------:R3:W-:Y:S01]  /*374d0*/  STL.64 [R1+0x2f8], R190 ;  /* 0x0002f8be01007387 */ /* 0x0007e20000100a00 */
[C---:B----4-:R-:W-:Y:S08]  /*374e0*/  HMMA.1688.F32.TF32 R192, R208.reuse, R108, R220 ;  /* 0x0000006cd0c0723c */ /* 0x050ff000000810dc */
[C---:B---3--:R-:W-:Y:S07]  /*374f0*/  HMMA.1688.F32.TF32 R188, R208.reuse, R104, R224 ;  /* 0x00000068d0bc723c */ /* 0x048fee00000810e0 */
        /* <DEDUP_REMOVED lines=8> */
[C---:B---3--:R-:W-:Y:S08]  /*37580*/  HMMA.1688.F32.TF32 R188, R208.reuse, R60, R236 ;  /* 0x0000003cd0bc723c */ /* 0x048ff000000810ec */
        /* <DEDUP_REMOVED lines=16> */
[----:B------:R1:W-:Y:S02]  /*37690*/  STL.64 [R1+0x248], R18 ;  /* 0x0002481201007387 */ /* 0x0003e40000100a00 */
[C---:B-1----:R-:W-:Y:S11]  /*376a0*/  HMMA.1688.F32.TF32 R16, R132.reuse, R128, R48 ;  /* 0x000000808410723c */ /* 0x042ff60000081030 */
[----:B------:R-:W-:Y:S11]  /*376b0*/  @!UPT UIADD3 URZ, URZ, URZ, URZ ;  /* 0x0000003f3f3ff290 */ /* 0x000ff6000fffe03f */
[----:B------:R-:W-:Y:S01]  /*376c0*/  @!UPT UIADD3 URZ, URZ, URZ, URZ ;  /* 0x0000003f3f3ff290 */ /* 0x000fe2000fffe03f */
[----:B------:R1:W-:Y:S01]  /*376d0*/  STL.64 [R1+0x230], R16 ;  /* 0x0002301001007387 */ /* 0x0003e20000100a00 */
[----:B------:R-:W-:Y:S01]  /*376e0*/  MOV R252, R18 ;  /* 0x0000001200fc7202 */ /* 0x000fe20000000f00 */
[----:B------:R-:W-:Y:S02]  /*376f0*/  IMAD.MOV.U32 R2, RZ, RZ, R19 ;  /* 0x000000ffff027224 */ /* 0x000fe400078e0013 */
[----:B------:R-:W3:Y:S01]  /*37700*/  LDL.LU R72, [R1+0x38d4] ;  /* 0x0038d40001487983 */ /* 0x000ee20000300800 */
[----:B-1----:R-:W-:Y:S11]  /*37710*/  HMMA.1688.F32.TF32 R16, R132, R124, R64 ;  /* 0x0000007c8410723c */ /* 0x002ff60000081040 */
[----:B------:R-:W-:Y:S11]  /*37720*/  @!UPT UIADD3 URZ, URZ, URZ, URZ ;  /* 0x0000003f3f3ff290 */ /* 0x000ff6000fffe03f */
[----:B------:R-:W-:Y:S01]  /*37730*/  @!UPT UIADD3 URZ, URZ, URZ, URZ ;  /* 0x0000003f3f3ff290 */ /* 0x000fe2000fffe03f */
[----:B------:R-:W-:Y:S04]  /*37740*/  STL.64 [R1+0x220], R16 ;  /* 0x0002201001007387 */ /* 0x000fe80000100a00 */
[----:B------:R3:W-:Y:S04]  /*37750*/  STL.64 [R1+0x228], R18 ;  /* 0x0002281201007387 */ /* 0x0007e80000100a00 */
[----:B------:R-:W3:Y:S04]  /*37760*/  LDL.LU R73, [R1+0x38d0] ;  /* 0x0038d00001497983 */ /* 0x000ee80000300800 */
[----:B------:R-:W3:Y:S04]  /*37770*/  LDL.LU R74, [R1+0x38cc] ;  /* 0x0038cc00014a7983 */ /* 0x000ee80000300800 */
[----:B------:R-:W3:Y:S04]  /*37780*/  LDL.LU R75, [R1+0x38c8] ;  /* 0x0038c800014b7983 */ /* 0x000ee80000300800 */
[----:B------:R-:W4:Y:S04]  /*37790*/  LDL.LU R68, [R1+0x38c4] ;  /* 0x0038c40001447983 */ /* 0x000f280000300800 */
[----:B------:R-:W4:Y:S04]  /*377a0*/  LDL.LU R69, [R1+0x38c0] ;  /* 0x0038c00001457983 */ /* 0x000f280000300800 */
[----:B------:R-:W4:Y:S04]  /*377b0*/  LDL.LU R70, [R1+0x38bc] ;  /* 0x0038bc0001467983 */ /* 0x000f280000300800 */
[----:B------:R-:W4:Y:S01]  /*377c0*/  LDL.LU R71, [R1+0x38b8] ;  /* 0x0038b80001477983 */ /* 0x000f220000300800 */
[----:B------:R-:W-:-:S03]  /*377d0*/  IMAD.MOV.U32 R212, RZ, RZ, R83 ;  /* 0x000000ffffd47224 */ /* 0x000fc600078e0053 */
[----:B------:R-:W2:Y:S01]  /*377e0*/  LDL.LU R204, [R1+0x30] ;  /* 0x0000300001cc7983 */ /* 0x000ea20000300800 */
[----:B------:R-:W-:-:S03]  /*377f0*/  IMAD.MOV.U32 R213, RZ, RZ, R86 ;  /* 0x000000ffffd57224 */ /* 0x000fc600078e0056 */
[----:B------:R-:W2:Y:S01]  /*37800*/  LDL.LU R205, [R1+0x34] ;  /* 0x0000340001cd7983 */ /* 0x000ea20000300800 */
[----:B------:R-:W-:-:S03]  /*37810*/  MOV R214, R87 ;  /* 0x0000005700d67202 */ /* 0x000fc60000000f00 */
[----:B------:R-:W2:Y:S04]  /*37820*/  LDL.LU R206, [R1+0x38] ;  /* 0x0000380001ce7983 */ /* 0x000ea80000300800 */
[----:B------:R-:W2:Y:S04]  /*37830*/  LDL.LU R207, [R1+0x3c] ;  /* 0x00003c0001cf7983 */ /* 0x000ea80000300800 */
[----:B------:R-:W2:Y:S04]  /*37840*/  LDL.LU R83, [R1+0x38b4] ;  /* 0x0038b40001537983 */ /* 0x000ea80000300800 */
[----:B------:R-:W2:Y:S04]  /*37850*/  LDL.LU R86, [R1+0x38b0] ;  /* 0x0038b00001567983 */ /* 0x000ea80000300800 */
[----:B------:R-:W2:Y:S01]  /*37860*/  LDL.LU R87, [R1+0x38ac] ;  /* 0x0038ac0001577983 */ /* 0x000ea20000300800 */
[----:B------:R-:W-:-:S03]  /*37870*/  IMAD.MOV.U32 R215, RZ, RZ, R91 ;  /* 0x000000ffffd77224 */ /* 0x000fc600078e005b */
[----:B------:R-:W2:Y:S01]  /*37880*/  LDL.LU R91, [R1+0x38a8] ;  /* 0x0038a800015b7983 */ /* 0x000ea20000300800 */
[C---:B------:R-:W-:Y:S08]  /*37890*/  HMMA.1688.F32.TF32 R24, R132.reuse, R120, R76 ;  /* 0x000000788418723c */ /* 0x040ff0000008104c */
[C---:B---3--:R-:W-:Y:S08]  /*378a0*/  HMMA.1688.F32.TF32 R16, R132.reuse, R4, R72 ;  /* 0x000000048410723c */ /* 0x048ff00000081048 */
[C---:B----4-:R-:W-:Y:S11]  /*378b0*/  HMMA.1688.F32.TF32 R20, R132.reuse, R8, R68 ;  /* 0x000000088414723c */ /* 0x050ff60000081044 */
[----:B------:R-:W-:Y:S11]  /*378c0*/  @!UPT UIADD3 URZ, URZ, URZ, URZ ;  /* 0x0000003f3f3ff290 */ /* 0x000ff6000fffe03f */
[----:B------:R-:W-:Y:S01]  /*378d0*/  @!UPT UIADD3 URZ, URZ, URZ, URZ ;  /* 0x0000003f3f3ff290 */ /* 0x000fe2000fffe03f */
[----:B------:R-:W-:Y:S04]  /*378e0*/  STL.64 [R1+0x210], R20 ;  /* 0x0002101401007387 */ /* 0x000fe80000100a00 */
[----:B------:R2:W-:Y:S04]  /*378f0*/  STL.64 [R1+0x218], R22 ;  /* 0x0002181601007387 */ /* 0x0005e80000100a00 */
[----:B------:R-:W-:Y:S04]  /*37900*/  STL.64 [R1+0x200], R16 ;  /* 0x0002001001007387 */ /* 0x000fe80000100a00 */
[----:B------:R1:W-:Y:S01]  /*37910*/  STL.64 [R1+0x208], R18 ;  /* 0x0002081201007387 */ /* 0x0003e20000100a00 */
[C---:B--2---:R-:W-:Y:S08]  /*37920*/  HMMA.1688.F32.TF32 R20, R132.reuse, R116, R80 ;  /* 0x000000748414723c */ /* 0x044ff00000081050 */
[C---:B-1----:R-:W-:Y:S01]  /*37930*/  HMMA.1688.F32.TF32 R16, R132.reuse, R112, R84 ;  /* 0x000000708410723c */ /* 0x042fe20000081054 */
[----:B------:R-:W-:Y:S04]  /*37940*/  STL.64 [R1+0x1f0], R24 ;  /* 0x0001f01801007387 */ /* 0x000fe80000100a00 */
[----:B------:R1:W-:Y:S10]  /*37950*/  STL.64 [R1+0x1f8], R26 ;  /* 0x0001f81a01007387 */ /* 0x0003f40000100a00 */
[----:B------:R-:W-:Y:S01]  /*37960*/  STL.64 [R1+0x1e0], R20 ;  /* 0x0001e01401007387 */ /* 0x000fe20000100a00 */
[C---:B-1----:R-:W-:Y:S03]  /*37970*/  HMMA.1688.F32.TF32 R24, R132.reuse, R108, R88 ;  /* 0x0000006c8418723c */ /* 0x042fe60000081058 */
[----:B------:R1:W-:Y:S04]  /*37980*/  STL.64 [R1+0x1e8], R22 ;  /* 0x0001e81601007387 */ /* 0x0003e80000100a00 */
[----:B------:R-:W-:Y:S04]  /*37990*/  STL.64 [R1+0x1d0], R16 ;  /* 0x0001d01001007387 */ /* 0x000fe80000100a00 */
[----:B------:R2:W-:Y:S01]  /*379a0*/  STL.64 [R1+0x1d8], R18 ;  /* 0x0001d81201007387 */ /* 0x0005e20000100a00 */
[C---:B-1----:R-:W-:Y:S08]  /*379b0*/  HMMA.1688.F32.TF32 R20, R132.reuse, R104, R92 ;  /* 0x000000688414723c */ /* 0x042ff0000008105c */
[C---:B--2---:R-:W-:Y:S03]  /*379c0*/  HMMA.1688.F32.TF32 R16, R132.reuse, R100, R136 ;  /* 0x000000648410723c */ /* 0x044fe60000081088 */
[----:B------:R-:W-:Y:S04]  /*379d0*/  STL.64 [R1+0x1c0], R24 ;  /* 0x0001c01801007387 */ /* 0x000fe80000100a00 */
[----:B------:R1:W-:Y:S08]  /*379e0*/  STL.64 [R1+0x1c8], R26 ;  /* 0x0001c81a01007387 */ /* 0x0003f00000100a00 */
        /* <DEDUP_REMOVED lines=14> */
[C---:B-1----:R-:W-:Y:S03]  /*37ad0*/  HMMA.1688.F32.TF32 R20, R132.reuse, R12, R40 ;  /* 0x0000000c8414723c */ /* 0x042fe60000081028 */
[----:B------:R-:W-:Y:S04]  /*37ae0*/  LDS R36, [R3+0x10500] ;  /* 0x0105000003247984 */ /* 0x000fe80000000800 */
[----:B------:R-:W-:Y:S01]  /*37af0*/  LDS R38, [R3+0x12500] ;  /* 0x0125000003267984 */ /* 0x000fe20000000800 */
[----:B--2---:R-:W-:Y:S03]  /*37b00*/  HMMA.1688.F32.TF32 R16, R132, R232, R44 ;  /* 0x000000e88410723c */ /* 0x004fe6000008102c */
[----:B------:R-:W-:Y:S04]  /*37b10*/  STL.64 [R1+0x160], R24 ;  /* 0x0001601801007387 */ /* 0x000fe80000100a00 */
[----:B------:R-:W-:Y:S04]  /*37b20*/  STL.64 [R1+0x168], R26 ;  /* 0x0001681a01007387 */ /* 0x000fe80000100a00 */
[----:B------:R-:W-:Y:S04]  /*37b30*/  LDS R37, [R0+0x10500] ;  /* 0x0105000000257984 */ /* 0x000fe80000000800 */
[----:B------:R-:W1:Y:S04]  /*37b40*/  LDS R39, [R0+0x12500] ;  /* 0x0125000000277984 */ /* 0x000e680000000800 */
[----:B------:R-:W-:Y:S04]  /*37b50*/  STL.64 [R1+0x150], R20 ;  /* 0x0001501401007387 */ /* 0x000fe80000100a00 */
[----:B------:R-:W-:Y:S04]  /*37b60*/  STL.64 [R1+0x158], R22 ;  /* 0x0001581601007387 */ /* 0x000fe80000100a00 */
[----:B------:R-:W-:Y:S04]  /*37b70*/  STL.64 [R1+0x140], R16 ;  /* 0x0001401001007387 */ /* 0x000fe80000100a00 */
[----:B------:R2:W-:Y:S02]  /*37b80*/  STL.64 [R1+0x148], R18 ;  /* 0x0001481201007387 */ /* 0x0005e40000100a00 */
[C---:B--2---:R-:W-:Y:S08]  /*37b90*/  HMMA.1688.F32.TF32 R16, R240.reuse, R128, R144 ;  /* 0x00000080f010723c */ /* 0x044ff00000081090 */
[C---:B------:R-:W-:Y:S01]  /*37ba0*/  HMMA.1688.F32.TF32 R24, R240.reuse, R124, R148 ;  /* 0x0000007cf018723c */ /* 0x040fe20000081094 */
[----:B------:R-:W-:Y:S04]  /*37bb0*/  LDS R148, [R3+0x10600] ;  /* 0x0106000003947984 */ /* 0x000fe80000000800 */
[----:B------:R-:W-:Y:S03]  /*37bc0*/  LDS R150, [R3+0x12600] ;  /* 0x0126000003967984 */ /* 0x000fe60000000800 */
[C---:B------:R-:W-:Y:S01]  /*37bd0*/  HMMA.1688.F32.TF32 R20, R240.reuse, R8, R180 ;  /* 0x00000008f014723c */ /* 0x040fe200000810b4 */
[----:B------:R-:W-:Y:S04]  /*37be0*/  LDS R149, [R0+0x10600] ;  /* 0x0106000000957984 */ /* 0x000fe80000000800 */
[----:B------:R-:W2:Y:S04]  /*37bf0*/  LDS R151, [R0+0x12600] ;  /* 0x0126000000977984 */ /* 0x000ea80000000800 */
[----:B------:R-:W-:Y:S04]  /*37c00*/  STL.64 [R1+0x130], R16 ;  /* 0x0001301001007387 */ /* 0x000fe80000100a00 */
[----:B------:R3:W-:Y:S02]  /*37c10*/  STL.64 [R1+0x138], R18 ;  /* 0x0001381201007387 */ /* 0x0007e40000100a00 */
[C---:B---3--:R-:W-:Y:S02]  /*37c20*/  HMMA.1688.F32.TF32 R16, R240.reuse, R4, R156 ;  /* 0x00000004f010723c */ /* 0x048fe4000008109c */
[----:B------:R-:W-:Y:S04]  /*37c30*/  STL.64 [R1+0x120], R24 ;  /* 0x0001201801007387 */ /* 0x000fe80000100a00 */
[----:B------:R3:W-:Y:S04]  /*37c40*/  STL.64 [R1+0x128], R26 ;  /* 0x0001281a01007387 */ /* 0x0007e80000100a00 */
[----:B------:R-:W-:Y:S04]  /*37c50*/  STL.64 [R1+0x110], R20 ;  /* 0x0001101401007387 */ /* 0x000fe80000100a00 */
[----:B------:R4:W-:Y:S01]  /*37c60*/  STL.64 [R1+0x118], R22 ;  /* 0x0001181601007387 */ /* 0x0009e20000100a00 */
[C---:B---3--:R-:W-:Y:S08]  /*37c70*/  HMMA.1688.F32.TF32 R24, R240.reuse, R120, R160 ;  /* 0x00000078f018723c */ /* 0x048ff000000810a0 */
[----:B------:R-:W-:Y:S01]  /*37c80*/  STL.64 [R1+0x100], R16 ;  /* 0x0001001001007387 */ /* 0x000fe20000100a00 */
[C---:B----4-:R-:W-:Y:S03]  /*37c90*/  HMMA.1688.F32.TF32 R20, R240.reuse, R116, R164 ;  /* 0x00000074f014723c */ /* 0x050fe600000810a4 */
[----:B------:R3:W-:Y:S05]  /*37ca0*/  STL.64 [R1+0x108], R18 ;  /* 0x0001081201007387 */ /* 0x0007ea0000100a00 */
[C---:B---3--:R-:W-:Y:S06]  /*37cb0*/  HMMA.1688.F32.TF32 R16, R240.reuse, R112, R152 ;  /* 0x00000070f010723c */ /* 0x048fec0000081098 */
[----:B------:R-:W-:Y:S04]  /*37cc0*/  STL.64 [R1+0xf0], R24 ;  /* 0x0000f01801007387 */ /* 0x000fe80000100a00 */
[----:B------:R3:W-:Y:S05]  /*37cd0*/  STL.64 [R1+0xf8], R26 ;  /* 0x0000f81a01007387 */ /* 0x0007ea0000100a00 */
[----:B------:R-:W-:Y:S04]  /*37ce0*/  STL.64 [R1+0xe0], R20 ;  /* 0x0000e01401007387 */ /* 0x000fe80000100a00 */
[----:B------:R4:W-:Y:S01]  /*37cf0*/  STL.64 [R1+0xe8], R22 ;  /* 0x0000e81601007387 */ /* 0x0009e20000100a00 */
[C---:B---3--:R-:W-:Y:S03]  /*37d00*/  HMMA.1688.F32.TF32 R24, R240.reuse, R108, R172 ;  /* 0x0000006cf018723c */ /* 0x048fe600000810ac */
[----:B------:R-:W-:Y:S05]  /*37d10*/  STL.64 [R1+0xd0], R16 ;  /* 0x0000d01001007387 */ /* 0x000fea0000100a00 */
[C---:B----4-:R-:W-:Y:S01]  /*37d20*/  HMMA.1688.F32.TF32 R20, R240.reuse, R104, R176 ;  /* 0x00000068f014723c */ /* 0x050fe200000810b0 */
[----:B------:R3:W-:Y:S07]  /*37d30*/  STL.64 [R1+0xd8], R18 ;  /* 0x0000d81201007387 */ /* 0x0007ee0000100a00 */
[C---:B---3--:R-:W-:Y:S07]  /*37d40*/  HMMA.1688.F32.TF32 R16, R240.reuse, R100, R204 ;  /* 0x00000064f010723c */ /* 0x048fee00000810cc */
[----:B------:R-:W-:Y:S04]  /*37d50*/  STL.64 [R1+0x50], R24 ;  /* 0x0000501801007387 */ /* 0x000fe80000100a00 */
[----:B------:R3:W-:Y:S04]  /*37d60*/  STL.64 [R1+0x58], R26 ;  /* 0x0000581a01007387 */ /* 0x0007e80000100a00 */
        /* <DEDUP_REMOVED lines=8> */
[----:B------:R-:W-:Y:S04]  /*37df0*/  STL.64 [R1+0x28], R26 ;  /* 0x0000281a01007387 */ /* 0x000fe80000100a00 */
[----:B------:R-:W3:Y:S04]  /*37e00*/  LDL.LU R204, [R1+0x6d0] ;  /* 0x0006d00001cc7983 */ /* 0x000ee80000300800 */
[----:B------:R-:W-:Y:S04]  /*37e10*/  STL.64 [R1+0x10], R20 ;  /* 0x0000101401007387 */ /* 0x000fe80000100a00 */
[----:B------:R-:W-:Y:S04]  /*37e20*/  STL.64 [R1+0x18], R22 ;  /* 0x0000181601007387 */ /* 0x000fe80000100a00 */
[----:B------:R-:W-:Y:S04]  /*37e30*/  STL.64 [R1], R16 ;  /* 0x0000001001007387 */ /* 0x000fe80000100a00 */
[----:B------:R1:W-:Y:S04]  /*37e40*/  STL.64 [R1+0x8], R18 ;  /* 0x0000081201007387 */ /* 0x0003e80000100a00 */
        /* <DEDUP_REMOVED lines=39> */
[C---:B----4-:R-:W-:Y:S08]  /*380c0*/  HMMA.1688.F32.TF32 R248, R240.reuse, R52, R248 ;  /* 0x00000034f0f8723c */ /* 0x050ff000000810f8 */
[C---:B--2---:R-:W-:Y:S08]  /*380d0*/  HMMA.1688.F32.TF32 R244, R240.reuse, R12, R244 ;  /* 0x0000000cf0f4723c */ /* 0x044ff000000810f4 */
[----:B---3--:R-:W-:Y:S07]  /*380e0*/  HMMA.1688.F32.TF32 R240, R240, R232, R220 ;  /* 0x000000e8f0f0723c */ /* 0x008fee00000810dc */
[----:B------:R-:W-:Y:S04]  /*380f0*/  STL.64 [R1+0x35e8], R250 ;  /* 0x0035e8fa01007387 */ /* 0x000fe80000100a00 */
[----:B------:R2:W-:Y:S04]  /*38100*/  STL.64 [R1+0x35e0], R248 ;  /* 0x0035e0f801007387 */ /* 0x0005e80000100a00 */
[----:B------:R-:W-:Y:S04]  /*38110*/  STL.64 [R1+0x35f8], R246 ;  /* 0x0035f8f601007387 */ /* 0x000fe80000100a00 */
[----:B------:R3:W-:Y:S01]  /*38120*/  STL.64 [R1+0x35f0], R244 ;  /* 0x0035f0f401007387 */ /* 0x0007e20000100a00 */
[C---:B-1----:R-:W-:Y:S03]  /*38130*/  HMMA.1688.F32.TF32 R16, R36.reuse, R128, R196 ;  /* 0x000000802410723c */ /* 0x042fe600000810c4 */
[----:B------:R-:W-:Y:S04]  /*38140*/  STL [R1+0x35dc], R240 ;  /* 0x0035dcf001007387 */ /* 0x000fe80000100800 */
[----:B------:R-:W-:Y:S04]  /*38150*/  STL [R1+0x35d8], R241 ;  /* 0x0035d8f101007387 */ /* 0x000fe80000100800 */
[----:B------:R-:W-:Y:S04]  /*38160*/  STL [R1+0x35d4], R242 ;  /* 0x0035d4f201007387 */ /* 0x000fe80000100800 */
[----:B------:R-:W-:Y:S01]  /*38170*/  STL [R1+0x35d0], R243 ;  /* 0x0035d0f301007387 */ /* 0x000fe20000100800 */
[C---:B------:R-:W-:Y:S07]  /*38180*/  HMMA.1688.F32.TF32 R20, R36.reuse, R124, R216 ;  /* 0x0000007c2414723c */ /* 0x040fee00000810d8 */
[----:B------:R-:W-:Y:S04]  /*38190*/  STL [R1+0x35cc], R16 ;  /* 0x0035cc1001007387 */ /* 0x000fe80000100800 */
[----:B------:R-:W-:Y:S04]  /*381a0*/  STL [R1+0x35c8], R17 ;  /* 0x0035c81101007387 */ /* 0x000fe80000100800 */
[----:B------:R-:W-:Y:S04]  /*381b0*/  STL [R1+0x35c4], R18 ;  /* 0x0035c41201007387 */ /* 0x000fe80000100800 */
[----:B------:R1:W-:Y:S01]  /*381c0*/  STL [R1+0x35c0], R19 ;  /* 0x0035c01301007387 */ /* 0x0003e20000100800 */
[----:B------:R-:W-:Y:S01]  /*381d0*/  HMMA.1688.F32.TF32 R24, R36, R4, R192 ;  /* 0x000000042418723c */ /* 0x000fe200000810c0 */
[----:B--2---:R-:W-:Y:S01]  /*381e0*/  IMAD.MOV.U32 R248, RZ, RZ, R123 ;  /* 0x000000fffff87224 */ /* 0x004fe200078e007b */
[----:B------:R-:W-:Y:S01]  /*381f0*/  MOV R250, R119 ;  /* 0x0000007700fa7202 */ /* 0x000fe20000000f00 */
[----:B------:R-:W-:-:S02]  /*38200*/  IMAD.MOV.U32 R249, RZ, RZ, R122 ;  /* 0x000000fffff97224 */ /* 0x000fc400078e007a */
[----:B------:R-:W-:Y:S01]  /*38210*/  IMAD.MOV.U32 R251, RZ, RZ, R118 ;  /* 0x000000fffffb7224 */ /* 0x000fe200078e0076 */
[----:B---3--:R-:W-:Y:S01]  /*38220*/  MOV R245, R103 ;  /* 0x0000006700f57202 */ /* 0x008fe20000000f00 */
[----:B------:R-:W-:Y:S01]  /*38230*/  IMAD.MOV.U32 R244, RZ, RZ, R102 ;  /* 0x000000fffff47224 */ /* 0x000fe200078e0066 */
[C---:B-1----:R-:W-:Y:S01]  /*38240*/  HMMA.1688.F32.TF32 R16, R36.reuse, R8, R188 ;  /* 0x000000082410723c */ /* 0x042fe200000810bc */
[----:B------:R-:W-:Y:S04]  /*38250*/  STL.64 [R1+0xc0], R20 ;  /* 0x0000c01401007387 */ /* 0x000fe80000100a00 */
[----:B------:R1:W-:Y:S01]  /*38260*/  STL.64 [R1+0xc8], R22 ;  /* 0x0000c81601007387 */ /* 0x0003e20000100a00 */
[----:B------:R-:W-:Y:S02]  /*38270*/  IMAD.MOV.U32 R246, RZ, RZ, R106 ;  /* 0x000000fffff67224 */ /* 0x000fe400078e006a */
[----:B------:R-:W-:Y:S01]  /*38280*/  IMAD.MOV.U32 R247, RZ, RZ, R107 ;  /* 0x000000fffff77224 */ /* 0x000fe200078e006b */
[----:B------:R-:W-:Y:S04]  /*38290*/  LDS R196, [R3+0x10700] ;  /* 0x0107000003c47984 */ /* 0x000fe80000000800 */
[----:B------:R-:W-:Y:S01]  /*382a0*/  LDS R198, [R3+0x12700] ;  /* 0x0127000003c67984 */ /* 0x000fe20000000800 */
[C---:B-1----:R-:W-:Y:S03]  /*382b0*/  HMMA.1688.F32.TF32 R20, R36.reuse, R120, R200 ;  /* 0x000000782414723c */ /* 0x042fe600000810c8 */
[----:B------:R-:W-:Y:S04]  /*382c0*/  LDS R197, [R0+0x10700] ;  /* 0x0107000000c57984 */ /* 0x000fe80000000800 */
[----:B------:R-:W1:Y:S04]  /*382d0*/  LDS R199, [R0+0x12700] ;  /* 0x0127000000c77984 */ /* 0x000e680000000800 */
[----:B------:R-:W-:Y:S04]  /*382e0*/  STL.64 [R1+0xb0], R16 ;  /* 0x0000b01001007387 */ /* 0x000fe80000100a00 */
[----:B------:R2:W-:Y:S02]  /*382f0*/  STL.64 [R1+0xb8], R18 ;  /* 0x0000b81201007387 */ /* 0x0005e40000100a00 */
[C---:B--2---:R-:W-:Y:S02]  /*38300*/  HMMA.1688.F32.TF32 R16, R36.reuse, R116, R204 ;  /* 0x000000742410723c */ /* 0x044fe400000810cc */
[----:B------:R-:W-:Y:S04]  /*38310*/  STL.64 [R1+0xa0], R24 ;  /* 0x0000a01801007387 */ /* 0x000fe80000100a00 */
[----:B------:R-:W-:Y:S11]  /*38320*/  STL.64 [R1+0xa8], R26 ;  /* 0x0000a81a01007387 */ /* 0x000ff60000100a00 */
[----:B------:R-:W-:Y:S06]  /*38330*/  @!UPT UIADD3 URZ, URZ, URZ, URZ ;  /* 0x0000003f3f3ff290 */ /* 0x000fec000fffe03f */
[----:B------:R-:W-:Y:S04]  /*38340*/  STL [R1+0x84], R17 ;  /* 0x0000841101007387 */ /* 0x000fe80000100800 */
[----:B------:R-:W-:Y:S04]  /*38350*/  STL.64 [R1+0x90], R20 ;  /* 0x0000901401007387 */ /* 0x000fe80000100a00 */
[----:B------:R2:W-:Y:S02]  /*38360*/  STL.64 [R1+0x98], R22 ;  /* 0x0000981601007387 */ /* 0x0005e40000100a00 */
[----:B--2---:R-:W-:Y:S02]  /*38370*/  HMMA.1688.F32.TF32 R20, R36, R112, R212 ;  /* 0x000000702414723c */ /* 0x004fe400000810d4 */
[----:B------:R2:W-:Y:S11]  /*38380*/  STL.64 [R1+0x88], R18 ;  /* 0x0000881201007387 */ /* 0x0005f60000100a00 */
[----:B------:R-:W-:Y:S10]  /*38390*/  @!UPT UIADD3 URZ, URZ, URZ, URZ ;  /* 0x0000003f3f3ff290 */ /* 0x000ff4000fffe03f */
[----:B------:R3:W-:Y:S04]  /*383a0*/  STL [R1+0x70], R20 ;  /* 0x0000701401007387 */ /* 0x0007e80000100800 */
        /* <DEDUP_REMOVED lines=36> */
[----:B--2---:R-:W-:Y:S01]  /*385f0*/  IMAD.MOV.U32 R19, RZ, RZ, R16 ;  /* 0x000000ffff137224 */ /* 0x004fe200078e0010 */
[----:B------:R-:W-:Y:S01]  /*38600*/  MOV R16, R21 ;  /* 0x0000001500107202 */ /* 0x000fe20000000f00 */
[----:B------:R-:W-:-:S02]  /*38610*/  IMAD.MOV.U32 R17, RZ, RZ, R22 ;  /* 0x000000ffff117224 */ /* 0x000fc400078e0016 */
[----:B------:R-:W-:-:S05]  /*38620*/  IMAD.MOV.U32 R18, RZ, RZ, R23 ;  /* 0x000000ffff127224 */ /* 0x000fca00078e0017 */
[----:B------:R-:W-:Y:S04]  /*38630*/  STL.64 [R1+0x3608], R18 ;  /* 0x0036081201007387 */ /* 0x000fe80000100a00 */
[----:B------:R-:W-:Y:S01]  /*38640*/  STL.64 [R1+0x3600], R16 ;  /* 0x0036001001007387 */ /* 0x000fe20000100a00 */
[C---:B---3--:R-:W-:Y:S08]  /*38650*/  HMMA.1688.F32.TF32 R20, R36.reuse, R108, R228 ;  /* 0x0000006c2414723c */ /* 0x048ff000000810e4 */
[C---:B----4-:R-:W-:Y:S08]  /*38660*/  HMMA.1688.F32.TF32 R24, R36.reuse, R56, R216 ;  /* 0x000000382418723c */ /* 0x050ff000000810d8 */
[C---:B------:R-:W-:Y:S08]  /*38670*/  HMMA.1688.F32.TF32 R212, R36.reuse, R104, R212 ;  /* 0x0000006824d4723c */ /* 0x040ff000000810d4 */
[----:B------:R-:W-:Y:S01]  /*38680*/  MOV R240, R20 ;  /* 0x0000001400f07202 */ /* 0x000fe20000000f00 */
[----:B------:R-:W-:Y:S01]  /*38690*/  IMAD.MOV.U32 R241, RZ, RZ, R21 ;  /* 0x000000fffff17224 */ /* 0x000fe200078e0015 */
[----:B------:R-:W-:Y:S01]  /*386a0*/  MOV R243, R23 ;  /* 0x0000001700f37202 */ /* 0x000fe20000000f00 */
[----:B------:R-:W-:Y:S01]  /*386b0*/  IMAD.MOV.U32 R242, RZ, RZ, R22 ;  /* 0x000000fffff27224 */ /* 0x000fe200078e0016 */
[C---:B------:R-:W-:Y:S08]  /*386c0*/  HMMA.1688.F32.TF32 R224, R36.reuse, R100, R224 ;  /* 0x0000006424e0723c */ /* 0x040ff000000810e0 */
[C---:B------:R-:W-:Y:S01]  /*386d0*/  HMMA.1688.F32.TF32 R192, R36.reuse, R96, R192 ;  /* 0x0000006024c0723c */ /* 0x040fe200000810c0 */
[----:B------:R-:W-:Y:S07]  /*386e0*/  STL.64 [R1+0x3618], R242 ;  /* 0x003618f201007387 */ /* 0x000fee0000100a00 */
[C---:B------:R-:W-:Y:S01]  /*386f0*/  HMMA.1688.F32.TF32 R20, R36.reuse, R60, R220 ;  /* 0x0000003c2414723c */ /* 0x040fe200000810dc */
[----:B------:R2:W-:Y:S07]  /*38700*/  STL.64 [R1+0x3610], R240 ;  /* 0x003610f001007387 */ /* 0x0005ee0000100a00 */
[C---:B------:R-:W-:Y:S01]  /*38710*/  HMMA.1688.F32.TF32 R28, R36.reuse, R52, R188 ;  /* 0x00000034241c723c */ /* 0x040fe200000810bc */
[----:B------:R-:W-:Y:S07]  /*38720*/  STL.64 [R1+0x3588], R214 ;  /* 0x003588d601007387 */ /* 0x000fee0000100a00 */
[C---:B------:R-:W-:Y:S01]  /*38730*/  HMMA.1688.F32.TF32 R32, R36.reuse, R12, R200 ;  /* 0x0000000c2420723c */ /* 0x040fe200000810c8 */
[----:B------:R3:W-:Y:S04]  /*38740*/  STL.64 [R1+0x3580], R212 ;  /* 0x003580d401007387 */ /* 0x0007e80000100a00 */
[----:B------:R-:W-:Y:S04]  /*38750*/  STL.64 [R1+0x3598], R226 ;  /* 0x003598e201007387 */ /* 0x000fe80000100a00 */
[----:B------:R4:W-:Y:S04]  /*38760*/  STL.64 [R1+0x3590], R224 ;  /* 0x003590e001007387 */ /* 0x0009e80000100a00 */
[----:B------:R-:W-:Y:S04]  /*38770*/  STL.64 [R1+0x35a8], R194 ;  /* 0x0035a8c201007387 */ /* 0x000fe80000100a00 */
[----:B------:R-:W-:Y:S04]  /*38780*/  STL.64 [R1+0x35a0], R192 ;  /* 0x0035a0c001007387 */ /* 0x000fe80000100a00 */
[----:B------:R-:W-:Y:S04]  /*38790*/  STL.64 [R1+0x35b8], R22 ;  /* 0x0035b81601007387 */ /* 0x000fe80000100a00 */
[----:B------:R1:W-:Y:S04]  /*387a0*/  STL.64 [R1+0x35b0], R20 ;  /* 0x0035b01401007387 */ /* 0x0003e80000100a00 */
[----:B------:R-:W-:Y:S04]  /*387b0*/  STL.64 [R1+0x3628], R26 ;  /* 0x0036281a01007387 */ /* 0x000fe80000100a00 */
[----:B------:R-:W-:Y:S04]  /*387c0*/  STL.64 [R1+0x3620], R24 ;  /* 0x0036201801007387 */ /* 0x000fe80000100a00 */
        /* <DEDUP_REMOVED lines=44> */
[----:B------:R-:W-:Y:S03]  /*38a90*/  HMMA.1688.F32.TF32 R36, R36, R232, R204 ;  /* 0x000000e82424723c */ /* 0x000fe600000810cc */
[----:B------:R-:W4:Y:S04]  /*38aa0*/  LDL.LU R204, [R1+0x810] ;  /* 0x0008100001cc7983 */ /* 0x000f280000300800 */
[----:B------:R-:W4:Y:S04]  /*38ab0*/  LDL.LU R205, [R1+0x814] ;  /* 0x0008140001cd7983 */ /* 0x000f280000300800 */
[----:B------:R-:W4:Y:S04]  /*38ac0*/  LDL.LU R206, [R1+0x818] ;  /* 0x0008180001ce7983 */ /* 0x000f280000300800 */
[----:B------:R-:W4:Y:S08]  /*38ad0*/  LDL.LU R207, [R1+0x81c] ;  /* 0x00081c0001cf7983 */ /* 0x000f300000300800 */
[----:B------:R1:W-:Y:S04]  /*38ae0*/  STL.64 [R1+0x3658], R38 ;  /* 0x0036582601007387 */ /* 0x0003e80000100a00 */
[----:B------:R1:W-:Y:S01]  /*38af0*/  STL.64 [R1+0x3650], R36 ;  /* 0x0036502401007387 */ /* 0x0003e20000100a00 */
[C---:B--2---:R-:W-:Y:S08]  /*38b00*/  HMMA.1688.F32.TF32 R88, R148.reuse, R100, R200 ;  /* 0x000000649458723c */ /* 0x044ff000000810c8 */
[C---:B---3--:R-:W-:Y:S08]  /*38b10*/  HMMA.1688.F32.TF32 R72, R148.reuse, R116, R228 ;  /* 0x000000749448723c */ /* 0x048ff000000810e4 */
[C---:B----4-:R-:W-:Y:S08]  /*38b20*/  HMMA.1688.F32.TF32 R44, R148.reuse, R124, R208 ;  /* 0x0000007c942c723c */ /* 0x050ff000000810d0 */
[C---:B------:R-:W-:Y:S08]  /*38b30*/  HMMA.1688.F32.TF32 R40, R148.reuse, R128, R48 ;  /* 0x000000809428723c */ /* 0x040ff00000081030 */
[C---:B------:R-:W-:Y:S08]  /*38b40*/  HMMA.1688.F32.TF32 R48, R148.reuse, R8, R168 ;  /* 0x000000089430723c */ /* 0x040ff000000810a8 */
[C---:B------:R-:W-:Y:S07]  /*38b50*/  HMMA.1688.F32.TF32 R64, R148.reuse, R4, R236 ;  /* 0x000000049440723c */ /* 0x040fee00000810ec */
[----:B------:R2:W-:Y:S01]  /*38b60*/  STL.64 [R1+0x3668], R42 ;  /* 0x0036682a01007387 */ /* 0x0005e20000100a00 */
[C---:B------:R-:W-:Y:S03]  /*38b70*/  HMMA.1688.F32.TF32 R68, R148.reuse, R120, R184 ;  /* 0x000000789444723c */ /* 0x040fe600000810b8 */
[----:B------:R3:W-:Y:S05]  /*38b80*/  STL.64 [R1+0x3660], R40 ;  /* 0x0036602801007387 */ /* 0x0007ea0000100a00 */
[C---:B------:R-:W-:Y:S01]  /*38b90*/  HMMA.1688.F32.TF32 R76, R148.reuse, R112, R220 ;  /* 0x00000070944c723c */ /* 0x040fe200000810dc */
[----:B------:R-:W-:Y:S07]  /*38ba0*/  STL.64 [R1+0x3678], R46 ;  /* 0x0036782e01007387 */ /* 0x000fee0000100a00 */
[C---:B------:R-:W-:Y:S01]  /*38bb0*/  HMMA.1688.F32.TF32 R80, R148.reuse, R108, R216 ;  /* 0x0000006c9450723c */ /* 0x040fe200000810d8 */
[----:B------:R4:W-:Y:S04]  /*38bc0*/  STL.64 [R1+0x3670], R44 ;  /* 0x0036702c01007387 */ /* 0x0009e80000100a00 */
[----:B------:R-:W-:Y:S03]  /*38bd0*/  STL.64 [R1+0x3688], R50 ;  /* 0x0036883201007387 */ /* 0x000fe60000100a00 */
[C---:B------:R-:W-:Y:S01]  /*38be0*/  HMMA.1688.F32.TF32 R84, R148.reuse, R104, R188 ;  /* 0x000000689454723c */ /* 0x040fe200000810bc */
[----:B------:R-:W-:Y:S04]  /*38bf0*/  STL.64 [R1+0x3680], R48 ;  /* 0x0036803001007387 */ /* 0x000fe80000100a00 */
[----:B------:R1:W-:Y:S04]  /*38c00*/  STL.64 [R1+0x3698], R66 ;  /* 0x0036984201007387 */ /* 0x0003e80000100a00 */
[----:B------:R1:W-:Y:S04]  /*38c10*/  STL.64 [R1+0x3690], R64 ;  /* 0x0036904001007387 */ /* 0x0003e80000100a00 */
[----:B------:R1:W-:Y:S04]  /*38c20*/  STL.64 [R1+0x36a8], R70 ;  /* 0x0036a84601007387 */ /* 0x0003e80000100a00 */
[----:B------:R1:W-:Y:S04]  /*38c30*/  STL.64 [R1+0x36a0], R68 ;  /* 0x0036a04401007387 */ /* 0x0003e80000100a00 */
[----:B------:R-:W-:Y:S04]  /*38c40*/  STL.64 [R1+0x36b8], R74 ;  /* 0x0036b84a01007387 */ /* 0x000fe80000100a00 */
[----:B------:R1:W-:Y:S04]  /*38c50*/  STL.64 [R1+0x36b0], R72 ;  /* 0x0036b04801007387 */ /* 0x0003e80000100a00 */
[----:B------:R-:W-:Y:S04]  /*38c60*/  STL.64 [R1+0x36c8], R78 ;  /* 0x0036c84e01007387 */ /* 0x000fe80000100a00 */
[----:B------:R-:W-:Y:S04]  /*38c70*/  STL.64 [R1+0x36c0], R76 ;  /* 0x0036c04c01007387 */ /* 0x000fe80000100a00 */
[----:B------:R-:W-:Y:S04]  /*38c80*/  STL.64 [R1+0x36d8], R82 ;  /* 0x0036d85201007387 */ /* 0x000fe80000100a00 */
[----:B------:R1:W-:Y:S04]  /*38c90*/  STL.64 [R1+0x36d0], R80 ;  /* 0x0036d05001007387 */ /* 0x0003e80000100a00 */
[----:B------:R1:W-:Y:S04]  /*38ca0*/  STL.64 [R1+0x36e8], R86 ;  /* 0x0036e85601007387 */ /* 0x0003e80000100a00 */
[----:B------:R1:W-:Y:S04]  /*38cb0*/  STL.64 [R1+0x36e0], R84 ;  /* 0x0036e05401007387 */ /* 0x0003e80000100a00 */
        /* <DEDUP_REMOVED lines=89> */
[----:B------:R-:W-:Y:S01]  /*39250*/  MOV R240, R115 ;  /* 0x0000007300f07202 */ /* 0x000fe20000000f00 */
[----:B------:R-:W-:Y:S01]  /*39260*/  IMAD.MOV.U32 R241, RZ, RZ, R114 ;  /* 0x000000fffff17224 */ /* 0x000fe200078e0072 */
[----:B------:R-:W-:Y:S01]  /*39270*/  MOV R243, R110 ;  /* 0x0000006e00f37202 */ /* 0x000fe20000000f00 */
[----:B------:R-:W-:-:S02]  /*39280*/  IMAD.MOV.U32 R242, RZ, RZ, R111 ;  /* 0x000000fffff27224 */ /* 0x000fc400078e006f */
[----:B------:R-:W-:Y:S01]  /*39290*/  IMAD.MOV.U32 R212, RZ, RZ, R99 ;  /* 0x000000ffffd47224 */ /* 0x000fe200078e0063 */
[----:B------:R-:W-:Y:S01]  /*392a0*/  MOV R214, R63 ;  /* 0x0000003f00d67202 */ /* 0x000fe20000000f00 */
[----:B------:R-:W-:Y:S02]  /*392b0*/  IMAD.MOV.U32 R213, RZ, RZ, R98 ;  /* 0x000000ffffd57224 */ /* 0x000fe400078e0062 */
[----:B------:R-:W-:Y:S01]  /*392c0*/  IMAD.MOV.U32 R215, RZ, RZ, R62 ;  /* 0x000000ffffd77224 */ /* 0x000fe200078e003e */
[----:B------:R-:W-:Y:S01]  /*392d0*/  MOV R225, R59 ;  /* 0x0000003b00e17202 */ /* 0x000fe20000000f00 */
[----:B------:R-:W-:Y:S02]  /*392e0*/  IMAD.MOV.U32 R224, RZ, RZ, R58 ;  /* 0x000000ffffe07224 */ /* 0x000fe400078e003a */
[----:B------:R-:W-:Y:S02]  /*392f0*/  IMAD.MOV.U32 R226, RZ, RZ, R15 ;  /* 0x000000ffffe27224 */ /* 0x000fe400078e000f */
[----:B------:R-:W-:Y:S01]  /*39300*/  IMAD.MOV.U32 R227, RZ, RZ, R14 ;  /* 0x000000ffffe37224 */ /* 0x000fe200078e000e */
[C---:B--2---:R-:W-:Y:S08]  /*39310*/  HMMA.1688.F32.TF32 R136, R148.reuse, R56, R136 ;  /* 0x000000389488723c */ /* 0x044ff00000081088 */
[----:B---3--:R-:W-:Y:S11]  /*39320*/  HMMA.1688.F32.TF32 R132, R148, R60, R132 ;  /* 0x0000003c9484723c */ /* 0x008ff60000081084 */
[----:B------:R-:W-:Y:S11]  /*39330*/  @!UPT UIADD3 URZ, URZ, URZ, URZ ;  /* 0x0000003f3f3ff290 */ /* 0x000ff6000fffe03f */
[----:B------:R-:W-:Y:S01]  /*39340*/  @!UPT UIADD3 URZ, URZ, URZ, URZ ;  /* 0x0000003f3f3ff290 */ /* 0x000fe2000fffe03f */
[----:B------:R-:W-:Y:S04]  /*39350*/  STL.64 [R1+0x3718], R134 ;  /* 0x0037188601007387 */ /* 0x000fe80000100a00 */
        /* <DEDUP_REMOVED lines=23> */
[----:B-1----:R-:W-:Y:S01]  /*394d0*/  MOV R20, R235 ;  /* 0x000000eb00147202 */ /* 0x002fe20000000f00 */
[----:B------:R-:W-:-:S02]  /*394e0*/  IMAD.MOV.U32 R21, RZ, RZ, R234 ;  /* 0x000000ffff157224 */ /* 0x000fc400078e00ea */
[----:B------:R-:W4:Y:S01]  /*394f0*/  LDL.LU R235, [R1+0x3854] ;  /* 0x0038540001eb7983 */ /* 0x000f220000300800 */
[----:B------:R-:W-:Y:S01]  /*39500*/  IMAD.MOV.U32 R22, RZ, RZ, R55 ;  /* 0x000000ffff167224 */ /* 0x000fe200078e0037 */
[----:B------:R-:W-:Y:S02]  /*39510*/  MOV R23, R54 ;  /* 0x0000003600177202 */ /* 0x000fe40000000f00 */
[----:B------:R-:W4:Y:S04]  /*39520*/  LDL.LU R234, [R1+0x3850] ;  /* 0x0038500001ea7983 */ /* 0x000f280000300800 */
[----:B------:R-:W4:Y:S04]  /*39530*/  LDL.LU R55, [R1+0x384c] ;  /* 0x00384c0001377983 */ /* 0x000f280000300800 */
[----:B------:R-:W4:Y:S01]  /*39540*/  LDL.LU R54, [R1+0x3848] ;  /* 0x0038480001367983 */ /* 0x000f220000300800 */
[----:B--2---:R-:W-:Y:S01]  /*39550*/  IMAD.MOV.U32 R31, RZ, RZ, R102 ;  /* 0x000000ffff1f7224 */ /* 0x004fe200078e0066 */
[----:B---3--:R-:W-:Y:S01]  /*39560*/  MOV R30, R103 ;  /* 0x00000067001e7202 */ /* 0x008fe20000000f00 */
[----:B----4-:R-:W-:-:S02]  /*39570*/  IMAD.MOV.U32 R29, RZ, RZ, R106 ;  /* 0x000000ffff1d7224 */ /* 0x010fc400078e006a */
[----:B------:R-:W-:Y:S02]  /*39580*/  IMAD.MOV.U32 R28, RZ, RZ, R107 ;  /* 0x000000ffff1c7224 */ /* 0x000fe400078e006b */
[----:B------:R-:W2:Y:S04]  /*39590*/  LDL.LU R107, [R1+0x3844] ;  /* 0x00384400016b7983 */ /* 0x000ea80000300800 */
[----:B------:R-:W3:Y:S04]  /*395a0*/  LDL.LU R106, [R1+0x3840] ;  /* 0x00384000016a7983 */ /* 0x000ee80000300800 */
[----:B------:R-:W4:Y:S04]  /*395b0*/  LDL.LU R103, [R1+0x383c] ;  /* 0x00383c0001677983 */ /* 0x000f280000300800 */
[----:B------:R-:W2:Y:S01]  /*395c0*/  LDL.LU R102, [R1+0x3838] ;  /* 0x0038380001667983 */ /* 0x000ea20000300800 */
[----:B------:R-:W-:-:S02]  /*395d0*/  IMAD.MOV.U32 R39, RZ, RZ, R99 ;  /* 0x000000ffff277224 */ /* 0x000fc400078e0063 */
[----:B------:R-:W-:Y:S01]  /*395e0*/  IMAD.MOV.U32 R38, RZ, RZ, R98 ;  /* 0x000000ffff267224 */ /* 0x000fe200078e0062 */
[----:B------:R-:W-:Y:S01]  /*395f0*/  MOV R37, R63 ;  /* 0x0000003f00257202 */ /* 0x000fe20000000f00 */
[----:B------:R-:W-:Y:S02]  /*39600*/  IMAD.MOV.U32 R36, RZ, RZ, R62 ;  /* 0x000000ffff247224 */ /* 0x000fe400078e003e */
[----:B------:R-:W2:Y:S04]  /*39610*/  LDL.LU R62, [R1+0x3834] ;  /* 0x00383400013e7983 */ /* 0x000ea80000300800 */
[----:B------:R-:W3:Y:S04]  /*39620*/  LDL.LU R63, [R1+0x3830] ;  /* 0x00383000013f7983 */ /* 0x000ee80000300800 */
[----:B------:R-:W4:Y:S01]  /*39630*/  LDL.LU R98, [R1+0x382c] ;  /* 0x00382c0001627983 */ /* 0x000f220000300800 */
[----:B------:R-:W-:-:S02]  /*39640*/  IMAD.MOV.U32 R42, RZ, RZ, R59 ;  /* 0x000000ffff2a7224 */ /* 0x000fc400078e003b */
[----:B------:R-:W-:Y:S01]  /*39650*/  IMAD.MOV.U32 R41, RZ, RZ, R15 ;  /* 0x000000ffff297224 */ /* 0x000fe200078e000f */
[----:B------:R-:W4:Y:S01]  /*39660*/  LDL.LU R99, [R1+0x3828] ;  /* 0x0038280001637983 */ /* 0x000f220000300800 */
[----:B------:R-:W-:-:S03]  /*39670*/  MOV R40, R14 ;  /* 0x0000000e00287202 */ /* 0x000fc60000000f00 */
[----:B------:R-:W4:Y:S01]  /*39680*/  LDL.LU R14, [R1+0x3824] ;  /* 0x00382400010e7983 */ /* 0x000f220000300800 */
[----:B------:R-:W-:-:S03]  /*39690*/  MOV R43, R58 ;  /* 0x0000003a002b7202 */ /* 0x000fc60000000f00 */
[----:B------:R-:W4:Y:S04]  /*396a0*/  LDL.LU R15, [R1+0x3820] ;  /* 0x00382000010f7983 */ /* 0x000f280000300800 */
[----:B------:R-:W4:Y:S04]  /*396b0*/  LDL.LU R59, [R1+0x381c] ;  /* 0x00381c00013b7983 */ /* 0x000f280000300800 */
[----:B------:R-:W4:Y:S01]  /*396c0*/  LDL.LU R58, [R1+0x3818] ;  /* 0x00381800013a7983 */ /* 0x000f220000300800 */
[----:B------:R-:W-:Y:S02]  /*396d0*/  IMAD.MOV.U32 R45, RZ, RZ, R55 ;  /* 0x000000ffff2d7224 */ /* 0x000fe400078e0037 */
[----:B------:R-:W-:Y:S01]  /*396e0*/  IMAD.MOV.U32 R44, RZ, RZ, R54 ;  /* 0x000000ffff2c7224 */ /* 0x000fe200078e0036 */
[----:B------:R-:W-:Y:S01]  /*396f0*/  MOV R46, R234 ;  /* 0x000000ea002e7202 */ /* 0x000fe20000000f00 */
[----:B------:R-:W4:Y:S01]  /*39700*/  LDL.LU R54, [R1+0x3814] ;  /* 0x0038140001367983 */ /* 0x000f220000300800 */
[----:B------:R-:W-:-:S03]  /*39710*/  IMAD.MOV.U32 R47, RZ, RZ, R235 ;  /* 0x000000ffff2f7224 */ /* 0x000fc600078e00eb */
[----:B------:R-:W4:Y:S04]  /*39720*/  LDL.LU R55, [R1+0x3810] ;  /* 0x0038100001377983 */ /* 0x000f280000300800 */
[----:B------:R-:W4:Y:S04]  /*39730*/  LDL.LU R234, [R1+0x380c] ;  /* 0x00380c0001ea7983 */ /* 0x000f280000300800 */
[----:B------:R-:W4:Y:S01]  /*39740*/  LDL.LU R235, [R1+0x3808] ;  /* 0x0038080001eb7983 */ /* 0x000f220000300800 */
[----:B--2---:R-:W-:Y:S02]  /*39750*/  IMAD.MOV.U32 R67, RZ, RZ, R62 ;  /* 0x000000ffff437224 */ /* 0x004fe400078e003e */
[----:B---3--:R-:W-:Y:S01]  /*39760*/  IMAD.MOV.U32 R66, RZ, RZ, R63 ;  /* 0x000000ffff427224 */ /* 0x008fe200078e003f */
[----:B----4-:R-:W-:Y:S01]  /*39770*/  MOV R65, R98 ;  /* 0x0000006200417202 */ /* 0x010fe20000000f00 */
[----:B------:R-:W-:-:S02]  /*39780*/  IMAD.MOV.U32 R64, RZ, RZ, R99 ;  /* 0x000000ffff407224 */ /* 0x000fc400078e0063 */
[----:B------:R-:W2:Y:S04]  /*39790*/  LDL.LU R99, [R1+0x3804] ;  /* 0x0038040001637983 */ /* 0x000ea80000300800 */
[----:B------:R-:W3:Y:S04]  /*397a0*/  LDL.LU R98, [R1+0x3800] ;  /* 0x0038000001627983 */ /* 0x000ee80000300800 */
[----:B------:R-:W4:Y:S01]  /*397b0*/  LDL.LU R63, [R1+0x37fc] ;  /* 0x0037fc00013f7983 */ /* 0x000f220000300800 */
[----:B------:R-:W-:Y:S02]  /*397c0*/  IMAD.MOV.U32 R70, RZ, RZ, R15 ;  /* 0x000000ffff467224 */ /* 0x000fe400078e000f */
[----:B------:R-:W-:Y:S01]  /*397d0*/  IMAD.MOV.U32 R69, RZ, RZ, R59 ;  /* 0x000000ffff457224 */ /* 0x000fe200078e003b */
[----:B------:R-:W2:Y:S01]  /*397e0*/  LDL.LU R62, [R1+0x37f8] ;  /* 0x0037f800013e7983 */ /* 0x000ea20000300800 */
[----:B------:R-:W-:-:S03]  /*397f0*/  MOV R68, R58 ;  /* 0x0000003a00447202 */ /* 0x000fc60000000f00 */
[----:B------:R-:W2:Y:S01]  /*39800*/  LDL.LU R58, [R1+0x37f4] ;  /* 0x0037f400013a7983 */ /* 0x000ea20000300800 */
[----:B------:R-:W-:-:S03]  /*39810*/  MOV R71, R14 ;  /* 0x0000000e00477202 */ /* 0x000fc60000000f00 */
[----:B------:R-:W2:Y:S04]  /*39820*/  LDL.LU R59, [R1+0x37f0] ;  /* 0x0037f000013b7983 */ /* 0x000ea80000300800 */
[----:B------:R-:W2:Y:S04]  /*39830*/  LDL.LU R15, [R1+0x37ec] ;  /* 0x0037ec00010f7983 */ /* 0x000ea80000300800 */
[----:B------:R-:W3:Y:S01]  /*39840*/  LDL.LU R14, [R1+0x37e8] ;  /* 0x0037e800010e7983 */ /* 0x000ee20000300800 */
        /* <DEDUP_REMOVED lines=8> */
[----:B--2---:R-:W-:-:S03]  /*398d0*/  IMAD.MOV.U32 R80, RZ, RZ, R15 ;  /* 0x000000ffff507224 */ /* 0x004fc600078e000f */
[----:B------:R-:W2:Y:S01]  /*398e0*/  LDL.LU R15, [R1+0x37d4] ;  /* 0x0037d400010f7983 */ /* 0x000ea20000300800 */
[----:B---3--:R-:W-:-:S03]  /*398f0*/  MOV R81, R14 ;  /* 0x0000000e00517202 */ /* 0x008fc60000000f00 */
[----:B------:R-:W3:Y:S01]  /*39900*/  LDL.LU R14, [R1+0x37d0] ;  /* 0x0037d000010e7983 */ /* 0x000ee20000300800 */
[----:B------:R-:W-:Y:S02]  /*39910*/  IMAD.MOV.U32 R82, RZ, RZ, R59 ;  /* 0x000000ffff527224 */ /* 0x000fe400078e003b */
[----:B------:R-:W-:Y:S01]  /*39920*/  IMAD.MOV.U32 R83, RZ, RZ, R58 ;  /* 0x000000ffff537224 */ /* 0x000fe200078e003a */
[----:B------:R-:W3:Y:S01]  /*39930*/  LDL.LU R59, [R1+0x37cc] ;  /* 0x0037cc00013b7983 */ /* 0x000ee20000300800 */
[----:B----4-:R-:W-:-:S03]  /*39940*/  MOV R87, R235 ;  /* 0x000000eb00577202 */ /* 0x010fc60000000f00 */
[----:B------:R-:W4:Y:S01]  /*39950*/  LDL.LU R58, [R1+0x37c8] ;  /* 0x0037c800013a7983 */ /* 0x000f220000300800 */
[----:B------:R-:W-:Y:S01]  /*39960*/  IMAD.MOV.U32 R86, RZ, RZ, R234 ;  /* 0x000000ffff567224 */ /* 0x000fe200078e00ea */
[----:B------:R-:W-:Y:S02]  /*39970*/  MOV R84, R55 ;  /* 0x0000003700547202 */ /* 0x000fe40000000f00 */
[----:B------:R-:W4:Y:S01]  /*39980*/  LDL.LU R55, [R1+0x37c4] ;  /* 0x0037c40001377983 */ /* 0x000f220000300800 */
[----:B------:R-:W-:-:S03]  /*39990*/  IMAD.MOV.U32 R85, RZ, RZ, R54 ;  /* 0x000000ffff557224 */ /* 0x000fc600078e0036 */
[----:B------:R-:W4:Y:S04]  /*399a0*/  LDL.LU R54, [R1+0x37c0] ;  /* 0x0037c00001367983 */ /* 0x000f280000300800 */
[----:B------:R-:W4:Y:S04]  /*399b0*/  LDL.LU R234, [R1+0x37bc] ;  /* 0x0037bc0001ea7983 */ /* 0x000f280000300800 */
[----:B------:R-:W4:Y:S01]  /*399c0*/  LDL.LU R235, [R1+0x37b8] ;  /* 0x0037b80001eb7983 */ /* 0x000f220000300800 */
[----:B--2---:R-:W-:Y:S02]  /*399d0*/  IMAD.MOV.U32 R89, RZ, RZ, R15 ;  /* 0x000000ffff597224 */ /* 0x004fe400078e000f */
[----:B---3--:R-:W-:-:S02]  /*399e0*/  IMAD.MOV.U32 R88, RZ, RZ, R14 ;  /* 0x000000ffff587224 */ /* 0x008fc400078e000e */
[----:B------:R-:W2:Y:S04]  /*399f0*/  LDL.LU R14, [R1+0x37b4] ;  /* 0x0037b400010e7983 */ /* 0x000ea80000300800 */
[----:B------:R-:W3:Y:S04]  /*39a00*/  LDL.LU R15, [R1+0x37b0] ;  /* 0x0037b000010f7983 */ /* 0x000ee80000300800 */
[----:B------:R-:W3:Y:S04]  /*39a10*/  LDL.LU R90, [R1+0x538] ;  /* 0x00053800015a7983 */ /* 0x000ee80000300800 */
[----:B------:R-:W3:Y:S01]  /*39a20*/  LDL.LU R91, [R1+0x53c] ;  /* 0x00053c00015b7983 */ /* 0x000ee20000300800 */
[----:B----4-:R-:W-:-:S03]  /*39a30*/  MOV R132, R234 ;  /* 0x000000ea00847202 */ /* 0x010fc60000000f00 */
[----:B------:R-:W4:Y:S01]  /*39a40*/  LDL.LU R234, [R1+0x37ac] ;  /* 0x0037ac0001ea7983 */ /* 0x000f220000300800 */
[----:B------:R-:W-:-:S03]  /*39a50*/  IMAD.MOV.U32 R133, RZ, RZ, R235 ;  /* 0x000000ffff857224 */ /* 0x000fc600078e00eb */
[----:B------:R-:W4:Y:S01]  /*39a60*/  LDL.LU R235, [R1+0x37a8] ;  /* 0x0037a80001eb7983 */ /* 0x000f220000300800 */
[----:B------:R-:W-:Y:S01]  /*39a70*/  IMAD.MOV.U32 R92, RZ, RZ, R54 ;  /* 0x000000ffff5c7224 */ /* 0x000fe200078e0036 */
[----:B------:R-:W-:Y:S01]  /*39a80*/  MOV R94, R58 ;  /* 0x0000003a005e7202 */ /* 0x000fe20000000f00 */
[----:B------:R-:W-:Y:S02]  /*39a90*/  IMAD.MOV.U32 R93, RZ, RZ, R55 ;  /* 0x000000ffff5d7224 */ /* 0x000fe400078e0037 */
[----:B------:R-:W-:Y:S01]  /*39aa0*/  IMAD.MOV.U32 R95, RZ, RZ, R59 ;  /* 0x000000ffff5f7224 */ /* 0x000fe200078e003b */
[----:B------:R-:W-:Y:S01]  /*39ab0*/  MOV R77, R63 ;  /* 0x0000003f004d7202 */ /* 0x000fe20000000f00 */
[----:B------:R-:W-:Y:S02]  /*39ac0*/  IMAD.MOV.U32 R76, RZ, RZ, R62 ;  /* 0x000000ffff4c7224 */ /* 0x000fe400078e003e */
        /* <DEDUP_REMOVED lines=21> */
[----:B------:R-:W-:Y:S02]  /*39c20*/  IMAD.MOV.U32 R19, RZ, RZ, R11 ;  /* 0x000000ffff137224 */ /* 0x000fe400078e000b */
[----:B--2---:R-:W-:Y:S02]  /*39c30*/  IMAD.MOV.U32 R134, RZ, RZ, R14 ;  /* 0x000000ffff867224 */ /* 0x004fe400078e000e */
[----:B------:R-:W2:Y:S01]  /*39c40*/  LDL.LU R14, [R1+0x37a4] ;  /* 0x0037a400010e7983 */ /* 0x000ea20000300800 */
[----:B---3--:R-:W-:-:S03]  /*39c50*/  MOV R135, R15 ;  /* 0x0000000f00877202 */ /* 0x008fc60000000f00 */
        /* <DEDUP_REMOVED lines=33> */
[C---:B------:R-:W-:Y:S08]  /*39e70*/  HMMA.1688.F32.TF32 R140, R148.reuse, R52, R140 ;  /* 0x00000034948c723c */ /* 0x040ff0000008108c */
[C---:B------:R-:W-:Y:S08]  /*39e80*/  HMMA.1688.F32.TF32 R144, R148.reuse, R12, R144 ;  /* 0x0000000c9490723c */ /* 0x040ff00000081090 */
[----:B------:R-:W-:Y:S08]  /*39e90*/  HMMA.1688.F32.TF32 R148, R148, R232, R152 ;  /* 0x000000e89494723c */ /* 0x000ff00000081098 */
[C---:B------:R-:W-:Y:S08]  /*39ea0*/  HMMA.1688.F32.TF32 R152, R196.reuse, R128, R156 ;  /* 0x00000080c498723c */ /* 0x040ff0000008109c */
[C---:B------:R-:W-:Y:S01]  /*39eb0*/  HMMA.1688.F32.TF32 R156, R196.reuse, R124, R228 ;  /* 0x0000007cc49c723c */ /* 0x040fe200000810e4 */
[----:B------:R-:W-:Y:S04]  /*39ec0*/  LDS R228, [R3+0x14000] ;  /* 0x0140000003e47984 */ /* 0x000fe80000000800 */
[----:B------:R-:W-:Y:S04]  /*39ed0*/  LDS R230, [R3+0x16000] ;  /* 0x0160000003e67984 */ /* 0x000fe80000000800 */
[----:B------:R-:W-:Y:S04]  /*39ee0*/  LDS R229, [R0+0x14000] ;  /* 0x0140000000e57984 */ /* 0x000fe80000000800 */
[----:B------:R-:W4:Y:S01]  /*39ef0*/  LDS R231, [R0+0x16000] ;  /* 0x0160000000e77984 */ /* 0x000f220000000800 */
[C---:B------:R-:W-:Y:S08]  /*39f00*/  HMMA.1688.F32.TF32 R160, R196.reuse, R8, R160 ;  /* 0x00000008c4a0723c */ /* 0x040ff000000810a0 */
        /* <DEDUP_REMOVED lines=16> */
[----:B------:R-:W1:Y:S01]  /*3a010*/  LDS R239, [R0+0x16100] ;  /* 0x0161000000ef7984 */ /* 0x000e620000000800 */
[C---:B----4-:R-:W-:Y:S08]  /*3a020*/  HMMA.1688.F32.TF32 R28, R228.reuse, R234, R28 ;  /* 0x000000eae41c723c */ /* 0x050ff0000008101c */
[C---:B--2---:R-:W-:Y:S08]  /*3a030*/  HMMA.1688.F32.TF32 R32, R228.reuse, R14, R32 ;  /* 0x0000000ee420723c */ /* 0x044ff00000081020 */
        /* <DEDUP_REMOVED lines=16> */
[----:B------:R-:W-:Y:S04]  /*3a140*/  STL.64 [R1+0x8e0], R136 ;  /* 0x0008e08801007387 */ /* 0x000fe80000100a00 */
[----:B------:R2:W-:Y:S01]  /*3a150*/  STL.64 [R1+0x8e8], R138 ;  /* 0x0008e88a01007387 */ /* 0x0005e20000100a00 */
[C---:B-1----:R-:W-:Y:S03]  /*3a160*/  HMMA.1688.F32.TF32 R16, R236.reuse, R114, R16 ;  /* 0x00000072ec10723c */ /* 0x042fe60000081010 */
[----:B------:R-:W-:Y:S04]  /*3a170*/  LDS R229, [R0+0x14200] ;  /* 0x0142000000e57984 */ /* 0x000fe80000000800 */
[----:B------:R-:W1:Y:S04]  /*3a180*/  LDS R231, [R0+0x16200] ;  /* 0x0162000000e77984 */ /* 0x000e680000000800 */
[----:B--2---:R-:W2:Y:S04]  /*3a190*/  LDL.LU.64 R138, [R1+0x3728] ;  /* 0x00372800018a7983 */ /* 0x004ea80000300a00 */
[----:B------:R-:W2:Y:S04]  /*3a1a0*/  LDL.LU.64 R136, [R1+0x3720] ;  /* 0x0037200001887983 */ /* 0x000ea80000300a00 */
[----:B------:R-:W-:Y:S04]  /*3a1b0*/  STL.64 [R1+0x8d0], R132 ;  /* 0x0008d08401007387 */ /* 0x000fe80000100a00 */
[----:B------:R3:W-:Y:S04]  /*3a1c0*/  STL.64 [R1+0x8d8], R134 ;  /* 0x0008d88601007387 */ /* 0x0007e80000100a00 */
[----:B---3--:R-:W3:Y:S04]  /*3a1d0*/  LDL.LU.64 R134, [R1+0x3718] ;  /* 0x0037180001867983 */ /* 0x008ee80000300a00 */
[----:B------:R-:W3:Y:S04]  /*3a1e0*/  LDL.LU.64 R132, [R1+0x3710] ;  /* 0x0037100001847983 */ /* 0x000ee80000300a00 */
        /* <DEDUP_REMOVED lines=28> */
[C---:B----4-:R-:W-:Y:S08]  /*3a3b0*/  HMMA.1688.F32.TF32 R28, R236.reuse, R130, R24 ;  /* 0x00000082ec1c723c */ /* 0x050ff00000081018 */
[C---:B------:R-:W-:Y:S08]  /*3a3c0*/  HMMA.1688.F32.TF32 R24, R236.reuse, R126, R20 ;  /* 0x0000007eec18723c */ /* 0x040ff00000081014 */
[C---:B------:R-:W-:Y:S07]  /*3a3d0*/  HMMA.1688.F32.TF32 R20, R236.reuse, R10, R192 ;  /* 0x0000000aec14723c */ /* 0x040fee00000810c0 */
[----:B------:R-:W-:Y:S04]  /*3a3e0*/  STL.64 [R1+0x7f0], R28 ;  /* 0x0007f01c01007387 */ /* 0x000fe80000100a00 */
[----:B------:R4:W-:Y:S04]  /*3a3f0*/  STL.64 [R1+0x7f8], R30 ;  /* 0x0007f81e01007387 */ /* 0x0009e80000100a00 */
[----:B------:R-:W-:Y:S04]  /*3a400*/  STL.64 [R1+0x7e0], R24 ;  /* 0x0007e01801007387 */ /* 0x000fe80000100a00 */
[----:B------:R1:W-:Y:S01]  /*3a410*/  STL.64 [R1+0x7e8], R26 ;  /* 0x0007e81a01007387 */ /* 0x0003e20000100a00 */
[C---:B----4-:R-:W-:Y:S03]  /*3a420*/  HMMA.1688.F32.TF32 R28, R236.reuse, R6, R224 ;  /* 0x00000006ec1c723c */ /* 0x050fe600000810e0 */
[----:B------:R-:W-:Y:S04]  /*3a430*/  STL.64 [R1+0x7d0], R20 ;  /* 0x0007d01401007387 */ /* 0x000fe80000100a00 */
[----:B------:R4:W-:Y:S01]  /*3a440*/  STL.64 [R1+0x7d8], R22 ;  /* 0x0007d81601007387 */ /* 0x0009e20000100a00 */
[C---:B-1----:R-:W-:Y:S08]  /*3a450*/  HMMA.1688.F32.TF32 R24, R236.reuse, R122, R212 ;  /* 0x0000007aec18723c */ /* 0x042ff000000810d4 */
[C---:B----4-:R-:W-:Y:S07]  /*3a460*/  HMMA.1688.F32.TF32 R20, R236.reuse, R118, R240 ;  /* 0x00000076ec14723c */ /* 0x050fee00000810f0 */
[----:B------:R-:W-:Y:S04]  /*3a470*/  STL.64 [R1+0x7c0], R28 ;  /* 0x0007c01c01007387 */ /* 0x000fe80000100a00 */
[----:B------:R-:W-:Y:S04]  /*3a480*/  STL.64 [R1+0x7c8], R30 ;  /* 0x0007c81e01007387 */ /* 0x000fe80000100a00 */
[----:B------:R-:W-:Y:S04]  /*3a490*/  STL.64 [R1+0x7b0], R24 ;  /* 0x0007b01801007387 */ /* 0x000fe80000100a00 */
[----:B------:R1:W-:Y:S04]  /*3a4a0*/  STL.64 [R1+0x7b8], R26 ;  /* 0x0007b81a01007387 */ /* 0x0003e80000100a00 */
[----:B------:R-:W-:Y:S04]  /*3a4b0*/  STL.64 [R1+0x7a0], R20 ;  /* 0x0007a01401007387 */ /* 0x000fe80000100a00 */
[----:B------:R4:W-:Y:S01]  /*3a4c0*/  STL.64 [R1+0x7a8], R22 ;  /* 0x0007a81601007387 */ /* 0x0009e20000100a00 */
[C---:B-1----:R-:W-:Y:S08]  /*3a4d0*/  HMMA.1688.F32.TF32 R24, R236.reuse, R110, R244 ;  /* 0x0000006eec18723c */ /* 0x042ff000000810f4 */
[C---:B----4-:R-:W-:Y:S01]  /*3a4e0*/  HMMA.1688.F32.TF32 R20, R236.reuse, R106, R248 ;  /* 0x0000006aec14723c */ /* 0x050fe200000810f8 */
[----:B------:R1:W-:Y:S04]  /*3a4f0*/  STL.64 [R1+0x790], R16 ;  /* 0x0007901001007387 */ /* 0x0003e80000100a00 */
[----:B------:R4:W-:Y:S04]  /*3a500*/  STL.64 [R1+0x798], R18 ;  /* 0x0007981201007387 */ /* 0x0009e80000100a00 */
[----:B-1----:R-:W2:Y:S06]  /*3a510*/  LDL.LU R16, [R1+0x250] ;  /* 0x0002500001107983 */ /* 0x002eac0000300800 */
[----:B------:R-:W-:Y:S04]  /*3a520*/  STL.64 [R1+0x780], R24 ;  /* 0x0007801801007387 */ /* 0x000fe80000100a00 */
[----:B------:R-:W-:Y:S04]  /*3a530*/  STL.64 [R1+0x788], R26 ;  /* 0x0007881a01007387 */ /* 0x000fe80000100a00 */
[----:B------:R1:W-:Y:S04]  /*3a540*/  STL.64 [R1+0x770], R20 ;  /* 0x0007701401007387 */ /* 0x0003e80000100a00 */
[----:B------:R1:W-:Y:S04]  /*3a550*/  STL.64 [R1+0x778], R22 ;  /* 0x0007781601007387 */ /* 0x0003e80000100a00 */
[----:B------:R-:W2:Y:S04]  /*3a560*/  LDL.LU R17, [R1+0x254] ;  /* 0x0002540001117983 */ /* 0x000ea80000300800 */
[----:B----4-:R-:W2:Y:S04]  /*3a570*/  LDL.LU R18, [R1+0x258] ;  /* 0x0002580001127983 */ /* 0x010ea80000300800 */
        /* <DEDUP_REMOVED lines=91> */
[C---:B----4-:R-:W-:Y:S11]  /*3ab30*/  HMMA.1688.F32.TF32 R248, R236.reuse, R62, R248 ;  /* 0x0000003eecf8723c */ /* 0x050ff600000810f8 */
[----:B------:R-:W-:Y:S04]  /*3ab40*/  @!UPT UIADD3 URZ, URZ, URZ, URZ ;  /* 0x0000003f3f3ff290 */ /* 0x000fe8000fffe03f */
        /* <DEDUP_REMOVED lines=8> */
[----:B------:R1:W-:Y:S04]  /*3abd0*/  STL.64 [R1+0x740], R248 ;  /* 0x000740f801007387 */ /* 0x0003e80000100a00 */
[----:B------:R-:W-:Y:S04]  /*3abe0*/  STL.64 [R1+0x748], R250 ;  /* 0x000748fa01007387 */ /* 0x000fe80000100a00 */
[----:B-1----:R-:W4:Y:S04]  /*3abf0*/  LDL.LU R248, [R1+0x230] ;  /* 0x0002300001f87983 */ /* 0x002f280000300800 */
[----:B------:R-:W4:Y:S01]  /*3ac00*/  LDL.LU R249, [R1+0x234] ;  /* 0x0002340001f97983 */ /* 0x000f220000300800 */
[C---:B------:R-:W-:Y:S08]  /*3ac10*/  HMMA.1688.F32.TF32 R84, R236.reuse, R58, R84 ;  /* 0x0000003aec54723c */ /* 0x040ff00000081054 */
[C---:B------:R-:W-:Y:S08]  /*3ac20*/  HMMA.1688.F32.TF32 R80, R236.reuse, R54, R80 ;  /* 0x00000036ec50723c */ /* 0x040ff00000081050 */
[C---:B------:R-:W-:Y:S08]  /*3ac30*/  HMMA.1688.F32.TF32 R76, R236.reuse, R14, R76 ;  /* 0x0000000eec4c723c */ /* 0x040ff0000008104c */
[----:B------:R-:W-:Y:S01]  /*3ac40*/  HMMA.1688.F32.TF32 R236, R236, R234, R72 ;  /* 0x000000eaecec723c */ /* 0x000fe20000081048 */
[----:B------:R-:W-:Y:S07]  /*3ac50*/  STL.64 [R1+0x730], R84 ;  /* 0x0007305401007387 */ /* 0x000fee0000100a00 */
[C---:B------:R-:W-:Y:S01]  /*3ac60*/  HMMA.1688.F32.TF32 R68, R228.reuse, R130, R68 ;  /* 0x00000082e444723c */ /* 0x040fe20000081044 */
[----:B------:R1:W-:Y:S07]  /*3ac70*/  STL.64 [R1+0x738], R86 ;  /* 0x0007385601007387 */ /* 0x0003ee0000100a00 */
[C---:B------:R-:W-:Y:S01]  /*3ac80*/  HMMA.1688.F32.TF32 R64, R228.reuse, R126, R64 ;  /* 0x0000007ee440723c */ /* 0x040fe20000081040 */
[----:B-1----:R-:W2:Y:S07]  /*3ac90*/  LDL.LU.64 R86, [R1+0x36e8] ;  /* 0x0036e80001567983 */ /* 0x002eae0000300a00 */
[C---:B------:R-:W-:Y:S01]  /*3aca0*/  HMMA.1688.F32.TF32 R48, R228.reuse, R10, R48 ;  /* 0x0000000ae430723c */ /* 0x040fe20000081030 */
[----:B------:R-:W2:Y:S04]  /*3acb0*/  LDL.LU.64 R84, [R1+0x36e0] ;  /* 0x0036e00001547983 */ /* 0x000ea80000300a00 */
[----:B------:R-:W-:Y:S03]  /*3acc0*/  STL.64 [R1+0x720], R80 ;  /* 0x0007205001007387 */ /* 0x000fe60000100a00 */
[C---:B------:R-:W-:Y:S01]  /*3acd0*/  HMMA.1688.F32.TF32 R44, R228.reuse, R6, R44 ;  /* 0x00000006e42c723c */ /* 0x040fe2000008102c */
        /* <DEDUP_REMOVED lines=9> */
[----:B------:R-:W-:Y:S04]  /*3ad70*/  STL.64 [R1+0x350], R236 ;  /* 0x000350ec01007387 */ /* 0x000fe80000100a00 */
[----:B------:R-:W-:Y:S04]  /*3ad80*/  STL.64 [R1+0x358], R238 ;  /* 0x000358ee01007387 */ /* 0x000fe80000100a00 */
[----:B------:R-:W-:Y:S04]  /*3ad90*/  STL.64 [R1+0x4b0], R68 ;  /* 0x0004b04401007387 */ /* 0x000fe80000100a00 */
[----:B------:R1:W-:Y:S04]  /*3ada0*/  STL.64 [R1+0x4b8], R70 ;  /* 0x0004b84601007387 */ /* 0x0003e80000100a00 */
[----:B------:R-:W-:Y:S04]  /*3adb0*/  LDS R236, [R3+0x14300] ;  /* 0x0143000003ec7984 */ /* 0x000fe80000000800 */
[----:B------:R-:W-:Y:S04]  /*3adc0*/  LDS R238, [R3+0x16300] ;  /* 0x0163000003ee7984 */ /* 0x000fe80000000800 */
[----:B-1----:R-:W2:Y:S04]  /*3add0*/  LDL.LU.64 R70, [R1+0x36a8] ;  /* 0x0036a80001467983 */ /* 0x002ea80000300a00 */
[----:B------:R-:W2:Y:S04]  /*3ade0*/  LDL.LU.64 R68, [R1+0x36a0] ;  /* 0x0036a00001447983 */ /* 0x000ea80000300a00 */
[----:B------:R-:W-:Y:S04]  /*3adf0*/  STL.64 [R1+0x4a0], R64 ;  /* 0x0004a04001007387 */ /* 0x000fe80000100a00 */
[----:B------:R1:W-:Y:S04]  /*3ae00*/  STL.64 [R1+0x4a8], R66 ;  /* 0x0004a84201007387 */ /* 0x0003e80000100a00 */
[----:B------:R-:W-:Y:S04]  /*3ae10*/  LDS R237, [R0+0x14300] ;  /* 0x0143000000ed7984 */ /* 0x000fe80000000800 */
[----:B------:R-:W4:Y:S04]  /*3ae20*/  LDS R239, [R0+0x16300] ;  /* 0x0163000000ef7984 */ /* 0x000f280000000800 */
[----:B-1----:R-:W2:Y:S04]  /*3ae30*/  LDL.LU.64 R66, [R1+0x3698] ;  /* 0x0036980001427983 */ /* 0x002ea80000300a00 */
[----:B------:R-:W2:Y:S04]  /*3ae40*/  LDL.LU.64 R64, [R1+0x3690] ;  /* 0x0036900001407983 */ /* 0x000ea80000300a00 */
[----:B------:R-:W-:Y:S04]  /*3ae50*/  STL.64 [R1+0x490], R48 ;  /* 0x0004903001007387 */ /* 0x000fe80000100a00 */
[----:B------:R1:W-:Y:S04]  /*3ae60*/  STL.64 [R1+0x498], R50 ;  /* 0x0004983201007387 */ /* 0x0003e80000100a00 */
[----:B------:R-:W-:Y:S04]  /*3ae70*/  STL.64 [R1+0x480], R44 ;  /* 0x0004802c01007387 */ /* 0x000fe80000100a00 */
[----:B------:R1:W-:Y:S02]  /*3ae80*/  STL.64 [R1+0x488], R46 ;  /* 0x0004882e01007387 */ /* 0x0003e40000100a00 */
[C---:B-1----:R-:W-:Y:S08]  /*3ae90*/  HMMA.1688.F32.TF32 R48, R228.reuse, R122, R40 ;  /* 0x0000007ae430723c */ /* 0x042ff00000081028 */
[C---:B------:R-:W-:Y:S08]  /*3aea0*/  HMMA.1688.F32.TF32 R44, R228.reuse, R118, R36 ;  /* 0x00000076e42c723c */ /* 0x040ff00000081024 */
[C---:B------:R-:W-:Y:S08]  /*3aeb0*/  HMMA.1688.F32.TF32 R40, R228.reuse, R114, R32 ;  /* 0x00000072e428723c */ /* 0x040ff00000081020 */
[C---:B------:R-:W-:Y:S08]  /*3aec0*/  HMMA.1688.F32.TF32 R36, R228.reuse, R110, R28 ;  /* 0x0000006ee424723c */ /* 0x040ff0000008101c */
[C---:B------:R-:W-:Y:S08]  /*3aed0*/  HMMA.1688.F32.TF32 R32, R228.reuse, R106, R24 ;  /* 0x0000006ae420723c */ /* 0x040ff00000081018 */
        /* <DEDUP_REMOVED lines=17> */
[C---:B-1----:R-:W-:Y:S03]  /*3aff0*/  HMMA.1688.F32.TF32 R28, R228.reuse, R58, R212 ;  /* 0x0000003ae41c723c */ /* 0x042fe600000810d4 */
[----:B------:R-:W-:Y:S04]  /*3b000*/  STL.64 [R1+0x6d0], R20 ;  /* 0x0006d01401007387 */ /* 0x000fe80000100a00 */
[----:B------:R1:W-:Y:S01]  /*3b010*/  STL.64 [R1+0x6d8], R22 ;  /* 0x0006d81601007387 */ /* 0x0003e20000100a00 */
[C---:B---3--:R-:W-:Y:S08]  /*3b020*/  HMMA.1688.F32.TF32 R24, R228.reuse, R54, R240 ;  /* 0x00000036e418723c */ /* 0x048ff000000810f0 */
[----:B-1----:R-:W-:Y:S01]  /*3b030*/  HMMA.1688.F32.TF32 R20, R228, R14, R16 ;  /* 0x0000000ee414723c */ /* 0x002fe20000081010 */
[----:B------:R-:W-:Y:S01]  /*3b040*/  IMAD.MOV.U32 R250, RZ, RZ, R252 ;  /* 0x000000fffffa7224 */ /* 0x000fe200078e00fc */
[----:B------:R-:W-:-:S05]  /*3b050*/  MOV R251, R2 ;  /* 0x0000000200fb7202 */ /* 0x000fca0000000f00 */
[----:B------:R-:W-:Y:S04]  /*3b060*/  STL.64 [R1+0x530], R28 ;  /* 0x0005301c01007387 */ /* 0x000fe80000100a00 */
[----:B------:R-:W-:Y:S01]  /*3b070*/  STL.64 [R1+0x538], R30 ;  /* 0x0005381e01007387 */ /* 0x000fe20000100a00 */
[----:B------:R-:W-:Y:S03]  /*3b080*/  HMMA.1688.F32.TF32 R16, R228, R234, R244 ;  /* 0x000000eae410723c */ /* 0x000fe600000810f4 */
[----:B------:R-:W-:Y:S04]  /*3b090*/  STL.64 [R1+0x520], R24 ;  /* 0x0005201801007387 */ /* 0x000fe80000100a00 */
[----:B------:R-:W-:Y:S04]  /*3b0a0*/  STL.64 [R1+0x528], R26 ;  /* 0x0005281a01007387 */ /* 0x000fe80000100a00 */
[----:B------:R-:W-:Y:S04]  /*3b0b0*/  LDS R228, [R3+0x14400] ;  /* 0x0144000003e47984 */ /* 0x000fe80000000800 */
[----:B------:R-:W-:Y:S04]  /*3b0c0*/  STL.64 [R1+0x510], R20 ;  /* 0x0005101401007387 */ /* 0x000fe80000100a00 */
[----:B------:R4:W-:Y:S04]  /*3b0d0*/  STL.64 [R1+0x518], R22 ;  /* 0x0005181601007387 */ /* 0x0009e80000100a00 */
[----:B------:R-:W-:Y:S04]  /*3b0e0*/  LDS R230, [R3+0x16400] ;  /* 0x0164000003e67984 */ /* 0x000fe80000000800 */
[----:B------:R-:W-:Y:S01]  /*3b0f0*/  LDS R229, [R0+0x14400] ;  /* 0x0144000000e57984 */ /* 0x000fe20000000800 */
[----:B----4-:R-:W-:Y:S03]  /*3b100*/  HMMA.1688.F32.TF32 R20, R236, R130, R248 ;  /* 0x00000082ec14723c */ /* 0x010fe600000810f8 */
[----:B------:R1:W-:Y:S01]  /*3b110*/  STL.64 [R1+0x260], R16 ;  /* 0x0002601001007387 */ /* 0x0003e20000100a00 */
[----:B------:R-:W-:-:S02]  /*3b120*/  IMAD.MOV.U32 R252, RZ, RZ, R18 ;  /* 0x000000fffffc7224 */ /* 0x000fc400078e0012 */
[----:B------:R-:W-:Y:S01]  /*3b130*/  IMAD.MOV.U32 R2, RZ, RZ, R19 ;  /* 0x000000ffff027224 */ /* 0x000fe200078e0013 */
[----:B------:R-:W3:Y:S04]  /*3b140*/  LDS R231, [R0+0x16400] ;  /* 0x0164000000e77984 */ /* 0x000ee80000000800 */
[----:B-1----:R-:W4:Y:S11]  /*3b150*/  LDL.LU R16, [R1+0x160] ;  /* 0x0001600001107983 */ /* 0x002f360000300800 */
[----:B------:R-:W-:Y:S01]  /*3b160*/  @!UPT UIADD3 URZ, URZ, URZ, URZ ;  /* 0x0000003f3f3ff290 */ /* 0x000fe2000fffe03f */
        /* <DEDUP_REMOVED lines=72> */
[----:B------:R-:W2:Y:S01]  /*3b5f0*/  LDL.LU.64 R48, [R1+0x3680] ;  /* 0x0036800001307983 */ /* 0x000ea20000300a00 */
[----:B------:R-:W-:Y:S03]  /*3b600*/  HMMA.1688.F32.TF32 R24, R236, R110, R24 ;  /* 0x0000006eec18723c */ /* 0x000fe60000081018 */
[----:B------:R-:W-:Y:S04]  /*3b610*/  STL.64 [R1+0x410], R44 ;  /* 0x0004102c01007387 */ /* 0x000fe80000100a00 */
[----:B------:R1:W-:Y:S01]  /*3b620*/  STL.64 [R1+0x418], R46 ;  /* 0x0004182e01007387 */ /* 0x0003e20000100a00 */
[----:B------:R-:W-:-:S03]  /*3b630*/  IMAD.MOV.U32 R101, RZ, RZ, R29 ;  /* 0x000000ffff657224 */ /* 0x000fc600078e001d */
[----:B-1----:R-:W3:Y:S04]  /*3b640*/  LDL.LU.64 R46, [R1+0x3678] ;  /* 0x00367800012e7983 */ /* 0x002ee80000300a00 */
[----:B------:R-:W3:Y:S04]  /*3b650*/  LDL.LU.64 R44, [R1+0x3670] ;  /* 0x00367000012c7983 */ /* 0x000ee80000300a00 */
[----:B------:R-:W-:Y:S04]  /*3b660*/  STL.64 [R1+0x400], R40 ;  /* 0x0004002801007387 */ /* 0x000fe80000100a00 */
[----:B------:R1:W-:Y:S01]  /*3b670*/  STL.64 [R1+0x408], R42 ;  /* 0x0004082a01007387 */ /* 0x0003e20000100a00 */
[----:B------:R-:W-:-:S03]  /*3b680*/  MOV R100, R28 ;  /* 0x0000001c00647202 */ /* 0x000fc60000000f00 */
        /* <DEDUP_REMOVED lines=11> */
[----:B------:R1:W-:Y:S04]  /*3b740*/  STL [R1+0x353c], R101 ;  /* 0x00353c6501007387 */ /* 0x0003e80000100800 */
[----:B------:R1:W-:Y:S04]  /*3b750*/  STL [R1+0x3538], R100 ;  /* 0x0035386401007387 */ /* 0x0003e80000100800 */
[----:B------:R-:W-:Y:S01]  /*3b760*/  STL.64 [R1+0x3c0], R24 ;  /* 0x0003c01801007387 */ /* 0x000fe20000100a00 */
[----:B-1----:R-:W-:Y:S01]  /*3b770*/  HMMA.1688.F32.TF32 R28, R236, R102, R192 ;  /* 0x00000066ec1c723c */ /* 0x002fe200000810c0 */
[----:B------:R-:W-:-:S02]  /*3b780*/  IMAD.MOV.U32 R101, RZ, RZ, R22 ;  /* 0x000000ffff657224 */ /* 0x000fc400078e0016 */
[----:B------:R1:W-:Y:S01]  /*3b790*/  STL.64 [R1+0x3c8], R26 ;  /* 0x0003c81a01007387 */ /* 0x0003e20000100a00 */
[----:B------:R-:W-:-:S03]  /*3b7a0*/  MOV R100, R23 ;  /* 0x0000001700647202 */ /* 0x000fc60000000f00 */
[----:B------:R1:W-:Y:S02]  /*3b7b0*/  STL.64 [R1+0x3b0], R20 ;  /* 0x0003b01401007387 */ /* 0x0003e40000100a00 */
[C---:B-1----:R-:W-:Y:S08]  /*3b7c0*/  HMMA.1688.F32.TF32 R24, R236.reuse, R98, R224 ;  /* 0x00000062ec18723c */ /* 0x042ff000000810e0 */
[C---:B------:R-:W-:Y:S01]  /*3b7d0*/  HMMA.1688.F32.TF32 R20, R236.reuse, R62, R212 ;  /* 0x0000003eec14723c */ /* 0x040fe200000810d4 */
[----:B------:R1:W-:Y:S04]  /*3b7e0*/  STL [R1+0x3544], R100 ;  /* 0x0035446401007387 */ /* 0x0003e80000100800 */
[----:B------:R1:W-:Y:S04]  /*3b7f0*/  STL [R1+0x3540], R101 ;  /* 0x0035406501007387 */ /* 0x0003e80000100800 */
[----:B------:R-:W-:Y:S04]  /*3b800*/  STL.64 [R1+0x3a0], R28 ;  /* 0x0003a01c01007387 */ /* 0x000fe80000100a00 */
[----:B------:R-:W-:Y:S04]  /*3b810*/  STL.64 [R1+0x3a8], R30 ;  /* 0x0003a81e01007387 */ /* 0x000fe80000100a00 */
[----:B------:R-:W-:Y:S04]  /*3b820*/  STL.64 [R1+0x390], R24 ;  /* 0x0003901801007387 */ /* 0x000fe80000100a00 */
[----:B------:R-:W-:Y:S03]  /*3b830*/  STL.64 [R1+0x398], R26 ;  /* 0x0003981a01007387 */ /* 0x000fe60000100a00 */
[----:B-1----:R-:W-:Y:S01]  /*3b840*/  IMAD.MOV.U32 R100, RZ, RZ, R22 ;  /* 0x000000ffff647224 */ /* 0x002fe200078e0016 */
[----:B------:R1:W-:Y:S01]  /*3b850*/  STL.64 [R1+0x380], R20 ;  /* 0x0003801401007387 */ /* 0x0003e20000100a00 */
[----:B------:R-:W-:Y:S01]  /*3b860*/  IMAD.MOV.U32 R101, RZ, RZ, R23 ;  /* 0x000000ffff657224 */ /* 0x000fe200078e0017 */
[C---:B------:R-:W-:Y:S08]  /*3b870*/  HMMA.1688.F32.TF32 R16, R236.reuse, R54, R16 ;  /* 0x00000036ec10723c */ /* 0x040ff00000081010 */
[----:B-1----:R-:W-:Y:S01]  /*3b880*/  HMMA.1688.F32.TF32 R20, R236, R58, R240 ;  /* 0x0000003aec14723c */ /* 0x002fe200000810f0 */
[----:B------:R1:W-:Y:S04]  /*3b890*/  STL [R1+0x354c], R101 ;  /* 0x00354c6501007387 */ /* 0x0003e80000100800 */
[----:B------:R1:W-:Y:S11]  /*3b8a0*/  STL [R1+0x3548], R100 ;  /* 0x0035486401007387 */ /* 0x0003f60000100800 */
[----:B-1----:R-:W-:Y:S01]  /*3b8b0*/  MOV R101, R18 ;  /* 0x0000001200657202 */ /* 0x002fe20000000f00 */
[----:B------:R-:W-:-:S06]  /*3b8c0*/  IMAD.MOV.U32 R100, RZ, RZ, R19 ;  /* 0x000000ffff647224 */ /* 0x000fcc00078e0013 */
[----:B------:R-:W-:Y:S04]  /*3b8d0*/  STL.64 [R1+0x370], R20 ;  /* 0x0003701401007387 */ /* 0x000fe80000100a00 */
[----:B------:R1:W-:Y:S04]  /*3b8e0*/  STL.64 [R1+0x378], R22 ;  /* 0x0003781601007387 */ /* 0x0003e80000100a00 */
[----:B------:R1:W-:Y:S02]  /*3b8f0*/  STL.64 [R1+0x360], R16 ;  /* 0x0003601001007387 */ /* 0x0003e40000100a00 */
[C---:B-1----:R-:W-:Y:S08]  /*3b900*/  HMMA.1688.F32.TF32 R20, R236.reuse, R14, R244 ;  /* 0x0000000eec14723c */ /* 0x042ff000000810f4 */
[----:B------:R-:W-:Y:S01]  /*3b910*/  HMMA.1688.F32.TF32 R16, R236, R234, R248 ;  /* 0x000000eaec10723c */ /* 0x000fe200000810f8 */
[----:B------:R1:W-:Y:S04]  /*3b920*/  STL [R1+0x3554], R101 ;  /* 0x0035546501007387 */ /* 0x0003e80000100800 */
[----:B------:R1:W-:Y:S04]  /*3b930*/  STL [R1+0x3550], R100 ;  /* 0x0035506401007387 */ /* 0x0003e80000100800 */
[----:B------:R-:W-:Y:S04]  /*3b940*/  LDS R236, [R3+0x14500] ;  /* 0x0145000003ec7984 */ /* 0x000fe80000000800 */
[----:B------:R-:W-:Y:S04]  /*3b950*/  LDS R238, [R3+0x16500] ;  /* 0x0165000003ee7984 */ /* 0x000fe80000000800 */
[----:B------:R-:W-:Y:S04]  /*3b960*/  STL.64 [R1+0x500], R20 ;  /* 0x0005001401007387 */ /* 0x000fe80000100a00 */
        /* <DEDUP_REMOVED lines=10> */
[----:B-1----:R-:W-:-:S03]  /*3ba10*/  IMAD.MOV.U32 R101, RZ, RZ, R16 ;  /* 0x000000ffff657224 */ /* 0x002fc600078e0010 */
[----:B------:R-:W2:Y:S01]  /*3ba20*/  LDL.LU R244, [R1+0x120] ;  /* 0x0001200001f47983 */ /* 0x000ea20000300800 */
[----:B------:R-:W-:-:S03]  /*3ba30*/  MOV R100, R17 ;  /* 0x0000001100647202 */ /* 0x000fc60000000f00 */
        /* <DEDUP_REMOVED lines=31> */
[----:B------:R-:W-:Y:S04]  /*3bc30*/  STL [R1+0x355c], R101 ;  /* 0x00355c6501007387 */ /* 0x000fe80000100800 */
[----:B------:R-:W-:Y:S04]  /*3bc40*/  STL [R1+0x3558], R100 ;  /* 0x0035586401007387 */ /* 0x000fe80000100800 */
[----:B------:R-:W-:Y:S04]  /*3bc50*/  LDS R237, [R0+0x14500] ;  /* 0x0145000000ed7984 */ /* 0x000fe80000000800 */
[----:B------:R-:W1:Y:S01]  /*3bc60*/  LDS R239, [R0+0x16500] ;  /* 0x0165000000ef7984 */ /* 0x000e620000000800 */
[C---:B--2---:R-:W-:Y:S08]  /*3bc70*/  HMMA.1688.F32.TF32 R16, R228.reuse, R130, R16 ;  /* 0x00000082e410723c */ /* 0x044ff00000081010 */
[C---:B------:R-:W-:Y:S11]  /*3bc80*/  HMMA.1688.F32.TF32 R244, R228.reuse, R126, R244 ;  /* 0x0000007ee4f4723c */ /* 0x040ff600000810f4 */
[----:B------:R-:W-:Y:S04]  /*3bc90*/  @!UPT UIADD3 URZ, URZ, URZ, URZ ;  /* 0x0000003f3f3ff290 */ /* 0x000fe8000fffe03f */
[----:B------:R-:W-:Y:S04]  /*3bca0*/  STL.64 [R1+0x340], R16 ;  /* 0x0003401001007387 */ /* 0x000fe80000100a00 */
[----:B------:R2:W-:Y:S02]  /*3bcb0*/  STL.64 [R1+0x348], R18 ;  /* 0x0003481201007387 */ /* 0x0005e40000100a00 */
[C---:B--2---:R-:W-:Y:S02]  /*3bcc0*/  HMMA.1688.F32.TF32 R16, R228.reuse, R10, R248 ;  /* 0x0000000ae410723c */ /* 0x044fe400000810f8 */
[----:B------:R-:W2:Y:S04]  /*3bcd0*/  LDL.LU R248, [R1] ;  /* 0x0000000001f87983 */ /* 0x000ea80000300800 */
[----:B------:R-:W-:Y:S04]  /*3bce0*/  STL.64 [R1+0x330], R244 ;  /* 0x000330f401007387 */ /* 0x000fe80000100a00 */
[----:B------:R-:W-:Y:S11]  /*3bcf0*/  STL.64 [R1+0x338], R246 ;  /* 0x000338f601007387 */ /* 0x000ff60000100a00 */
[----:B------:R-:W-:Y:S02]  /*3bd00*/  @!UPT UIADD3 URZ, URZ, URZ, URZ ;  /* 0x0000003f3f3ff290 */ /* 0x000fe4000fffe03f */
[----:B------:R1:W-:Y:S04]  /*3bd10*/  STL.64 [R1+0x320], R16 ;  /* 0x0003201001007387 */ /* 0x0003e80000100a00 */
[----:B------:R1:W-:Y:S04]  /*3bd20*/  STL.64 [R1+0x328], R18 ;  /* 0x0003281201007387 */ /* 0x0003e80000100a00 */
[----:B------:R-:W2:Y:S04]  /*3bd30*/  LDL.LU R249, [R1+0x4] ;  /* 0x0000040001f97983 */ /* 0x000ea80000300800 */
[----:B------:R-:W2:Y:S04]  /*3bd40*/  LDL.LU R250, [R1+0x8] ;  /* 0x0000080001fa7983 */ /* 0x000ea80000300800 */
[----:B------:R-:W2:Y:S04]  /*3bd50*/  LDL.LU R251, [R1+0xc] ;  /* 0x00000c0001fb7983 */ /* 0x000ea80000300800 */
[----:B-1----:R-:W4:Y:S04]  /*3bd60*/  LDL.LU R16, [R1+0x20] ;  /* 0x0000200001107983 */ /* 0x002f280000300800 */
[----:B------:R-:W4:Y:S04]  /*3bd70*/  LDL.LU R17, [R1+0x24] ;  /* 0x0000240001117983 */ /* 0x000f280000300800 */
[----:B------:R-:W4:Y:S04]  /*3bd80*/  LDL.LU R18, [R1+0x28] ;  /* 0x0000280001127983 */ /* 0x000f280000300800 */
[----:B------:R-:W4:Y:S04]  /*3bd90*/  LDL.LU R19, [R1+0x2c] ;  /* 0x00002c0001137983 */ /* 0x000f280000300800 */
[----:B------:R-:W4:Y:S04]  /*3bda0*/  LDL.LU R244, [R1+0x10] ;  /* 0x0000100001f47983 */ /* 0x000f280000300800 */
[----:B------:R-:W4:Y:S04]  /*3bdb0*/  LDL.LU R245, [R1+0x14] ;  /* 0x0000140001f57983 */ /* 0x000f280000300800 */
[----:B------:R-:W4:Y:S04]  /*3bdc0*/  LDL.LU R246, [R1+0x18] ;  /* 0x0000180001f67983 */ /* 0x000f280000300800 */
[----:B------:R-:W4:Y:S01]  /*3bdd0*/  LDL.LU R247, [R1+0x1c] ;  /* 0x00001c0001f77983 */ /* 0x000f220000300800 */
[C---:B---3--:R-:W-:Y:S08]  /*3bde0*/  HMMA.1688.F32.TF32 R28, R228.reuse, R6, R28 ;  /* 0x00000006e41c723c */ /* 0x048ff0000008101c */
[C---:B------:R-:W-:Y:S08]  /*3bdf0*/  HMMA.1688.F32.TF32 R24, R228.reuse, R122, R24 ;  /* 0x0000007ae418723c */ /* 0x040ff00000081018 */
[C---:B------:R-:W-:Y:S08]  /*3be00*/  HMMA.1688.F32.TF32 R240, R228.reuse, R118, R240 ;  /* 0x00000076e4f0723c */ /* 0x040ff000000810f0 */
[----:B------:R-:W-:Y:S01]  /*3be10*/  HMMA.1688.F32.TF32 R20, R228, R114, R20 ;  /* 0x00000072e414723c */ /* 0x000fe20000081014 */
[----:B------:R-:W-:Y:S01]  /*3be20*/  IMAD.MOV.U32 R100, RZ, RZ, R31 ;  /* 0x000000ffff647224 */ /* 0x000fe200078e001f */
[----:B------:R1:W-:Y:S01]  /*3be30*/  STL.64 [R1+0x310], R28 ;  /* 0x0003101c01007387 */ /* 0x0003e20000100a00 */
[----:B------:R-:W-:-:S03]  /*3be40*/  IMAD.MOV.U32 R101, RZ, RZ, R30 ;  /* 0x000000ffff657224 */ /* 0x000fc600078e001e */
[----:B------:R-:W3:Y:S04]  /*3be50*/  LDL.LU.64 R30, [R1+0x3638] ;  /* 0x00363800011e7983 */ /* 0x000ee80000300a00 */
[----:B-1----:R-:W3:Y:S04]  /*3be60*/  LDL.LU.64 R28, [R1+0x3630] ;  /* 0x00363000011c7983 */ /* 0x002ee80000300a00 */
[----:B------:R1:W-:Y:S04]  /*3be70*/  STL [R1+0x3564], R100 ;  /* 0x0035646401007387 */ /* 0x0003e80000100800 */
[----:B------:R1:W-:Y:S04]  /*3be80*/  STL [R1+0x3560], R101 ;  /* 0x0035606501007387 */ /* 0x0003e80000100800 */
[----:B------:R-:W-:Y:S04]  /*3be90*/  STL.64 [R1+0x300], R24 ;  /* 0x0003001801007387 */ /* 0x000fe80000100a00 */
[----:B------:R1:W-:Y:S02]  /*3bea0*/  STL.64 [R1+0x308], R26 ;  /* 0x0003081a01007387 */ /* 0x0003e40000100a00 */
[----:B-1----:R-:W-:Y:S01]  /*3beb0*/  MOV R100, R242 ;  /* 0x000000f200647202 */ /* 0x002fe20000000f00 */
[----:B------:R-:W-:Y:S01]  /*3bec0*/  IMAD.MOV.U32 R101, RZ, RZ, R243 ;  /* 0x000000ffff657224 */ /* 0x000fe200078e00f3 */
[----:B------:R-:W3:Y:S04]  /*3bed0*/  LDL.LU.64 R26, [R1+0x3628] ;  /* 0x00362800011a7983 */ /* 0x000ee80000300a00 */
[----:B------:R-:W3:Y:S04]  /*3bee0*/  LDL.LU.64 R24, [R1+0x3620] ;  /* 0x0036200001187983 */ /* 0x000ee80000300a00 */
[----:B------:R1:W-:Y:S04]  /*3bef0*/  STL.64 [R1+0x2f0], R240 ;  /* 0x0002f0f001007387 */ /* 0x0003e80000100a00 */
[----:B------:R-:W3:Y:S04]  /*3bf00*/  LDL.LU.64 R242, [R1+0x3618] ;  /* 0x0036180001f27983 */ /* 0x000ee80000300a00 */
[----:B-1----:R-:W3:Y:S04]  /*3bf10*/  LDL.LU.64 R240, [R1+0x3610] ;  /* 0x0036100001f07983 */ /* 0x002ee80000300a00 */
[----:B------:R-:W-:Y:S04]  /*3bf20*/  STL.64 [R1+0x2e0], R20 ;  /* 0x0002e01401007387 */ /* 0x000fe80000100a00 */
[----:B------:R1:W-:Y:S02]  /*3bf30*/  STL.64 [R1+0x2e8], R22 ;  /* 0x0002e81601007387 */ /* 0x0003e40000100a00 */
[C---:B-1----:R-:W-:Y:S08]  /*3bf40*/  HMMA.1688.F32.TF32 R20, R228.reuse, R110, R192 ;  /* 0x0000006ee414723c */ /* 0x042ff000000810c0 */
[C---:B------:R-:W-:Y:S11]  /*3bf50*/  HMMA.1688.F32.TF32 R192, R228.reuse, R106, R224 ;  /* 0x0000006ae4c0723c */ /* 0x040ff600000810e0 */
[----:B------:R-:W-:Y:S04]  /*3bf60*/  @!UPT UIADD3 URZ, URZ, URZ, URZ ;  /* 0x0000003f3f3ff290 */ /* 0x000fe8000fffe03f */
[----:B------:R-:W-:Y:S04]  /*3bf70*/  STL.64 [R1+0x2d0], R20 ;  /* 0x0002d01401007387 */ /* 0x000fe80000100a00 */
[----:B------:R1:W-:Y:S04]  /*3bf80*/  STL.64 [R1+0x2d8], R22 ;  /* 0x0002d81601007387 */ /* 0x0003e80000100a00 */
[----:B------:R-:W3:Y:S01]  /*3bf90*/  LDL.LU R224, [R1+0xa0] ;  /* 0x0000a00001e07983 */ /* 0x000ee20000300800 */
[C---:B-1----:R-:W-:Y:S03]  /*3bfa0*/  HMMA.1688.F32.TF32 R20, R228.reuse, R102, R212 ;  /* 0x00000066e414723c */ /* 0x042fe600000810d4 */
[----:B------:R1:W-:Y:S04]  /*3bfb0*/  STL.64 [R1+0x2c0], R192 ;  /* 0x0002c0c001007387 */ /* 0x0003e80000100a00 */
[----:B------:R1:W-:Y:S11]  /*3bfc0*/  STL.64 [R1+0x2c8], R194 ;  /* 0x0002c8c201007387 */ /* 0x0003f60000100a00 */
[----:B------:R-:W-:Y:S05]  /*3bfd0*/  @!UPT UIADD3 URZ, URZ, URZ, URZ ;  /* 0x0000003f3f3ff290 */ /* 0x000fea000fffe03f */
[----:B------:R1:W-:Y:S04]  /*3bfe0*/  STL.64 [R1+0x2b0], R20 ;  /* 0x0002b01401007387 */ /* 0x0003e80000100a00 */
[----:B------:R1:W-:Y:S04]  /*3bff0*/  STL.64 [R1+0x2b8], R22 ;  /* 0x0002b81601007387 */ /* 0x0003e80000100a00 */
[----:B------:R-:W3:Y:S04]  /*3c000*/  LDL.LU R225, [R1+0xa4] ;  /* 0x0000a40001e17983 */ /* 0x000ee80000300800 */
[----:B------:R-:W3:Y:S04]  /*3c010*/  LDL.LU R226, [R1+0xa8] ;  /* 0x0000a80001e27983 */ /* 0x000ee80000300800 */
[----:B------:R-:W3:Y:S04]  /*3c020*/  LDL.LU R227, [R1+0xac] ;  /* 0x0000ac0001e37983 */ /* 0x000ee80000300800 */
[----:B-1----:R-:W3:Y:S04]  /*3c030*/  LDL.LU R192, [R1+0xb0] ;  /* 0x0000b00001c07983 */ /* 0x002ee80000300800 */
        /* <DEDUP_REMOVED lines=11> */
[C---:B--2---:R-:W-:Y:S08]  /*3c0f0*/  HMMA.1688.F32.TF32 R248, R228.reuse, R58, R248 ;  /* 0x0000003ae4f8723c */ /* 0x044ff000000810f8 */
[C---:B----4-:R-:W-:Y:S08]  /*3c100*/  HMMA.1688.F32.TF32 R16, R228.reuse, R98, R16 ;  /* 0x00000062e410723c */ /* 0x050ff00000081010 */
[C---:B------:R-:W-:Y:S11]  /*3c110*/  HMMA.1688.F32.TF32 R244, R228.reuse, R62, R244 ;  /* 0x0000003ee4f4723c */ /* 0x040ff600000810f4 */
[----:B------:R-:W-:Y:S04]  /*3c120*/  @!UPT UIADD3 URZ, URZ, URZ, URZ ;  /* 0x0000003f3f3ff290 */ /* 0x000fe8000fffe03f */
[----:B------:R-:W-:Y:S04]  /*3c130*/  STL.64 [R1+0x2a0], R16 ;  /* 0x0002a01001007387 */ /* 0x000fe80000100a00 */
[----:B------:R1:W-:Y:S04]  /*3c140*/  STL.64 [R1+0x2a8], R18 ;  /* 0x0002a81201007387 */ /* 0x0003e80000100a00 */
[----:B-1----:R-:W2:Y:S04]  /*3c150*/  LDL.LU.64 R18, [R1+0x3608] ;  /* 0x0036080001127983 */ /* 0x002ea80000300a00 */
        /* <DEDUP_REMOVED lines=8> */
[----:B------:R-:W2:Y:S02]  /*3c1e0*/  LDL.LU.64 R248, [R1+0x35e0] ;  /* 0x0035e00001f87983 */ /* 0x000ea40000300a00 */
[----:B--2---:R-:W-:Y:S11]  /*3c1f0*/  HMMA.1688.F32.TF32 R248, R228, R54, R248 ;  /* 0x00000036e4f8723c */ /* 0x004ff600000810f8 */
[----:B------:R-:W-:Y:S11]  /*3c200*/  @!UPT UIADD3 URZ, URZ, URZ, URZ ;  /* 0x0000003f3f3ff290 */ /* 0x000ff6000fffe03f */
[----:B------:R-:W-:Y:S01]  /*3c210*/  @!UPT UIADD3 URZ, URZ, URZ, URZ ;  /* 0x0000003f3f3ff290 */ /* 0x000fe2000fffe03f */
[----:B------:R3:W-:Y:S04]  /*3c220*/  STL.64 [R1+0x270], R248 ;  /* 0x000270f801007387 */ /* 0x0007e80000100a00 */
[----:B------:R1:W-:Y:S01]  /*3c230*/  STL.64 [R1+0x278], R250 ;  /* 0x000278fa01007387 */ /* 0x0003e20000100a00 */
[----:B---3--:R-:W-:Y:S01]  /*3c240*/  IMAD.MOV.U32 R248, RZ, RZ, R240 ;  /* 0x000000fffff87224 */ /* 0x008fe200078e00f0 */
[----:B------:R-:W-:Y:S02]  /*3c250*/  MOV R249, R241 ;  /* 0x000000f100f97202 */ /* 0x000fe40000000f00 */
[----:B------:R-:W2:Y:S01]  /*3c260*/  LDL.LU R240, [R1+0x35dc] ;  /* 0x0035dc0001f07983 */ /* 0x000ea20000300800 */
[----:B-1----:R-:W-:-:S03]  /*3c270*/  IMAD.MOV.U32 R250, RZ, RZ, R242 ;  /* 0x000000fffffa7224 */ /* 0x002fc600078e00f2 */
[----:B------:R-:W2:Y:S01]  /*3c280*/  LDL.LU R241, [R1+0x35d8] ;  /* 0x0035d80001f17983 */ /* 0x000ea20000300800 */
[----:B------:R-:W-:-:S03]  /*3c290*/  IMAD.MOV.U32 R251, RZ, RZ, R243 ;  /* 0x000000fffffb7224 */ /* 0x000fc600078e00f3 */
[----:B------:R-:W2:Y:S04]  /*3c2a0*/  LDL.LU R242, [R1+0x35d4] ;  /* 0x0035d40001f27983 */ /* 0x000ea80000300800 */
[----:B------:R-:W2:Y:S01]  /*3c2b0*/  LDL.LU R243, [R1+0x35d0] ;  /* 0x0035d00001f37983 */ /* 0x000ea20000300800 */
[----:B------:R-:W-:Y:S11]  /*3c2c0*/  HMMA.1688.F32.TF32 R244, R228, R14, R244 ;  /* 0x0000000ee4f4723c */ /* 0x000ff600000810f4 */
[----:B------:R-:W-:Y:S11]  /*3c2d0*/  @!UPT UIADD3 URZ, URZ, URZ, URZ ;  /* 0x0000003f3f3ff290 */ /* 0x000ff6000fffe03f */
[----:B------:R-:W-:Y:S01]  /*3c2e0*/  @!UPT UIADD3 URZ, URZ, URZ, URZ ;  /* 0x0000003f3f3ff290 */ /* 0x000fe2000fffe03f */
[----:B------:R1:W-:Y:S04]  /*3c2f0*/  STL.64 [R1+0x4e0], R244 ;  /* 0x0004e0f401007387 */ /* 0x0003e80000100a00 */
[----:B------:R3:W-:Y:S04]  /*3c300*/  STL.64 [R1+0x4e8], R246 ;  /* 0x0004e8f601007387 */ /* 0x0007e80000100a00 */
[----:B-1----:R-:W2:Y:S01]  /*3c310*/  LDL.LU R244, [R1+0x70] ;  /* 0x0000700001f47983 */ /* 0x002ea20000300800 */
[----:B----4-:R-:W-:-:S03]  /*3c320*/  MOV R245, R16 ;  /* 0x0000001000f57202 */ /* 0x010fc60000000f00 */
[----:B------:R-:W4:Y:S01]  /*3c330*/  LDL.LU R16, [R1+0x35cc] ;  /* 0x0035cc0001107983 */ /* 0x000f220000300800 */
[----:B---3--:R-:W-:Y:S02]  /*3c340*/  IMAD.MOV.U32 R246, RZ, RZ, R17 ;  /* 0x000000fffff67224 */ /* 0x008fe400078e0011 */
[----:B------:R-:W-:Y:S01]  /*3c350*/  IMAD.MOV.U32 R247, RZ, RZ, R18 ;  /* 0x000000fffff77224 */ /* 0x000fe200078e0012 */
[----:B------:R-:W4:Y:S04]  /*3c360*/  LDL.LU R17, [R1+0x35c8] ;  /* 0x0035c80001117983 */ /* 0x000f280000300800 */
[----:B------:R-:W4:Y:S01]  /*3c370*/  LDL.LU R18, [R1+0x35c4] ;  /* 0x0035c40001127983 */ /* 0x000f220000300800 */
[----:B--2---:R-:W-:Y:S07]  /*3c380*/  HMMA.1688.F32.TF32 R228, R228, R234, R240 ;  /* 0x000000eae4e4723c */ /* 0x004fee00000810f0 */
[----:B------:R-:W-:-:S02]  /*3c390*/  MOV R240, R19 ;  /* 0x0000001300f07202 */ /* 0x000fc40000000f00 */
[----:B------:R-:W4:Y:S11]  /*3c3a0*/  LDL.LU R19, [R1+0x35c0] ;  /* 0x0035c00001137983 */ /* 0x000f360000300800 */
[----:B------:R-:W-:Y:S03]  /*3c3b0*/  @!UPT UIADD3 URZ, URZ, URZ, URZ ;  /* 0x0000003f3f3ff290 */ /* 0x000fe6000fffe03f */
[----:B------:R-:W-:Y:S04]  /*3c3c0*/  STL.64 [R1+0x4c0], R228 ;  /* 0x0004c0e401007387 */ /* 0x000fe80000100a00 */
[----:B------:R-:W-:Y:S04]  /*3c3d0*/  STL.64 [R1+0x4c8], R230 ;  /* 0x0004c8e601007387 */ /* 0x000fe80000100a00 */
[----:B------:R-:W2:Y:S04]  /*3c3e0*/  LDL.LU R241, [R1+0x84] ;  /* 0x0000840001f17983 */ /* 0x000ea80000300800 */
[----:B------:R-:W2:Y:S04]  /*3c3f0*/  LDL.LU R242, [R1+0x88] ;  /* 0x0000880001f27983 */ /* 0x000ea80000300800 */
[----:B------:R-:W2:Y:S01]  /*3c400*/  LDL.LU R243, [R1+0x8c] ;  /* 0x00008c0001f37983 */ /* 0x000ea20000300800 */
[C---:B------:R-:W-:Y:S03]  /*3c410*/  HMMA.1688.F32.TF32 R20, R236.reuse, R126, R20 ;  /* 0x0000007eec14723c */ /* 0x040fe60000081014 */
[----:B------:R-:W-:Y:S04]  /*3c420*/  LDS R228, [R3+0x14600] ;  /* 0x0146000003e47984 */ /* 0x000fe80000000800 */
[----:B------:R-:W-:Y:S01]  /*3c430*/  LDS R230, [R3+0x16600] ;  /* 0x0166000003e67984 */ /* 0x000fe20000000800 */
[C---:B------:R-:W-:Y:S03]  /*3c440*/  HMMA.1688.F32.TF32 R192, R236.reuse, R10, R192 ;  /* 0x0000000aecc0723c */ /* 0x040fe600000810c0 */
[----:B------:R-:W-:Y:S04]  /*3c450*/  LDS R229, [R0+0x14600] ;  /* 0x0146000000e57984 */ /* 0x000fe80000000800 */
[----:B------:R-:W1:Y:S01]  /*3c460*/  LDS R231, [R0+0x16600] ;  /* 0x0166000000e77984 */ /* 0x000e620000000800 */
[C---:B------:R-:W-:Y:S08]  /*3c470*/  HMMA.1688.F32.TF32 R224, R236.reuse, R6, R224 ;  /* 0x00000006ece0723c */ /* 0x040ff000000810e0 */
[C---:B------:R-:W-:Y:S08]  /*3c480*/  HMMA.1688.F32.TF32 R212, R236.reuse, R122, R212 ;  /* 0x0000007aecd4723c */ /* 0x040ff000000810d4 */
[C---:B----4-:R-:W-:Y:S11]  /*3c490*/  HMMA.1688.F32.TF32 R16, R236.reuse, R130, R16 ;  /* 0x00000082ec10723c */ /* 0x050ff60000081010 */
[----:B------:R-:W-:Y:S11]  /*3c4a0*/  @!UPT UIADD3 URZ, URZ, URZ, URZ ;  /* 0x0000003f3f3ff290 */ /* 0x000ff6000fffe03f */
[----:B------:R-:W-:Y:S01]  /*3c4b0*/  @!UPT UIADD3 URZ, URZ, URZ, URZ ;  /* 0x0000003f3f3ff290 */ /* 0x000fe2000fffe03f */
[----:B------:R-:W-:Y:S04]  /*3c4c0*/  STL.64 [R1+0x4d0], R16 ;  /* 0x0004d01001007387 */ /* 0x000fe80000100a00 */
[----:B------:R-:W-:Y:S04]  /*3c4d0*/  STL.64 [R1+0x4d8], R18 ;  /* 0x0004d81201007387 */ /* 0x000fe80000100a00 */
[----:B------:R-:W-:Y:S04]  /*3c4e0*/  STL.64 [R1+0x9c0], R20 ;  /* 0x0009c01401007387 */ /* 0x000fe80000100a00 */
[----:B------:R3:W-:Y:S01]  /*3c4f0*/  STL.64 [R1+0x9c8], R22 ;  /* 0x0009c81601007387 */ /* 0x0007e20000100a00 */
[C---:B--2---:R-:W-:Y:S03]  /*3c500*/  HMMA.1688.F32.TF32 R240, R236.reuse, R118, R240 ;  /* 0x00000076ecf0723c */ /* 0x044fe600000810f0 */
[----:B------:R-:W-:Y:S04]  /*3c510*/  LDS R16, [R3+0x14700] ;  /* 0x0147000003107984 */ /* 0x000fe80000000800 */
[----:B------:R-:W-:Y:S04]  /*3c520*/  LDS R18, [R3+0x16700] ;  /* 0x0167000003127984 */ /* 0x000fe80000000800 */
[----:B---3--:R-:W2:Y:S04]  /*3c530*/  LDL.LU.64 R22, [R1+0x35b8] ;  /* 0x0035b80001167983 */ /* 0x008ea80000300a00 */
[----:B------:R-:W2:Y:S04]  /*3c540*/  LDL.LU.64 R20, [R1+0x35b0] ;  /* 0x0035b00001147983 */ /* 0x000ea80000300a00 */
[----:B------:R-:W-:Y:S04]  /*3c550*/  STL.64 [R1+0x9b0], R192 ;  /* 0x0009b0c001007387 */ /* 0x000fe80000100a00 */
[----:B------:R3:W-:Y:S04]  /*3c560*/  STL.64 [R1+0x9b8], R194 ;  /* 0x0009b8c201007387 */ /* 0x0007e80000100a00 */
[----:B------:R-:W-:Y:S04]  /*3c570*/  LDS R17, [R0+0x14700] ;  /* 0x0147000000117984 */ /* 0x000fe80000000800 */
[----:B------:R-:W4:Y:S04]  /*3c580*/  LDS R19, [R0+0x16700] ;  /* 0x0167000000137984 */ /* 0x000f280000000800 */
[----:B---3--:R-:W3:Y:S04]  /*3c590*/  LDL.LU.64 R194, [R1+0x35a8] ;  /* 0x0035a80001c27983 */ /* 0x008ee80000300a00 */
[----:B------:R-:W3:Y:S04]  /*3c5a0*/  LDL.LU.64 R192, [R1+0x35a0] ;  /* 0x0035a00001c07983 */ /* 0x000ee80000300a00 */
[----:B------:R-:W-:Y:S04]  /*3c5b0*/  STL.64 [R1+0x9a0], R224 ;  /* 0x0009a0e001007387 */ /* 0x000fe80000100a00 */
[----:B------:R1:W-:Y:S04]  /*3c5c0*/  STL.64 [R1+0x9a8], R226 ;  /* 0x0009a8e201007387 */ /* 0x0003e80000100a00 */
[----:B-1----:R-:W3:Y:S04]  /*3c5d0*/  LDL.LU.64 R226, [R1+0x3598] ;  /* 0x0035980001e27983 */ /* 0x002ee80000300a00 */
[----:B------:R-:W3:Y:S04]  /*3c5e0*/  LDL.LU.64 R224, [R1+0x3590] ;  /* 0x0035900001e07983 */ /* 0x000ee80000300a00 */
[----:B------:R-:W-:Y:S04]  /*3c5f0*/  STL.64 [R1+0x990], R212 ;  /* 0x000990d401007387 */ /* 0x000fe80000100a00 */
[----:B------:R1:W-:Y:S04]  /*3c600*/  STL.64 [R1+0x998], R214 ;  /* 0x000998d601007387 */ /* 0x0003e80000100a00 */
[----:B-1----:R-:W4:Y:S04]  /*3c610*/  LDL.LU.64 R214, [R1+0x3588] ;  /* 0x0035880001d67983 */ /* 0x002f280000300a00 */
[----:B------:R-:W4:Y:S04]  /*3c620*/  LDL.LU.64 R212, [R1+0x3580] ;  /* 0x0035800001d47983 */ /* 0x000f280000300a00 */
[----:B------:R-:W-:Y:S04]  /*3c630*/  STL.64 [R1+0x980], R240 ;  /* 0x000980f001007387 */ /* 0x000fe80000100a00 */
[----:B------:R1:W-:Y:S02]  /*3c640*/  STL.64 [R1+0x988], R242 ;  /* 0x000988f201007387 */ /* 0x0003e40000100a00 */
[C---:B-1----:R-:W-:Y:S08]  /*3c650*/  HMMA.1688.F32.TF32 R240, R236.reuse, R114, R244 ;  /* 0x00000072ecf0723c */ /* 0x042ff000000810f4 */
[C---:B------:R-:W-:Y:S11]  /*3c660*/  HMMA.1688.F32.TF32 R244, R236.reuse, R110, R248 ;  /* 0x0000006eecf4723c */ /* 0x040ff600000810f8 */
[----:B------:R-:W-:Y:S04]  /*3c670*/  @!UPT UIADD3 URZ, URZ, URZ, URZ ;  /* 0x0000003f3f3ff290 */ /* 0x000fe8000fffe03f */
[----:B------:R-:W-:Y:S04]  /*3c680*/  STL.64 [R1+0x970], R240 ;  /* 0x000970f001007387 */ /* 0x000fe80000100a00 */
[----:B------:R4:W-:Y:S04]  /*3c690*/  STL.64 [R1+0x978], R242 ;  /* 0x000978f201007387 */ /* 0x0009e80000100a00 */
[----:B------:R-:W-:Y:S04]  /*3c6a0*/  STL.64 [R1+0x960], R244 ;  /* 0x000960f401007387 */ /* 0x000fe80000100a00 */
[----:B------:R-:W-:Y:S01]  /*3c6b0*/  STL.64 [R1+0x968], R246 ;  /* 0x000968f601007387 */ /* 0x000fe20000100a00 */
[C---:B--2---:R-:W-:Y:S08]  /*3c6c0*/  HMMA.1688.F32.TF32 R20, R236.reuse, R62, R20 ;  /* 0x0000003eec14723c */ /* 0x044ff00000081014 */
[C---:B---3--:R-:W-:Y:S08]  /*3c6d0*/  HMMA.1688.F32.TF32 R224, R236.reuse, R102, R224 ;  /* 0x00000066ece0723c */ /* 0x048ff000000810e0 */
[C---:B----4-:R-:W-:Y:S08]  /*3c6e0*/  HMMA.1688.F32.TF32 R240, R236.reuse, R106, R212 ;  /* 0x0000006aecf0723c */ /* 0x050ff000000810d4 */
[C---:B------:R-:W-:Y:S08]  /*3c6f0*/  HMMA.1688.F32.TF32 R212, R236.reuse, R98, R192 ;  /* 0x00000062ecd4723c */ /* 0x040ff000000810c0 */
[C---:B------:R-:W-:Y:S07]  /*3c700*/  HMMA.1688.F32.TF32 R192, R236.reuse, R58, R24 ;  /* 0x0000003aecc0723c */ /* 0x040fee0000081018 */
[----:B------:R-:W-:Y:S04]  /*3c710*/  STL.64 [R1+0x950], R240 ;  /* 0x000950f001007387 */ /* 0x000fe80000100a00 */
[----:B------:R-:W-:Y:S04]  /*3c720*/  STL.64 [R1+0x958], R242 ;  /* 0x000958f201007387 */ /* 0x000fe80000100a00 */
[----:B------:R-:W-:Y:S01]  /*3c730*/  STL.64 [R1+0x940], R224 ;  /* 0x000940e001007387 */ /* 0x000fe20000100a00 */
[C---:B------:R-:W-:Y:S03]  /*3c740*/  HMMA.1688.F32.TF32 R24, R236.reuse, R54, R28 ;  /* 0x00000036ec18723c */ /* 0x040fe6000008101c */
[----:B------:R-:W-:Y:S04]  /*3c750*/  STL.64 [R1+0x948], R226 ;  /* 0x000948e201007387 */ /* 0x000fe80000100a00 */
[----:B------:R-:W-:Y:S04]  /*3c760*/  STL.64 [R1+0x930], R212 ;  /* 0x000930d401007387 */ /* 0x000fe80000100a00 */
[----:B------:R-:W-:Y:S04]  /*3c770*/  STL.64 [R1+0x938], R214 ;  /* 0x000938d601007387 */ /* 0x000fe80000100a00 */
[----:B------:R-:W-:Y:S04]  /*3c780*/  STL.64 [R1+0x920], R20 ;  /* 0x0009201401007387 */ /* 0x000fe80000100a00 */
[----:B------:R1:W-:Y:S04]  /*3c790*/  STL.64 [R1+0x928], R22 ;  /* 0x0009281601007387 */ /* 0x0003e80000100a00 */
[----:B------:R-:W-:Y:S04]  /*3c7a0*/  LDS R240, [R3+0x18000] ;  /* 0x0180000003f07984 */ /* 0x000fe80000000800 */
[----:B------:R-:W-:Y:S01]  /*3c7b0*/  LDS R242, [R3+0x1a000] ;  /* 0x01a0000003f27984 */ /* 0x000fe20000000800 */
[----:B-1----:R-:W-:Y:S03]  /*3c7c0*/  HMMA.1688.F32.TF32 R20, R236, R14, R32 ;  /* 0x0000000eec14723c */ /* 0x002fe60000081020 */
[----:B------:R-:W-:Y:S04]  /*3c7d0*/  STL.64 [R1+0x910], R192 ;  /* 0x000910c001007387 */ /* 0x000fe80000100a00 */
[----:B------:R-:W-:Y:S04]  /*3c7e0*/  STL.64 [R1+0x918], R194 ;  /* 0x000918c201007387 */ /* 0x000fe80000100a00 */
[----:B------:R-:W-:Y:S04]  /*3c7f0*/  STL.64 [R1+0x900], R24 ;  /* 0x0009001801007387 */ /* 0x000fe80000100a00 */
[----:B------:R-:W-:Y:S04]  /*3c800*/  STL.64 [R1+0x908], R26 ;  /* 0x0009081a01007387 */ /* 0x000fe80000100a00 */
[----:B------:R-:W-:Y:S04]  /*3c810*/  LDS R241, [R0+0x18000] ;  /* 0x0180000000f17984 */ /* 0x000fe80000000800 */
[----:B------:R-:W-:Y:S04]  /*3c820*/  LDS R243, [R0+0x1a000] ;  /* 0x01a0000000f37984 */ /* 0x000fe80000000800 */
[----:B------:R-:W-:Y:S04]  /*3c830*/  STL.64 [R1+0x8f0], R20 ;  /* 0x0008f01401007387 */ /* 0x000fe80000100a00 */
[----:B------:R1:W-:Y:S02]  /*3c840*/  STL.64 [R1+0x8f8], R22 ;  /* 0x0008f81601007387 */ /* 0x0003e40000100a00 */
[C---:B-1----:R-:W-:Y:S11]  /*3c850*/  HMMA.1688.F32.TF32 R20, R228.reuse, R126, R44 ;  /* 0x0000007ee414723c */ /* 0x042ff6000008102c */
[----:B------:R-:W-:Y:S11]  /*3c860*/  @!UPT UIADD3 URZ, URZ, URZ, URZ ;  /* 0x0000003f3f3ff290 */ /* 0x000ff6000fffe03f */
[----:B------:R-:W-:Y:S02]  /*3c870*/  @!UPT UIADD3 URZ, URZ, URZ, URZ ;  /* 0x0000003f3f3ff290 */ /* 0x000fe4000fffe03f */
[----:B------:R-:W-:Y:S01]  /*3c880*/  IMAD.MOV.U32 R121, RZ, RZ, R20 ;  /* 0x000000ffff797224 */ /* 0x000fe200078e0014 */
[----:B------:R-:W-:Y:S01]  /*3c890*/  MOV R117, R22 ;  /* 0x0000001600757202 */ /* 0x000fe20000000f00 */
[----:B------:R-:W-:Y:S02]  /*3c8a0*/  IMAD.MOV.U32 R120, RZ, RZ, R21 ;  /* 0x000000ffff787224 */ /* 0x000fe400078e0015 */
[----:B------:R-:W-:Y:S02]  /*3c8b0*/  IMAD.MOV.U32 R116, RZ, RZ, R23 ;  /* 0x000000ffff747224 */ /* 0x000fe400078e0017 */
[----:B------:R-:W-:Y:S08]  /*3c8c0*/  HMMA.1688.F32.TF32 R20, R228, R10, R48 ;  /* 0x0000000ae414723c */ /* 0x000ff00000081030 */
[----:B------:R-:W-:Y:S08]  /*3c8d0*/  HMMA.1688.F32.TF32 R28, R236, R234, R36 ;  /* 0x000000eaec1c723c */ /* 0x000ff00000081024 */
[----:B------:R-:W-:Y:S08]  /*3c8e0*/  HMMA.1688.F32.TF32 R24, R228, R130, R40 ;  /* 0x00000082e418723c */ /* 0x000ff00000081028 */
[----:B------:R-:W-:Y:S01]  /*3c8f0*/  IMAD.MOV.U32 R113, RZ, RZ, R20 ;  /* 0x000000ffff717224 */ /* 0x000fe200078e0014 */
[----:B------:R-:W-:Y:S01]  /*3c900*/  MOV R112, R21 ;  /* 0x0000001500707202 */ /* 0x000fe20000000f00 */
[----:B------:R-:W-:-:S02]  /*3c910*/  IMAD.MOV.U32 R109, RZ, RZ, R22 ;  /* 0x000000ffff6d7224 */ /* 0x000fc400078e0016 */
[----:B------:R-:W-:Y:S02]  /*3c920*/  IMAD.MOV.U32 R108, RZ, RZ, R23 ;  /* 0x000000ffff6c7224 */ /* 0x000fe400078e0017 */
[----:B------:R-:W-:Y:S01]  /*3c930*/  HMMA.1688.F32.TF32 R20, R228, R6, R64 ;  /* 0x00000006e414723c */ /* 0x000fe20000081040 */
[----:B------:R-:W-:Y:S04]  /*3c940*/  STL.64 [R1+0x6c0], R28 ;  /* 0x0006c01c01007387 */ /* 0x000fe80000100a00 */
[----:B------:R-:W-:Y:S04]  /*3c950*/  STL.64 [R1+0x6c8], R30 ;  /* 0x0006c81e01007387 */ /* 0x000fe80000100a00 */
[----:B------:R-:W-:Y:S04]  /*3c960*/  STL.64 [R1+0x6b0], R24 ;  /* 0x0006b01801007387 */ /* 0x000fe80000100a00 */
[----:B------:R-:W-:Y:S04]  /*3c970*/  STL.64 [R1+0x6b8], R26 ;  /* 0x0006b81a01007387 */ /* 0x000fe80000100a00 */
[----:B------:R1:W-:Y:S04]  /*3c980*/  STL [R1+0x3524], R116 ;  /* 0x0035247401007387 */ /* 0x0003e80000100800 */
[----:B------:R2:W-:Y:S04]  /*3c990*/  STL [R1+0x3520], R117 ;  /* 0x0035207501007387 */ /* 0x0005e80000100800 */
[----:B------:R3:W-:Y:S01]  /*3c9a0*/  STL [R1+0x351c], R120 ;  /* 0x00351c7801007387 */ /* 0x0007e20000100800 */
[----:B-1----:R-:W-:-:S03]  /*3c9b0*/  MOV R116, R20 ;  /* 0x0000001400747202 */ /* 0x002fc60000000f00 */
[----:B------:R1:W-:Y:S01]  /*3c9c0*/  STL [R1+0x3518], R121 ;  /* 0x0035187901007387 */ /* 0x0003e20000100800 */
[----:B--2---:R-:W-:Y:S02]  /*3c9d0*/  IMAD.MOV.U32 R117, RZ, RZ, R21 ;  /* 0x000000ffff757224 */ /* 0x004fe400078e0015 */
[----:B---3--:R-:W-:Y:S01]  /*3c9e0*/  IMAD.MOV.U32 R120, RZ, RZ, R22 ;  /* 0x000000ffff787224 */ /* 0x008fe200078e0016 */
[----:B-1----:R-:W-:Y:S02]  /*3c9f0*/  MOV R121, R23 ;  /* 0x0000001700797202 */ /* 0x002fe40000000f00 */
[C---:B------:R-:W-:Y:S11]  /*3ca00*/  HMMA.1688.F32.TF32 R20, R228.reuse, R122, R68 ;  /* 0x0000007ae414723c */ /* 0x040ff60000081044 */
[----:B------:R-:W-:Y:S11]  /*3ca10*/  @!UPT UIADD3 URZ, URZ, URZ, URZ ;  /* 0x0000003f3f3ff290 */ /* 0x000ff6000fffe03f */
[----:B------:R-:W-:Y:S02]  /*3ca20*/  @!UPT UIADD3 URZ, URZ, URZ, URZ ;  /* 0x0000003f3f3ff290 */ /* 0x000fe4000fffe03f */
[----:B------:R-:W-:Y:S01]  /*3ca30*/  IMAD.MOV.U32 R105, RZ, RZ, R20 ;  /* 0x000000ffff697224 */ /* 0x000fe200078e0014 */
[----:B------:R-:W-:Y:S01]  /*3ca40*/  MOV R97, R22 ;  /* 0x0000001600617202 */ /* 0x000fe20000000f00 */
[----:B------:R-:W-:Y:S02]  /*3ca50*/  IMAD.MOV.U32 R104, RZ, RZ, R21 ;  /* 0x000000ffff687224 */ /* 0x000fe400078e0015 */
[----:B------:R-:W-:Y:S02]  /*3ca60*/  IMAD.MOV.U32 R96, RZ, RZ, R23 ;  /* 0x000000ffff607224 */ /* 0x000fe400078e0017 */
[C---:B------:R-:W-:Y:S01]  /*3ca70*/  HMMA.1688.F32.TF32 R20, R228.reuse, R118, R72 ;  /* 0x00000076e414723c */ /* 0x040fe20000081048 */
[----:B------:R-:W-:Y:S04]  /*3ca80*/  LDS R72, [R3+0x18100] ;  /* 0x0181000003487984 */ /* 0x000fe80000000800 */
[----:B------:R-:W-:Y:S03]  /*3ca90*/  LDS R74, [R3+0x1a100] ;  /* 0x01a10000034a7984 */ /* 0x000fe60000000800 */
[----:B------:R-:W-:Y:S01]  /*3caa0*/  HMMA.1688.F32.TF32 R28, R228, R106, R84 ;  /* 0x0000006ae41c723c */ /* 0x000fe20000081054 */
[----:B------:R-:W-:Y:S04]  /*3cab0*/  LDS R73, [R0+0x18100] ;  /* 0x0181000000497984 */ /* 0x000fe80000000800 */
[----:B------:R-:W-:Y:S10]  /*3cac0*/  LDS R75, [R0+0x1a100] ;  /* 0x01a10000004b7984 */ /* 0x000ff40000000800 */
[----:B------:R1:W-:Y:S01]  /*3cad0*/  STL.64 [R1+0x668], R22 ;  /* 0x0006681601007387 */ /* 0x0003e20000100a00 */
[----:B------:R-:W-:Y:S01]  /*3cae0*/  IMAD.MOV.U32 R124, RZ, RZ, R20 ;  /* 0x000000ffff7c7224 */ /* 0x000fe200078e0014 */
[----:B------:R-:W-:-:S02]  /*3caf0*/  MOV R125, R21 ;  /* 0x00000015007d7202 */ /* 0x000fc40000000f00 */
[C---:B-1----:R-:W-:Y:S03]  /*3cb00*/  HMMA.1688.F32.TF32 R20, R228.reuse, R114, R76 ;  /* 0x00000072e414723c */ /* 0x042fe6000008104c */
[----:B------:R-:W-:Y:S04]  /*3cb10*/  STL [R1+0x3514], R125 ;  /* 0x0035147d01007387 */ /* 0x000fe80000100800 */
[----:B------:R-:W-:Y:S11]  /*3cb20*/  STL [R1+0x3510], R124 ;  /* 0x0035107c01007387 */ /* 0x000ff60000100800 */
[----:B------:R-:W-:Y:S05]  /*3cb30*/  @!UPT UIADD3 URZ, URZ, URZ, URZ ;  /* 0x0000003f3f3ff290 */ /* 0x000fea000fffe03f */
[----:B------:R1:W-:Y:S01]  /*3cb40*/  STL.64 [R1+0x658], R22 ;  /* 0x0006581601007387 */ /* 0x0003e20000100a00 */
[----:B------:R-:W-:Y:S02]  /*3cb50*/  IMAD.MOV.U32 R128, RZ, RZ, R20 ;  /* 0x000000ffff807224 */ /* 0x000fe400078e0014 */
[----:B------:R-:W-:Y:S02]  /*3cb60*/  IMAD.MOV.U32 R129, RZ, RZ, R21 ;  /* 0x000000ffff817224 */ /* 0x000fe400078e0015 */
[C---:B-1----:R-:W-:Y:S08]  /*3cb70*/  HMMA.1688.F32.TF32 R20, R228.reuse, R110, R80 ;  /* 0x0000006ee414723c */ /* 0x042ff00000081050 */
[C---:B------:R-:W-:Y:S11]  /*3cb80*/  HMMA.1688.F32.TF32 R24, R228.reuse, R102, R88 ;  /* 0x00000066e418723c */ /* 0x040ff60000081058 */
[----:B------:R-:W-:Y:S04]  /*3cb90*/  @!UPT UIADD3 URZ, URZ, URZ, URZ ;  /* 0x0000003f3f3ff290 */ /* 0x000fe8000fffe03f */
[----:B------:R-:W-:Y:S04]  /*3cba0*/  STL.64 [R1+0x640], R20 ;  /* 0x0006401401007387 */ /* 0x000fe80000100a00 */
[----:B------:R1:W-:Y:S02]  /*3cbb0*/  STL.64 [R1+0x648], R22 ;  /* 0x0006481601007387 */ /* 0x0003e40000100a00 */
[----:B-1----:R-:W-:Y:S02]  /*3cbc0*/  HMMA.1688.F32.TF32 R20, R228, R98, R92 ;  /* 0x00000062e414723c */ /* 0x002fe4000008105c */
[----:B------:R-:W-:Y:S04]  /*3cbd0*/  STL.64 [R1+0x630], R28 ;  /* 0x0006301c01007387 */ /* 0x000fe80000100a00 */
[----:B------:R-:W-:Y:S04]  /*3cbe0*/  STL.64 [R1+0x638], R30 ;  /* 0x0006381e01007387 */ /* 0x000fe80000100a00 */
[----:B------:R-:W-:Y:S04]  /*3cbf0*/  STL.64 [R1+0x620], R24 ;  /* 0x0006201801007387 */ /* 0x000fe80000100a00 */
[----:B------:R-:W-:Y:S09]  /*3cc00*/  STL.64 [R1+0x628], R26 ;  /* 0x0006281a01007387 */ /* 0x000ff20000100a00 */
[----:B------:R1:W-:Y:S01]  /*3cc10*/  STL.64 [R1+0x618], R22 ;  /* 0x0006181601007387 */ /* 0x0003e20000100a00 */
[----:B------:R-:W-:Y:S01]  /*3cc20*/  MOV R125, R20 ;  /* 0x00000014007d7202 */ /* 0x000fe20000000f00 */
[----:B------:R-:W-:-:S02]  /*3cc30*/  IMAD.MOV.U32 R124, RZ, RZ, R21 ;  /* 0x000000ffff7c7224 */ /* 0x000fc400078e0015 */
[C---:B-1----:R-:W-:Y:S08]  /*3cc40*/  HMMA.1688.F32.TF32 R20, R228.reuse, R62, R132 ;  /* 0x0000003ee414723c */ /* 0x042ff00000081084 */
[C---:B------:R-:W-:Y:S08]  /*3cc50*/  HMMA.1688.F32.TF32 R28, R228.reuse, R58, R136 ;  /* 0x0000003ae41c723c */ /* 0x040ff00000081088 */
[C---:B------:R-:W-:Y:S07]  /*3cc60*/  HMMA.1688.F32.TF32 R24, R228.reuse, R54, R140 ;  /* 0x00000036e418723c */ /* 0x040fee000008108c */
[----:B------:R-:W-:Y:S04]  /*3cc70*/  STL.64 [R1+0x600], R20 ;  /* 0x0006001401007387 */ /* 0x000fe80000100a00 */
[----:B------:R1:W-:Y:S02]  /*3cc80*/  STL.64 [R1+0x608], R22 ;  /* 0x0006081601007387 */ /* 0x0003e40000100a00 */
[----:B-1----:R-:W-:Y:S02]  /*3cc90*/  HMMA.1688.F32.TF32 R20, R228, R14, R144 ;  /* 0x0000000ee414723c */ /* 0x002fe40000081090 */
[----:B------:R-:W-:Y:S04]  /*3cca0*/  STL.64 [R1+0x5f0], R28 ;  /* 0x0005f01c01007387 */ /* 0x000fe80000100a00 */
[----:B------:R-:W-:Y:S04]  /*3ccb0*/  STL.64 [R1+0x5f8], R30 ;  /* 0x0005f81e01007387 */ /* 0x000fe80000100a00 */
[----:B------:R-:W-:Y:S04]  /*3ccc0*/  STL.64 [R1+0x5e0], R24 ;  /* 0x0005e01801007387 */ /* 0x000fe80000100a00 */
[----:B------:R1:W-:Y:S10]  /*3ccd0*/  STL.64 [R1+0x5e8], R26 ;  /* 0x0005e81a01007387 */ /* 0x0003f40000100a00 */
[----:B------:R-:W-:Y:S01]  /*3cce0*/  IMAD.MOV.U32 R135, RZ, RZ, R20 ;  /* 0x000000ffff877224 */ /* 0x000fe200078e0014 */
[----:B------:R-:W-:Y:S01]  /*3ccf0*/  MOV R134, R21 ;  /* 0x0000001500867202 */ /* 0x000fe20000000f00 */
[----:B------:R-:W-:-:S02]  /*3cd00*/  IMAD.MOV.U32 R133, RZ, RZ, R22 ;  /* 0x000000ffff857224 */ /* 0x000fc400078e0016 */
[----:B------:R-:W-:Y:S02]  /*3cd10*/  IMAD.MOV.U32 R132, RZ, RZ, R23 ;  /* 0x000000ffff847224 */ /* 0x000fe400078e0017 */
[----:B------:R-:W-:Y:S04]  /*3cd20*/  STL.64 [R1+0x3530], R134 ;  /* 0x0035308601007387 */ /* 0x000fe80000100a00 */
[----:B------:R-:W-:Y:S04]  /*3cd30*/  STL.64 [R1+0x3528], R132 ;  /* 0x0035288401007387 */ /* 0x000fe80000100a00 */
[----:B------:R-:W2:Y:S01]  /*3cd40*/  LDL R5, [R1+0xa04] ;  /* 0x000a040001057983 */ /* 0x000ea20000100800 */
[----:B-1----:R-:W-:Y:S08]  /*3cd50*/  HMMA.1688.F32.TF32 R24, R228, R234, R148 ;  /* 0x000000eae418723c */ /* 0x002ff00000081094 */
        /* <DEDUP_REMOVED lines=14> */
[----:B------:R-:W-:Y:S04]  /*3ce40*/  STL [R1+0x350c], R212 ;  /* 0x00350cd401007387 */ /* 0x000fe80000100800 */
[----:B------:R-:W-:Y:S04]  /*3ce50*/  STL.64 [R1+0x5a0], R8 ;  /* 0x0005a00801007387 */ /* 0x000fe80000100a00 */
[----:B------:R1:W-:Y:S02]  /*3ce60*/  STL.64 [R1+0x5a8], R10 ;  /* 0x0005a80a01007387 */ /* 0x0003e40000100a00 */
[C---:B-1----:R-:W-:Y:S02]  /*3ce70*/  HMMA.1688.F32.TF32 R8, R16.reuse, R122, R164 ;  /* 0x0000007a1008723c */ /* 0x042fe400000810a4 */
[----:B------:R-:W-:Y:S04]  /*3ce80*/  STL [R1+0x3508], R213 ;  /* 0x003508d501007387 */ /* 0x000fe80000100800 */
[----:B------:R-:W-:Y:S02]  /*3ce90*/  STL [R1+0x34f4], R214 ;  /* 0x0034f4d601007387 */ /* 0x000fe40000100800 */
[C---:B------:R-:W-:Y:S02]  /*3cea0*/  HMMA.1688.F32.TF32 R20, R16.reuse, R118, R204 ;  /* 0x000000761014723c */ /* 0x040fe400000810cc */
[----:B------:R-:W-:Y:S04]  /*3ceb0*/  STL [R1+0x34f0], R215 ;  /* 0x0034f0d701007387 */ /* 0x000fe80000100800 */
[----:B------:R-:W-:Y:S02]  /*3cec0*/  STL.64 [R1+0x3578], R120 ;  /* 0x0035787801007387 */ /* 0x000fe40000100a00 */
[C---:B------:R-:W-:Y:S07]  /*3ced0*/  HMMA.1688.F32.TF32 R24, R16.reuse, R114, R168 ;  /* 0x000000721018723c */ /* 0x040fee00000810a8 */
[----:B------:R-:W-:Y:S04]  /*3cee0*/  STL.64 [R1+0x590], R8 ;  /* 0x0005900801007387 */ /* 0x000fe80000100a00 */
[----:B------:R1:W-:Y:S02]  /*3cef0*/  STL.64 [R1+0x598], R10 ;  /* 0x0005980a01007387 */ /* 0x0003e40000100a00 */
[C---:B-1----:R-:W-:Y:S02]  /*3cf00*/  HMMA.1688.F32.TF32 R8, R16.reuse, R110, R208 ;  /* 0x0000006e1008723c */ /* 0x042fe400000810d0 */
[----:B------:R-:W-:Y:S04]  /*3cf10*/  STL.64 [R1+0x580], R20 ;  /* 0x0005801401007387 */ /* 0x000fe80000100a00 */
[----:B------:R1:W-:Y:S04]  /*3cf20*/  STL.64 [R1+0x588], R22 ;  /* 0x0005881601007387 */ /* 0x0003e80000100a00 */
[----:B------:R-:W-:Y:S04]  /*3cf30*/  STL.64 [R1+0x570], R24 ;  /* 0x0005701801007387 */ /* 0x000fe80000100a00 */
[----:B------:R-:W-:Y:S01]  /*3cf40*/  STL.64 [R1+0x578], R26 ;  /* 0x0005781a01007387 */ /* 0x000fe20000100a00 */
[C---:B-1----:R-:W-:Y:S08]  /*3cf50*/  HMMA.1688.F32.TF32 R20, R16.reuse, R106, R172 ;  /* 0x0000006a1014723c */ /* 0x042ff000000810ac */
[----:B------:R-:W-:Y:S04]  /*3cf60*/  STL.64 [R1+0x560], R8 ;  /* 0x0005600801007387 */ /* 0x000fe80000100a00 */
[----:B------:R1:W-:Y:S01]  /*3cf70*/  STL.64 [R1+0x568], R10 ;  /* 0x0005680a01007387 */ /* 0x0003e20000100a00 */
[C---:B------:R-:W-:Y:S08]  /*3cf80*/  HMMA.1688.F32.TF32 R204, R16.reuse, R54, R188 ;  /* 0x0000003610cc723c */ /* 0x040ff000000810bc */
[C---:B-1----:R-:W-:Y:S02]  /*3cf90*/  HMMA.1688.F32.TF32 R8, R16.reuse, R98, R176 ;  /* 0x000000621008723c */ /* 0x042fe400000810b0 */
[----:B------:R-:W-:Y:S04]  /*3cfa0*/  STL.64 [R1+0x550], R20 ;  /* 0x0005501401007387 */ /* 0x000fe80000100a00 */
[----:B------:R-:W-:Y:S02]  /*3cfb0*/  STL.64 [R1+0x558], R22 ;  /* 0x0005581601007387 */ /* 0x000fe40000100a00 */
[C---:B------:R-:W-:Y:S08]  /*3cfc0*/  HMMA.1688.F32.TF32 R192, R16.reuse, R102, R216 ;  /* 0x0000006610c0723c */ /* 0x040ff000000810d8 */
[C---:B------:R-:W-:Y:S08]  /*3cfd0*/  HMMA.1688.F32.TF32 R200, R16.reuse, R62, R180 ;  /* 0x0000003e10c8723c */ /* 0x040ff000000810b4 */
[----:B------:R-:W-:Y:S01]  /*3cfe0*/  HMMA.1688.F32.TF32 R224, R16, R58, R184 ;  /* 0x0000003a10e0723c */ /* 0x000fe200000810b8 */
[----:B------:R-:W-:Y:S01]  /*3cff0*/  MOV R179, R8 ;  /* 0x0000000800b37202 */ /* 0x000fe20000000f00 */
[----:B------:R-:W-:Y:S01]  /*3d000*/  IMAD.MOV.U32 R178, RZ, RZ, R9 ;  /* 0x000000ffffb27224 */ /* 0x000fe200078e0009 */
[----:B------:R-:W-:Y:S01]  /*3d010*/  MOV R176, R11 ;  /* 0x0000000b00b07202 */ /* 0x000fe20000000f00 */
[----:B------:R-:W-:-:S04]  /*3d020*/  IMAD.MOV.U32 R177, RZ, RZ, R10 ;  /* 0x000000ffffb17224 */ /* 0x000fc800078e000a */
[C---:B------:R-:W-:Y:S08]  /*3d030*/  HMMA.1688.F32.TF32 R208, R16.reuse, R14, R220 ;  /* 0x0000000e10d0723c */ /* 0x040ff000000810dc */
[----:B------:R-:W-:Y:S01]  /*3d040*/  HMMA.1688.F32.TF32 R232, R16, R234, R196 ;  /* 0x000000ea10e8723c */ /* 0x000fe200000810c4 */
[----:B--2---:R-:W1:Y:S04]  /*3d050*/  LDSM.16.M88.4 R52, [R5+0x83080] ;  /* 0x083080000534783b */ /* 0x004e680000000200 */
[----:B------:R-:W2:Y:S04]  /*3d060*/  LDSM.16.M88.4 R48, [R5+0x84080] ;  /* 0x084080000530783b */ /* 0x000ea80000000200 */
[----:B------:R-:W3:Y:S04]  /*3d070*/  LDSM.16.M88.4 R44, [R5+0x85080] ;  /* 0x08508000052c783b */ /* 0x000ee80000000200 */
[----:B------:R-:W4:Y:S04]  /*3d080*/  LDSM.16.M88.4 R40, [R5+0x86080] ;  /* 0x086080000528783b */ /* 0x000f280000000200 */
[----:B------:R-:W2:Y:S04]  /*3d090*/  LDSM.16.M88.4 R36, [R5+0x87080] ;  /* 0x087080000524783b */ /* 0x000ea80000000200 */
[----:B------:R-:W3:Y:S04]  /*3d0a0*/  LDSM.16.M88.4 R32, [R5+0x88080] ;  /* 0x088080000520783b */ /* 0x000ee80000000200 */
[----:B------:R-:W3:Y:S04]  /*3d0b0*/  LDSM.16.M88.4 R28, [R5+0x89080] ;  /* 0x08908000051c783b */ /* 0x000ee80000000200 */
[----:B------:R-:W4:Y:S04]  /*3d0c0*/  LDSM.16.M88.4 R24, [R5+0x8a080] ;  /* 0x08a080000518783b */ /* 0x000f280000000200 */
[----:B------:R-:W4:Y:S04]  /*3d0d0*/  LDSM.16.M88.4 R20, [R5+0x8b080] ;  /* 0x08b080000514783b */ /* 0x000f280000000200 */
[----:B------:R-:W4:Y:S04]  /*3d0e0*/  LDSM.16.M88.4 R16, [R5+0x8c080] ;  /* 0x08c080000510783b */ /* 0x000f280000000200 */
[----:B------:R-:W4:Y:S04]  /*3d0f0*/  LDSM.16.M88.4 R12, [R5+0x8d080] ;  /* 0x08d08000050c783b */ /* 0x000f280000000200 */
[----:B------:R-:W4:Y:S04]  /*3d100*/  LDSM.16.M88.4 R8, [R5+0x8e080] ;  /* 0x08e080000508783b */ /* 0x000f280000000200 */
[----:B-1----:R-:W-:Y:S04]  /*3d110*/  STL [R1+0x34b0], R54 ;  /* 0x0034b03601007387 */ /* 0x002fe80000100800 */
[----:B------:R-:W-:Y:S04]  /*3d120*/  STL [R1+0x34ac], R55 ;  /* 0x0034ac3701007387 */ /* 0x000fe80000100800 */
[----:B--2---:R-:W-:Y:S04]  /*3d130*/  STL [R1+0x34a8], R50 ;  /* 0x0034a83201007387 */ /* 0x004fe80000100800 */
[----:B------:R-:W-:Y:S04]  /*3d140*/  STL [R1+0x34a4], R51 ;  /* 0x0034a43301007387 */ /* 0x000fe80000100800 */
[----:B---3--:R-:W-:Y:S04]  /*3d150*/  STL [R1+0x349c], R46 ;  /* 0x00349c2e01007387 */ /* 0x008fe80000100800 */
[----:B------:R-:W-:Y:S04]  /*3d160*/  STL [R1+0x3498], R47 ;  /* 0x0034982f01007387 */ /* 0x000fe80000100800 */
[----:B----4-:R-:W-:Y:S04]  /*3d170*/  STL [R1+0x34a0], R42 ;  /* 0x0034a02a01007387 */ /* 0x010fe80000100800 */
        /* <DEDUP_REMOVED lines=45> */
[----:B------:R-:W-:Y:S04]  /*3d450*/  LDSM.16.M88.4 R56, [R5+0x82080] ;  /* 0x082080000538783b */ /* 0x000fe80000000200 */
[----:B------:R-:W-:Y:S04]  /*3d460*/  LDSM.16.M88.4 R64, [R5+0x80080] ;  /* 0x080080000540783b */ /* 0x000fe80000000200 */
[----:B------:R-:W-:Y:S04]  /*3d470*/  LDSM.16.M88.4 R60, [R5+0x81080] ;  /* 0x08108000053c783b */ /* 0x000fe80000000200 */
[----:B------:R-:W1:Y:S04]  /*3d480*/  LDSM.16.M88.4 R4, [R5+0x8f080] ;  /* 0x08f080000504783b */ /* 0x000e680000000200 */
[----:B------:R-:W4:Y:S04]  /*3d490*/  LDL.LU R244, [R1+0x870] ;  /* 0x0008700001f47983 */ /* 0x000f280000300800 */
[----:B------:R-:W4:Y:S04]  /*3d4a0*/  LDL.LU R245, [R1+0x874] ;  /* 0x0008740001f57983 */ /* 0x000f280000300800 */
[----:B------:R-:W4:Y:S04]  /*3d4b0*/  LDL.LU R246, [R1+0x878] ;  /* 0x0008780001f67983 */ /* 0x000f280000300800 */
[----:B------:R-:W4:Y:S04]  /*3d4c0*/  LDL.LU R247, [R1+0x87c] ;  /* 0x00087c0001f77983 */ /* 0x000f280000300800 */
[----:B-1----:R-:W-:Y:S04]  /*3d4d0*/  STL [R1+0x3444], R6 ;  /* 0x0034440601007387 */ /* 0x002fe80000100800 */
[----:B------:R-:W-:Y:S01]  /*3d4e0*/  STL [R1+0x3440], R7 ;  /* 0x0034400701007387 */ /* 0x000fe20000100800 */
[C---:B--2---:R-:W-:Y:S11]  /*3d4f0*/  HMMA.1688.F32.TF32 R80, R240.reuse, R56, R80 ;  /* 0x00000038f050723c */ /* 0x044ff60000081050 */
[----:B------:R-:W-:Y:S11]  /*3d500*/  @!UPT UIADD3 URZ, URZ, URZ, URZ ;  /* 0x0000003f3f3ff290 */ /* 0x000ff6000fffe03f */
[----:B------:R-:W-:Y:S02]  /*3d510*/  @!UPT UIADD3 URZ, URZ, URZ, URZ ;  /* 0x0000003f3f3ff290 */ /* 0x000fe4000fffe03f */
[----:B------:R-:W-:Y:S01]  /*3d520*/  MOV R212, R80 ;  /* 0x0000005000d47202 */ /* 0x000fe20000000f00 */
[----:B------:R-:W-:Y:S01]  /*3d530*/  IMAD.MOV.U32 R213, RZ, RZ, R81 ;  /* 0x000000ffffd57224 */ /* 0x000fe200078e0051 */
[----:B------:R-:W-:Y:S01]  /*3d540*/  MOV R229, R83 ;  /* 0x0000005300e57202 */ /* 0x000fe20000000f00 */
[----:B------:R-:W-:Y:S02]  /*3d550*/  IMAD.MOV.U32 R228, RZ, RZ, R82 ;  /* 0x000000ffffe47224 */ /* 0x000fe400078e0052 */
[C---:B---3--:R-:W-:Y:S08]  /*3d560*/  HMMA.1688.F32.TF32 R80, R240.reuse, R52, R76 ;  /* 0x00000034f050723c */ /* 0x048ff0000008104c */
[C---:B----4-:R-:W-:Y:S08]  /*3d570*/  HMMA.1688.F32.TF32 R76, R240.reuse, R48, R68 ;  /* 0x00000030f04c723c */ /* 0x050ff00000081044 */
[C---:B------:R-:W-:Y:S07]  /*3d580*/  HMMA.1688.F32.TF32 R68, R240.reuse, R44, R248 ;  /* 0x0000002cf044723c */ /* 0x040fee00000810f8 */
        /* <DEDUP_REMOVED lines=10> */
[C---:B-1----:R-:W-:Y:S11]  /*3d630*/  HMMA.1688.F32.TF32 R68, R240.reuse, R40, R236 ;  /* 0x00000028f044723c */ /* 0x042ff600000810ec */
[----:B------:R-:W-:Y:S11]  /*3d640*/  @!UPT UIADD3 URZ, URZ, URZ, URZ ;  /* 0x0000003f3f3ff290 */ /* 0x000ff6000fffe03f */
[----:B------:R-:W-:Y:S02]  /*3d650*/  @!UPT UIADD3 URZ, URZ, URZ, URZ ;  /* 0x0000003f3f3ff290 */ /* 0x000fe4000fffe03f */
[----:B------:R-:W-:Y:S02]  /*3d660*/  IMAD.MOV.U32 R23, RZ, RZ, R71 ;  /* 0x000000ffff177224 */ /* 0x000fe400078e0047 */
[----:B------:R-:W-:Y:S01]  /*3d670*/  IMAD.MOV.U32 R22, RZ, RZ, R70 ;  /* 0x000000ffff167224 */ /* 0x000fe200078e0046 */
[----:B------:R1:W-:Y:S04]  /*3d680*/  STL.64 [R1+0x60], R68 ;  /* 0x0000604401007387 */ /* 0x0003e80000100a00 */
[----:B------:R-:W-:Y:S04]  /*3d690*/  STL [R1+0x34d4], R23 ;  /* 0x0034d41701007387 */ /* 0x000fe80000100800 */
[----:B------:R-:W-:Y:S04]  /*3d6a0*/  STL [R1+0x34d0], R22 ;  /* 0x0034d01601007387 */ /* 0x000fe80000100800 */
[----:B------:R-:W3:Y:S04]  /*3d6b0*/  LDL.LU R236, [R1+0x850] ;  /* 0x0008500001ec7983 */ /* 0x000ee80000300800 */
[----:B------:R-:W3:Y:S04]  /*3d6c0*/  LDL.LU R237, [R1+0x854] ;  /* 0x0008540001ed7983 */ /* 0x000ee80000300800 */
[----:B------:R-:W3:Y:S04]  /*3d6d0*/  LDL.LU R238, [R1+0x858] ;  /* 0x0008580001ee7983 */ /* 0x000ee80000300800 */
[----:B------:R-:W3:Y:S01]  /*3d6e0*/  LDL.LU R239, [R1+0x85c] ;  /* 0x00085c0001ef7983 */ /* 0x000ee20000300800 */
[C---:B-1----:R-:W-:Y:S08]  /*3d6f0*/  HMMA.1688.F32.TF32 R68, R240.reuse, R36, R244 ;  /* 0x00000024f044723c */ /* 0x042ff000000810f4 */
[----:B------:R-:W-:Y:S11]  /*3d700*/  HMMA.1688.F32.TF32 R84, R240, R60, R84 ;  /* 0x0000003cf054723c */ /* 0x000ff60000081054 */
[----:B------:R-:W-:Y:S05]  /*3d710*/  @!UPT UIADD3 URZ, URZ, URZ, URZ ;  /* 0x0000003f3f3ff290 */ /* 0x000fea000fffe03f */
[----:B------:R-:W-:Y:S01]  /*3d720*/  MOV R26, R68 ;  /* 0x00000044001a7202 */ /* 0x000fe20000000f00 */
[----:B------:R-:W-:Y:S01]  /*3d730*/  IMAD.MOV.U32 R27, RZ, RZ, R69 ;  /* 0x000000ffff1b7224 */ /* 0x000fe200078e0045 */
[----:B------:R-:W4:Y:S01]  /*3d740*/  LDL.LU R68, [R1+0x820] ;  /* 0x0008200001447983 */ /* 0x000f220000300800 */
[----:B------:R-:W-:Y:S01]  /*3d750*/  IMAD.MOV.U32 R30, RZ, RZ, R70 ;  /* 0x000000ffff1e7224 */ /* 0x000fe200078e0046 */
[----:B------:R-:W-:Y:S02]  /*3d760*/  MOV R31, R71 ;  /* 0x00000047001f7202 */ /* 0x000fe40000000f00 */
        /* <DEDUP_REMOVED lines=11> */
[----:B------:R-:W4:Y:S01]  /*3d820*/  LDL.LU R79, [R1+0x83c] ;  /* 0x00083c00014f7983 */ /* 0x000f220000300800 */
[----:B------:R-:W-:Y:S01]  /*3d830*/  MOV R174, R85 ;  /* 0x0000005500ae7202 */ /* 0x000fe20000000f00 */
[----:B------:R-:W-:Y:S02]  /*3d840*/  IMAD.MOV.U32 R173, RZ, RZ, R86 ;  /* 0x000000ffffad7224 */ /* 0x000fe400078e0056 */
[----:B------:R-:W-:Y:S01]  /*3d850*/  STL [R1+0x34e4], R31 ;  /* 0x0034e41f01007387 */ /* 0x000fe20000100800 */
[----:B------:R-:W-:-:S03]  /*3d860*/  IMAD.MOV.U32 R172, RZ, RZ, R87 ;  /* 0x000000ffffac7224 */ /* 0x000fc600078e0057 */
[----:B------:R-:W-:Y:S04]  /*3d870*/  STL [R1+0x34e0], R30 ;  /* 0x0034e01e01007387 */ /* 0x000fe80000100800 */
[----:B------:R1:W-:Y:S04]  /*3d880*/  STL [R1+0x34dc], R27 ;  /* 0x0034dc1b01007387 */ /* 0x0003e80000100800 */
[----:B------:R1:W-:Y:S01]  /*3d890*/  STL [R1+0x34d8], R26 ;  /* 0x0034d81a01007387 */ /* 0x0003e20000100800 */
[----:B--2---:R-:W-:Y:S03]  /*3d8a0*/  HMMA.1688.F32.TF32 R84, R240, R32, R248 ;  /* 0x00000020f054723c */ /* 0x004fe600000810f8 */
        /* <DEDUP_REMOVED lines=8> */
[----:B------:R-:W-:-:S02]  /*3d930*/  IMAD.MOV.U32 R54, RZ, RZ, R85 ;  /* 0x000000ffff367224 */ /* 0x000fc400078e0055 */
[----:B------:R-:W-:Y:S01]  /*3d940*/  IMAD.MOV.U32 R34, RZ, RZ, R84 ;  /* 0x000000ffff227224 */ /* 0x000fe200078e0054 */
[----:B------:R-:W-:Y:S01]  /*3d950*/  MOV R55, R86 ;  /* 0x0000005600377202 */ /* 0x000fe20000000f00 */
[----:B------:R-:W-:Y:S01]  /*3d960*/  IMAD.MOV.U32 R50, RZ, RZ, R87 ;  /* 0x000000ffff327224 */ /* 0x000fe200078e0057 */
[----:B------:R1:W-:Y:S04]  /*3d970*/  STL [R1+0x34ec], R54 ;  /* 0x0034ec3601007387 */ /* 0x0003e80000100800 */
[----:B------:R1:W-:Y:S01]  /*3d980*/  STL [R1+0x34e8], R34 ;  /* 0x0034e82201007387 */ /* 0x0003e20000100800 */
[C---:B---3--:R-:W-:Y:S03]  /*3d990*/  HMMA.1688.F32.TF32 R84, R240.reuse, R28, R236 ;  /* 0x0000001cf054723c */ /* 0x048fe600000810ec */
[----:B------:R-:W3:Y:S04]  /*3d9a0*/  LDL.LU R236, [R1+0x290] ;  /* 0x0002900001ec7983 */ /* 0x000ee80000300800 */
[----:B------:R-:W3:Y:S04]  /*3d9b0*/  LDL.LU R237, [R1+0x294] ;  /* 0x0002940001ed7983 */ /* 0x000ee80000300800 */
[----:B------:R-:W3:Y:S04]  /*3d9c0*/  LDL.LU R238, [R1+0x298] ;  /* 0x0002980001ee7983 */ /* 0x000ee80000300800 */
[----:B------:R-:W3:Y:S01]  /*3d9d0*/  LDL.LU R239, [R1+0x29c] ;  /* 0x00029c0001ef7983 */ /* 0x000ee20000300800 */
[----:B------:R-:W-:Y:S08]  /*3d9e0*/  HMMA.1688.F32.TF32 R88, R240, R64, R88 ;  /* 0x00000040f058723c */ /* 0x000ff00000081058 */
[----:B------:R-:W-:Y:S01]  /*3d9f0*/  IMAD.MOV.U32 R51, RZ, RZ, R84 ;  /* 0x000000ffff337224 */ /* 0x000fe200078e0054 */
[----:B------:R-:W-:Y:S01]  /*3da00*/  MOV R42, R85 ;  /* 0x00000055002a7202 */ /* 0x000fe20000000f00 */
[----:B------:R-:W-:-:S02]  /*3da10*/  IMAD.MOV.U32 R46, RZ, RZ, R86 ;  /* 0x000000ffff2e7224 */ /* 0x000fc400078e0056 */
[----:B------:R-:W-:Y:S11]  /*3da20*/  IMAD.MOV.U32 R47, RZ, RZ, R87 ;  /* 0x000000ffff2f7224 */ /* 0x000ff600078e0057 */
[----:B------:R-:W-:Y:S01]  /*3da30*/  @!UPT UIADD3 URZ, URZ, URZ, URZ ;  /* 0x0000003f3f3ff290 */ /* 0x000fe2000fffe03f */
[----:B------:R-:W-:Y:S01]  /*3da40*/  IMAD.MOV.U32 R230, RZ, RZ, R88 ;  /* 0x000000ffffe67224 */ /* 0x000fe200078e0058 */
[----:B----4-:R-:W-:Y:S01]  /*3da50*/  HMMA.1688.F32.TF32 R80, R240, R24, R80 ;  /* 0x00000018f050723c */ /* 0x010fe20000081050 */
[----:B------:R-:W-:Y:S01]  /*3da60*/  IMAD.MOV.U32 R231, RZ, RZ, R89 ;  /* 0x000000ffffe77224 */ /* 0x000fe200078e0059 */
[----:B------:R-:W-:Y:S01]  /*3da70*/  MOV R214, R90 ;  /* 0x0000005a00d67202 */ /* 0x000fe20000000f00 */
[----:B------:R-:W-:-:S05]  /*3da80*/  IMAD.MOV.U32 R215, RZ, RZ, R91 ;  /* 0x000000ffffd77224 */ /* 0x000fca00078e005b */
[C---:B------:R-:W-:Y:S11]  /*3da90*/  HMMA.1688.F32.TF32 R76, R240.reuse, R20, R76 ;  /* 0x00000014f04c723c */ /* 0x040ff6000008104c */
[----:B------:R-:W-:Y:S05]  /*3daa0*/  @!UPT UIADD3 URZ, URZ, URZ, URZ ;  /* 0x0000003f3f3ff290 */ /* 0x000fea000fffe03f */
[----:B-1----:R-:W-:Y:S01]  /*3dab0*/  MOV R27, R80 ;  /* 0x00000050001b7202 */ /* 0x002fe20000000f00 */
[----:B------:R-:W-:Y:S01]  /*3dac0*/  IMAD.MOV.U32 R26, RZ, RZ, R81 ;  /* 0x000000ffff1a7224 */ /* 0x000fe200078e0051 */
[----:B------:R-:W-:Y:S01]  /*3dad0*/  MOV R22, R83 ;  /* 0x0000005300167202 */ /* 0x000fe20000000f00 */
[----:B------:R-:W-:Y:S01]  /*3dae0*/  IMAD.MOV.U32 R23, RZ, RZ, R82 ;  /* 0x000000ffff177224 */ /* 0x000fe200078e0052 */
[----:B------:R-:W-:Y:S04]  /*3daf0*/  HMMA.1688.F32.TF32 R68, R240, R16, R68 ;  /* 0x00000010f044723c */ /* 0x000fe80000081044 */
[----:B------:R-:W-:Y:S01]  /*3db00*/  IMAD.MOV.U32 R54, RZ, RZ, R76 ;  /* 0x000000ffff367224 */ /* 0x000fe200078e004c */
[----:B------:R-:W-:Y:S01]  /*3db10*/  MOV R31, R78 ;  /* 0x0000004e001f7202 */ /* 0x000fe20000000f00 */
[----:B------:R-:W-:-:S02]  /*3db20*/  IMAD.MOV.U32 R34, RZ, RZ, R77 ;  /* 0x000000ffff227224 */ /* 0x000fc400078e004d */
[----:B------:R-:W-:Y:S01]  /*3db30*/  IMAD.MOV.U32 R30, RZ, RZ, R79 ;  /* 0x000000ffff1e7224 */ /* 0x000fe200078e004f */
[C---:B--2---:R-:W-:Y:S08]  /*3db40*/  HMMA.1688.F32.TF32 R248, R240.reuse, R12, R248 ;  /* 0x0000000cf0f8723c */ /* 0x044ff000000810f8 */
[C---:B------:R-:W-:Y:S11]  /*3db50*/  HMMA.1688.F32.TF32 R244, R240.reuse, R8, R244 ;  /* 0x00000008f0f4723c */ /* 0x040ff600000810f4 */
[----:B------:R-:W-:Y:S04]  /*3db60*/  @!UPT UIADD3 URZ, URZ, URZ, URZ ;  /* 0x0000003f3f3ff290 */ /* 0x000fe8000fffe03f */
        /* <DEDUP_REMOVED lines=12> */
[----:B------:R-:W-:Y:S04]  /*3dc30*/  STL [R1+0x3480], R244 ;  /* 0x003480f401007387 */ /* 0x000fe80000100800 */
[----:B------:R-:W-:Y:S04]  /*3dc40*/  STL [R1+0x347c], R245 ;  /* 0x00347cf501007387 */ /* 0x000fe80000100800 */
[----:B------:R-:W-:Y:S04]  /*3dc50*/  STL [R1+0x3478], R246 ;  /* 0x003478f601007387 */ /* 0x000fe80000100800 */
[----:B------:R-:W-:Y:S04]  /*3dc60*/  STL [R1+0x346c], R247 ;  /* 0x00346cf701007387 */ /* 0x000fe80000100800 */
        /* <DEDUP_REMOVED lines=12> */
[----:B---3--:R-:W-:Y:S03]  /*3dd30*/  HMMA.1688.F32.TF32 R240, R240, R4, R236 ;  /* 0x00000004f0f0723c */ /* 0x008fe600000810ec */
        /* <DEDUP_REMOVED lines=9> */
[----:B------:R1:W-:Y:S01]  /*3ddd0*/  STL [R1+0x3448], R243 ;  /* 0x003448f301007387 */ /* 0x0003e20000100800 */
[C---:B--2---:R-:W-:Y:S08]  /*3dde0*/  HMMA.1688.F32.TF32 R92, R72.reuse, R60, R92 ;  /* 0x0000003c485c723c */ /* 0x044ff0000008105c */
[C---:B----4-:R-:W-:Y:S08]  /*3ddf0*/  HMMA.1688.F32.TF32 R120, R72.reuse, R64, R136 ;  /* 0x000000404878723c */ /* 0x050ff00000081088 */
[C---:B------:R-:W-:Y:S08]  /*3de00*/  HMMA.1688.F32.TF32 R84, R72.reuse, R52, R84 ;  /* 0x000000344854723c */ /* 0x040ff00000081054 */
[C---:B------:R-:W-:Y:S11]  /*3de10*/  HMMA.1688.F32.TF32 R80, R72.reuse, R48, R80 ;  /* 0x000000304850723c */ /* 0x040ff60000081050 */
[----:B------:R-:W-:Y:S05]  /*3de20*/  @!UPT UIADD3 URZ, URZ, URZ, URZ ;  /* 0x0000003f3f3ff290 */ /* 0x000fea000fffe03f */
[----:B------:R-:W-:Y:S01]  /*3de30*/  IMAD.MOV.U32 R11, RZ, RZ, R84 ;  /* 0x000000ffff0b7224 */ /* 0x000fe200078e0054 */
[----:B------:R-:W-:Y:S01]  /*3de40*/  MOV R6, R86 ;  /* 0x0000005600067202 */ /* 0x000fe20000000f00 */
[----:B-1----:R-:W-:Y:S02]  /*3de50*/  IMAD.MOV.U32 R243, RZ, RZ, R85 ;  /* 0x000000fffff37224 */ /* 0x002fe400078e0055 */
[----:B------:R-:W-:Y:S02]  /*3de60*/  IMAD.MOV.U32 R7, RZ, RZ, R87 ;  /* 0x000000ffff077224 */ /* 0x000fe400078e0057 */
[----:B---3--:R-:W-:Y:S02]  /*3de70*/  HMMA.1688.F32.TF32 R84, R72, R44, R76 ;  /* 0x0000002c4854723c */ /* 0x008fe4000008104c */
[----:B------:R-:W-:Y:S01]  /*3de80*/  IMAD.MOV.U32 R251, RZ, RZ, R80 ;  /* 0x000000fffffb7224 */ /* 0x000fe200078e0050 */
[----:B------:R-:W-:Y:S01]  /*3de90*/  MOV R14, R81 ;  /* 0x00000051000e7202 */ /* 0x000fe20000000f00 */
[----:B------:R-:W-:-:S02]  /*3dea0*/  IMAD.MOV.U32 R15, RZ, RZ, R82 ;  /* 0x000000ffff0f7224 */ /* 0x000fc400078e0052 */
[----:B------:R-:W-:Y:S02]  /*3deb0*/  IMAD.MOV.U32 R10, RZ, RZ, R83 ;  /* 0x000000ffff0a7224 */ /* 0x000fe400078e0053 */
[----:B------:R-:W-:Y:S01]  /*3dec0*/  HMMA.1688.F32.TF32 R80, R72, R40, R236 ;  /* 0x000000284850723c */ /* 0x000fe200000810ec */
[----:B------:R-:W-:Y:S04]  /*3ded0*/  STL [R1+0x1c0], R120 ;  /* 0x0001c07801007387 */ /* 0x000fe80000100800 */
[----:B------:R-:W-:Y:S04]  /*3dee0*/  STL [R1+0x1cc], R123 ;  /* 0x0001cc7b01007387 */ /* 0x000fe80000100800 */
[----:B------:R-:W2:Y:S06]  /*3def0*/  LDL.LU R76, [R1+0x510] ;  /* 0x00051000014c7983 */ /* 0x000eac0000300800 */
[----:B------:R-:W-:Y:S04]  /*3df00*/  STL.64 [R1+0x170], R84 ;  /* 0x0001705401007387 */ /* 0x000fe80000100a00 */
[----:B------:R-:W-:Y:S04]  /*3df10*/  STL.64 [R1+0x178], R86 ;  /* 0x0001785601007387 */ /* 0x000fe80000100a00 */
[----:B------:R1:W-:Y:S04]  /*3df20*/  STL.64 [R1+0x160], R80 ;  /* 0x0001605001007387 */ /* 0x0003e80000100a00 */
[----:B------:R3:W-:Y:S04]  /*3df30*/  STL.64 [R1+0x168], R82 ;  /* 0x0001685201007387 */ /* 0x0007e80000100a00 */
[----:B------:R-:W2:Y:S04]  /*3df40*/  LDL.LU R77, [R1+0x514] ;  /* 0x00051400014d7983 */ /* 0x000ea80000300800 */
[----:B------:R-:W2:Y:S04]  /*3df50*/  LDL.LU R78, [R1+0x518] ;  /* 0x00051800014e7983 */ /* 0x000ea80000300800 */
[----:B------:R-:W2:Y:S04]  /*3df60*/  LDL.LU R79, [R1+0x51c] ;  /* 0x00051c00014f7983 */ /* 0x000ea80000300800 */
[----:B-1----:R-:W4:Y:S04]  /*3df70*/  LDL.LU R80, [R1+0x520] ;  /* 0x0005200001507983 */ /* 0x002f280000300800 */
[----:B------:R-:W4:Y:S04]  /*3df80*/  LDL.LU R81, [R1+0x524] ;  /* 0x0005240001517983 */ /* 0x000f280000300800 */
[----:B---3--:R-:W4:Y:S04]  /*3df90*/  LDL.LU R82, [R1+0x528] ;  /* 0x0005280001527983 */ /* 0x008f280000300800 */
[----:B------:R-:W4:Y:S01]  /*3dfa0*/  LDL.LU R83, [R1+0x52c] ;  /* 0x00052c0001537983 */ /* 0x000f220000300800 */
[----:B------:R-:W-:-:S03]  /*3dfb0*/  IMAD.MOV.U32 R242, RZ, RZ, R92 ;  /* 0x000000fffff27224 */ /* 0x000fc600078e005c */
[----:B------:R-:W3:Y:S01]  /*3dfc0*/  LDL.LU R84, [R1+0x530] ;  /* 0x0005300001547983 */ /* 0x000ee20000300800 */
[----:B------:R-:W-:-:S03]  /*3dfd0*/  MOV R244, R93 ;  /* 0x0000005d00f47202 */ /* 0x000fc60000000f00 */
[----:B------:R-:W3:Y:S01]  /*3dfe0*/  LDL.LU R85, [R1+0x534] ;  /* 0x0005340001557983 */ /* 0x000ee20000300800 */
[----:B------:R-:W-:-:S03]  /*3dff0*/  IMAD.MOV.U32 R245, RZ, RZ, R94 ;  /* 0x000000fffff57224 */ /* 0x000fc600078e005e */
[----:B------:R-:W3:Y:S01]  /*3e000*/  LDL.LU R86, [R1+0x538] ;  /* 0x0005380001567983 */ /* 0x000ee20000300800 */
[----:B------:R-:W-:-:S03]  /*3e010*/  IMAD.MOV.U32 R246, RZ, RZ, R95 ;  /* 0x000000fffff67224 */ /* 0x000fc600078e005f */
        /* <DEDUP_REMOVED lines=49> */
[----:B------:R-:W3:Y:S01]  /*3e330*/  LDL.LU R124, [R1+0x770] ;  /* 0x00077000017c7983 */ /* 0x000ee20000300800 */
[----:B------:R-:W-:-:S03]  /*3e340*/  MOV R18, R121 ;  /* 0x0000007900127202 */ /* 0x000fc60000000f00 */
[----:B------:R-:W3:Y:S01]  /*3e350*/  LDL.LU R125, [R1+0x774] ;  /* 0x00077400017d7983 */ /* 0x000ee20000300800 */
[----:B------:R-:W-:-:S03]  /*3e360*/  IMAD.MOV.U32 R19, RZ, RZ, R122 ;  /* 0x000000ffff137224 */ /* 0x000fc600078e007a */
        /* <DEDUP_REMOVED lines=30> */
[----:B------:R-:W4:Y:S09]  /*3e550*/  LDL.LU R147, [R1+0x44c] ;  /* 0x00044c0001937983 */ /* 0x000f320000300800 */
[----:B------:R-:W-:Y:S01]  /*3e560*/  MOV R247, R88 ;  /* 0x0000005800f77202 */ /* 0x000fe20000000f00 */
[----:B------:R-:W-:Y:S01]  /*3e570*/  IMAD.MOV.U32 R248, RZ, RZ, R89 ;  /* 0x000000fffff87224 */ /* 0x000fe200078e0059 */
[----:B------:R-:W4:Y:S01]  /*3e580*/  LDL.LU R88, [R1+0x6d0] ;  /* 0x0006d00001587983 */ /* 0x000f220000300800 */
[----:B------:R-:W-:Y:S01]  /*3e590*/  IMAD.MOV.U32 R249, RZ, RZ, R90 ;  /* 0x000000fffff97224 */ /* 0x000fe200078e005a */
[----:B------:R-:W-:-:S02]  /*3e5a0*/  MOV R250, R91 ;  /* 0x0000005b00fa7202 */ /* 0x000fc40000000f00 */
[----:B------:R-:W4:Y:S04]  /*3e5b0*/  LDL.LU R89, [R1+0x6d4] ;  /* 0x0006d40001597983 */ /* 0x000f280000300800 */
[----:B------:R-:W4:Y:S04]  /*3e5c0*/  LDL.LU R90, [R1+0x6d8] ;  /* 0x0006d800015a7983 */ /* 0x000f280000300800 */
[----:B------:R-:W4:Y:S04]  /*3e5d0*/  LDL.LU R91, [R1+0x6dc] ;  /* 0x0006dc00015b7983 */ /* 0x000f280000300800 */
[----:B------:R-:W4:Y:S04]  /*3e5e0*/  LDL.LU R236, [R1+0x260] ;  /* 0x0002600001ec7983 */ /* 0x000f280000300800 */
[----:B------:R-:W4:Y:S01]  /*3e5f0*/  LDL.LU R237, [R1+0x264] ;  /* 0x0002640001ed7983 */ /* 0x000f220000300800 */
[----:B------:R-:W-:Y:S01]  /*3e600*/  IMAD.MOV.U32 R43, RZ, RZ, R68 ;  /* 0x000000ffff2b7224 */ /* 0x000fe200078e0044 */
[----:B------:R-:W-:Y:S01]  /*3e610*/  MOV R35, R69 ;  /* 0x0000004500237202 */ /* 0x000fe20000000f00 */
[----:B------:R-:W-:Y:S01]  /*3e620*/  IMAD.MOV.U32 R38, RZ, RZ, R70 ;  /* 0x000000ffff267224 */ /* 0x000fe200078e0046 */
[----:B------:R-:W-:Y:S01]  /*3e630*/  LDS R68, [R3+0x18200] ;  /* 0x0182000003447984 */ /* 0x000fe20000000800 */
[----:B------:R-:W-:-:S03]  /*3e640*/  IMAD.MOV.U32 R39, RZ, RZ, R71 ;  /* 0x000000ffff277224 */ /* 0x000fc600078e0047 */
[----:B------:R-:W-:Y:S04]  /*3e650*/  LDS R70, [R3+0x1a200] ;  /* 0x01a2000003467984 */ /* 0x000fe80000000800 */
[----:B------:R-:W-:Y:S04]  /*3e660*/  LDS R69, [R0+0x18200] ;  /* 0x0182000000457984 */ /* 0x000fe80000000800 */
[----:B------:R-:W1:Y:S01]  /*3e670*/  LDS R71, [R0+0x1a200] ;  /* 0x01a2000000477984 */ /* 0x000e620000000800 */
[----:B------:R-:W-:Y:S01]  /*3e680*/  MOV R238, R252 ;  /* 0x000000fc00ee7202 */ /* 0x000fe20000000f00 */
[----:B------:R-:W-:Y:S01]  /*3e690*/  IMAD.MOV.U32 R239, RZ, RZ, R2 ;  /* 0x000000ffffef7224 */ /* 0x000fe200078e0002 */
[C---:B--2---:R-:W-:Y:S08]  /*3e6a0*/  HMMA.1688.F32.TF32 R196, R72.reuse, R24, R196 ;  /* 0x0000001848c4723c */ /* 0x044ff000000810c4 */
[C---:B---3--:R-:W-:Y:S08]  /*3e6b0*/  HMMA.1688.F32.TF32 R124, R72.reuse, R32, R124 ;  /* 0x00000020487c723c */ /* 0x048ff0000008107c */
[C---:B----4-:R-:W-:Y:S08]  /*3e6c0*/  HMMA.1688.F32.TF32 R120, R72.reuse, R36, R120 ;  /* 0x000000244878723c */ /* 0x050ff00000081078 */
[C---:B------:R-:W-:Y:S11]  /*3e6d0*/  HMMA.1688.F32.TF32 R128, R72.reuse, R28, R128 ;  /* 0x0000001c4880723c */ /* 0x040ff60000081080 */
[----:B------:R-:W-:Y:S04]  /*3e6e0*/  @!UPT UIADD3 URZ, URZ, URZ, URZ ;  /* 0x0000003f3f3ff290 */ /* 0x000fe8000fffe03f */
[----:B------:R2:W-:Y:S04]  /*3e6f0*/  STL.64 [R1+0x150], R120 ;  /* 0x0001507801007387 */ /* 0x0005e80000100a00 */
[----:B------:R-:W-:Y:S04]  /*3e700*/  STL.64 [R1+0x158], R122 ;  /* 0x0001587a01007387 */ /* 0x000fe80000100a00 */
[----:B--2---:R-:W2:Y:S04]  /*3e710*/  LDL.LU.64 R120, [R1+0x3578] ;  /* 0x0035780001787983 */ /* 0x004ea80000300a00 */
[----:B------:R3:W-:Y:S04]  /*3e720*/  STL.64 [R1+0x140], R124 ;  /* 0x0001407c01007387 */ /* 0x0007e80000100a00 */
[----:B------:R-:W-:Y:S01]  /*3e730*/  STL.64 [R1+0x148], R126 ;  /* 0x0001487e01007387 */ /* 0x000fe20000100a00 */
[C---:B------:R-:W-:Y:S03]  /*3e740*/  HMMA.1688.F32.TF32 R220, R72.reuse, R20, R220 ;  /* 0x0000001448dc723c */ /* 0x040fe600000810dc */
[----:B---3--:R-:W3:Y:S04]  /*3e750*/  LDL.LU.64 R124, [R1+0x3570] ;  /* 0x00357000017c7983 */ /* 0x008ee80000300a00 */
[----:B------:R4:W-:Y:S04]  /*3e760*/  STL.64 [R1+0x130], R128 ;  /* 0x0001308001007387 */ /* 0x0009e80000100a00 */
[----:B----4-:R-:W4:Y:S04]  /*3e770*/  LDL.LU.64 R128, [R1+0x3568] ;  /* 0x0035680001807983 */ /* 0x010f280000300a00 */
[----:B------:R-:W-:Y:S04]  /*3e780*/  STL.64 [R1+0x120], R196 ;  /* 0x000120c401007387 */ /* 0x000fe80000100a00 */
[----:B------:R1:W-:Y:S02]  /*3e790*/  STL.64 [R1+0x128], R198 ;  /* 0x000128c601007387 */ /* 0x0003e40000100a00 */
[C---:B-1----:R-:W-:Y:S08]  /*3e7a0*/  HMMA.1688.F32.TF32 R196, R72.reuse, R16, R188 ;  /* 0x0000001048c4723c */ /* 0x042ff000000810bc */
        /* <DEDUP_REMOVED lines=13> */
[C---:B------:R-:W-:Y:S03]  /*3e880*/  HMMA.1688.F32.TF32 R140, R68.reuse, R32, R140 ;  /* 0x00000020448c723c */ /* 0x040fe6000008108c */
[----:B------:R-:W-:Y:S04]  /*3e890*/  LDS R72, [R3+0x18300] ;  /* 0x0183000003487984 */ /* 0x000fe80000000800 */
[----:B------:R-:W-:Y:S01]  /*3e8a0*/  LDS R74, [R3+0x1a300] ;  /* 0x01a30000034a7984 */ /* 0x000fe20000000800 */
[C---:B-1----:R-:W-:Y:S03]  /*3e8b0*/  HMMA.1688.F32.TF32 R180, R68.reuse, R64, R168 ;  /* 0x0000004044b4723c */ /* 0x042fe600000810a8 */
[----:B------:R-:W-:Y:S04]  /*3e8c0*/  LDS R73, [R0+0x18300] ;  /* 0x0183000000497984 */ /* 0x000fe80000000800 */
[----:B------:R-:W1:Y:S01]  /*3e8d0*/  LDS R75, [R0+0x1a300] ;  /* 0x01a30000004b7984 */ /* 0x000e620000000800 */
        /* <DEDUP_REMOVED lines=23> */
[----:B------:R1:W-:Y:S02]  /*3ea50*/  STL.64 [R1+0x448], R134 ;  /* 0x0004488601007387 */ /* 0x0003e40000100a00 */
[C---:B-1----:R-:W-:Y:S08]  /*3ea60*/  HMMA.1688.F32.TF32 R132, R68.reuse, R24, R92 ;  /* 0x000000184484723c */ /* 0x042ff0000008105c */
[C---:B------:R-:W-:Y:S08]  /*3ea70*/  HMMA.1688.F32.TF32 R92, R68.reuse, R20, R88 ;  /* 0x00000014445c723c */ /* 0x040ff00000081058 */
[C---:B------:R-:W-:Y:S08]  /*3ea80*/  HMMA.1688.F32.TF32 R88, R68.reuse, R16, R84 ;  /* 0x000000104458723c */ /* 0x040ff00000081054 */
        /* <DEDUP_REMOVED lines=15> */
[----:B------:R-:W2:Y:S04]  /*3eb80*/  LDL.LU R76, [R1+0x2f0] ;  /* 0x0002f000014c7983 */ /* 0x000ea80000300800 */
[----:B------:R1:W-:Y:S01]  /*3eb90*/  STL.64 [R1+0x1e0], R80 ;  /* 0x0001e05001007387 */ /* 0x0003e20000100a00 */
[----:B------:R-:W-:-:S03]  /*3eba0*/  IMAD.MOV.U32 R78, RZ, RZ, R100 ;  /* 0x000000ffff4e7224 */ /* 0x000fc600078e0064 */
[----:B------:R1:W-:Y:S01]  /*3ebb0*/  STL.64 [R1+0x1e8], R82 ;  /* 0x0001e85201007387 */ /* 0x0003e20000100a00 */
[----:B------:R-:W-:-:S03]  /*3ebc0*/  IMAD.MOV.U32 R79, RZ, RZ, R101 ;  /* 0x000000ffff4f7224 */ /* 0x000fc600078e0065 */
[----:B------:R-:W-:Y:S04]  /*3ebd0*/  STL.64 [R1+0x1d0], R68 ;  /* 0x0001d04401007387 */ /* 0x000fe80000100a00 */
[----:B------:R-:W-:Y:S04]  /*3ebe0*/  STL.64 [R1+0x1d8], R70 ;  /* 0x0001d84601007387 */ /* 0x000fe80000100a00 */
[----:B------:R-:W2:Y:S04]  /*3ebf0*/  LDL.LU R77, [R1+0x2f4] ;  /* 0x0002f400014d7983 */ /* 0x000ea80000300800 */
[----:B------:R-:W2:Y:S04]  /*3ec00*/  LDL.LU R100, [R1+0x3564] ;  /* 0x0035640001647983 */ /* 0x000ea80000300800 */
[----:B------:R-:W3:Y:S04]  /*3ec10*/  LDL.LU R101, [R1+0x3560] ;  /* 0x0035600001657983 */ /* 0x000ee80000300800 */
[----:B-1----:R-:W4:Y:S04]  /*3ec20*/  LDL.LU R80, [R1+0x300] ;  /* 0x0003000001507983 */ /* 0x002f280000300800 */
[----:B------:R-:W4:Y:S04]  /*3ec30*/  LDL.LU R81, [R1+0x304] ;  /* 0x0003040001517983 */ /* 0x000f280000300800 */
[----:B------:R-:W4:Y:S04]  /*3ec40*/  LDL.LU R82, [R1+0x308] ;  /* 0x0003080001527983 */ /* 0x000f280000300800 */
[----:B------:R-:W4:Y:S04]  /*3ec50*/  LDL.LU R83, [R1+0x30c] ;  /* 0x00030c0001537983 */ /* 0x000f280000300800 */
[----:B------:R-:W4:Y:S04]  /*3ec60*/  LDL.LU R84, [R1+0x310] ;  /* 0x0003100001547983 */ /* 0x000f280000300800 */
[----:B------:R-:W4:Y:S04]  /*3ec70*/  LDL.LU R85, [R1+0x314] ;  /* 0x0003140001557983 */ /* 0x000f280000300800 */
[----:B------:R-:W-:Y:S04]  /*3ec80*/  LDS R68, [R3+0x18400] ;  /* 0x0184000003447984 */ /* 0x000fe80000000800 */
[----:B------:R-:W-:Y:S04]  /*3ec90*/  LDS R70, [R3+0x1a400] ;  /* 0x01a4000003467984 */ /* 0x000fe80000000800 */
[----:B------:R-:W-:Y:S04]  /*3eca0*/  LDS R69, [R0+0x18400] ;  /* 0x0184000000457984 */ /* 0x000fe80000000800 */
[----:B------:R-:W1:Y:S01]  /*3ecb0*/  LDS R71, [R0+0x1a400] ;  /* 0x01a4000000477984 */ /* 0x000e620000000800 */
[----:B--2---:R-:W-:Y:S01]  /*3ecc0*/  IMAD.MOV.U32 R87, RZ, RZ, R100 ;  /* 0x000000ffff577224 */ /* 0x004fe200078e0064 */
[----:B---3--:R-:W-:-:S02]  /*3ecd0*/  MOV R86, R101 ;  /* 0x0000006500567202 */ /* 0x008fc40000000f00 */
[----:B------:R-:W2:Y:S04]  /*3ece0*/  LDL.LU R101, [R1+0x355c] ;  /* 0x00355c0001657983 */ /* 0x000ea80000300800 */
[----:B------:R-:W3:Y:S04]  /*3ecf0*/  LDL.LU R100, [R1+0x3558] ;  /* 0x0035580001647983 */ /* 0x000ee80000300800 */
[----:B------:R-:W1:Y:S04]  /*3ed00*/  LDL.LU R92, [R1+0x330] ;  /* 0x00033000015c7983 */ /* 0x000e680000300800 */
[----:B------:R-:W1:Y:S04]  /*3ed10*/  LDL.LU R93, [R1+0x334] ;  /* 0x00033400015d7983 */ /* 0x000e680000300800 */
[----:B------:R-:W1:Y:S04]  /*3ed20*/  LDL.LU R94, [R1+0x338] ;  /* 0x00033800015e7983 */ /* 0x000e680000300800 */
[----:B------:R-:W1:Y:S01]  /*3ed30*/  LDL.LU R95, [R1+0x33c] ;  /* 0x00033c00015f7983 */ /* 0x000e620000300800 */
[----:B--2---:R-:W-:-:S03]  /*3ed40*/  IMAD.MOV.U32 R140, RZ, RZ, R101 ;  /* 0x000000ffff8c7224 */ /* 0x004fc600078e0065 */
[----:B------:R-:W2:Y:S01]  /*3ed50*/  LDL.LU R101, [R1+0x3554] ;  /* 0x0035540001657983 */ /* 0x000ea20000300800 */
[----:B---3--:R-:W-:-:S03]  /*3ed60*/  MOV R141, R100 ;  /* 0x00000064008d7202 */ /* 0x008fc60000000f00 */
[----:B------:R-:W3:Y:S04]  /*3ed70*/  LDL.LU R100, [R1+0x3550] ;  /* 0x0035500001647983 */ /* 0x000ee80000300800 */
[----:B------:R-:W4:Y:S04]  /*3ed80*/  LDL.LU R142, [R1+0x248] ;  /* 0x00024800018e7983 */ /* 0x000f280000300800 */
[----:B------:R-:W4:Y:S04]  /*3ed90*/  LDL.LU R143, [R1+0x24c] ;  /* 0x00024c00018f7983 */ /* 0x000f280000300800 */
[----:B------:R-:W4:Y:S04]  /*3eda0*/  LDL.LU R148, [R1+0x360] ;  /* 0x0003600001947983 */ /* 0x000f280000300800 */
[----:B------:R-:W4:Y:S01]  /*3edb0*/  LDL.LU R149, [R1+0x364] ;  /* 0x0003640001957983 */ /* 0x000f220000300800 */
[----:B--2---:R-:W-:-:S03]  /*3edc0*/  IMAD.MOV.U32 R150, RZ, RZ, R101 ;  /* 0x000000ffff967224 */ /* 0x004fc600078e0065 */
[----:B------:R-:W2:Y:S01]  /*3edd0*/  LDL.LU R101, [R1+0x354c] ;  /* 0x00354c0001657983 */ /* 0x000ea20000300800 */
[----:B---3--:R-:W-:-:S03]  /*3ede0*/  IMAD.MOV.U32 R151, RZ, RZ, R100 ;  /* 0x000000ffff977224 */ /* 0x008fc600078e0064 */
[----:B------:R-:W3:Y:S04]  /*3edf0*/  LDL.LU R100, [R1+0x3548] ;  /* 0x0035480001647983 */ /* 0x000ee80000300800 */
[----:B------:R-:W4:Y:S04]  /*3ee00*/  LDL.LU R152, [R1+0x370] ;  /* 0x0003700001987983 */ /* 0x000f280000300800 */
[----:B------:R-:W4:Y:S04]  /*3ee10*/  LDL.LU R153, [R1+0x374] ;  /* 0x0003740001997983 */ /* 0x000f280000300800 */
[----:B------:R-:W4:Y:S04]  /*3ee20*/  LDL.LU R154, [R1+0x378] ;  /* 0x00037800019a7983 */ /* 0x000f280000300800 */
[----:B------:R-:W4:Y:S04]  /*3ee30*/  LDL.LU R155, [R1+0x37c] ;  /* 0x00037c00019b7983 */ /* 0x000f280000300800 */
[----:B------:R-:W4:Y:S04]  /*3ee40*/  LDL.LU R156, [R1+0x380] ;  /* 0x00038000019c7983 */ /* 0x000f280000300800 */
[----:B------:R-:W4:Y:S01]  /*3ee50*/  LDL.LU R157, [R1+0x384] ;  /* 0x00038400019d7983 */ /* 0x000f220000300800 */
[----:B--2---:R-:W-:Y:S01]  /*3ee60*/  IMAD.MOV.U32 R159, RZ, RZ, R101 ;  /* 0x000000ffff9f7224 */ /* 0x004fe200078e0065 */
[----:B---3--:R-:W-:-:S02]  /*3ee70*/  MOV R158, R100 ;  /* 0x00000064009e7202 */ /* 0x008fc40000000f00 */
[----:B------:R-:W2:Y:S04]  /*3ee80*/  LDL.LU R100, [R1+0x3544] ;  /* 0x0035440001647983 */ /* 0x000ea80000300800 */
[----:B------:R-:W3:Y:S04]  /*3ee90*/  LDL.LU R101, [R1+0x3540] ;  /* 0x0035400001657983 */ /* 0x000ee80000300800 */
[----:B------:R-:W4:Y:S04]  /*3eea0*/  LDL.LU R164, [R1+0x3a0] ;  /* 0x0003a00001a47983 */ /* 0x000f280000300800 */
[----:B------:R-:W4:Y:S04]  /*3eeb0*/  LDL.LU R165, [R1+0x3a4] ;  /* 0x0003a40001a57983 */ /* 0x000f280000300800 */
[----:B------:R-:W4:Y:S04]  /*3eec0*/  LDL.LU R166, [R1+0x3a8] ;  /* 0x0003a80001a67983 */ /* 0x000f280000300800 */
[----:B------:R-:W4:Y:S04]  /*3eed0*/  LDL.LU R167, [R1+0x3ac] ;  /* 0x0003ac0001a77983 */ /* 0x000f280000300800 */
[----:B------:R-:W4:Y:S04]  /*3eee0*/  LDL.LU R168, [R1+0x3b0] ;  /* 0x0003b00001a87983 */ /* 0x000f280000300800 */
[----:B------:R-:W4:Y:S01]  /*3eef0*/  LDL.LU R169, [R1+0x3b4] ;  /* 0x0003b40001a97983 */ /* 0x000f220000300800 */
[----:B--2---:R-:W-:Y:S01]  /*3ef00*/  MOV R171, R100 ;  /* 0x0000006400ab7202 */ /* 0x004fe20000000f00 */
[----:B---3--:R-:W-:-:S02]  /*3ef10*/  IMAD.MOV.U32 R170, RZ, RZ, R101 ;  /* 0x000000ffffaa7224 */ /* 0x008fc400078e0065 */
        /* <DEDUP_REMOVED lines=53> */
[C---:B------:R-:W-:Y:S08]  /*3f270*/  HMMA.1688.F32.TF32 R164, R72.reuse, R28, R164 ;  /* 0x0000001c48a4723c */ /* 0x040ff000000810a4 */
[C---:B------:R-:W-:Y:S08]  /*3f280*/  HMMA.1688.F32.TF32 R156, R72.reuse, R20, R156 ;  /* 0x00000014489c723c */ /* 0x040ff0000008109c */
[----:B------:R-:W-:Y:S08]  /*3f290*/  HMMA.1688.F32.TF32 R152, R72, R16, R152 ;  /* 0x000000104898723c */ /* 0x000ff00000081098 */
[-C--:B-1----:R-:W-:Y:S08]  /*3f2a0*/  HMMA.1688.F32.TF32 R92, R68, R60.reuse, R92 ;  /* 0x0000003c445c723c */ /* 0x082ff0000008105c */
[C---:B--2---:R-:W-:Y:S08]  /*3f2b0*/  HMMA.1688.F32.TF32 R196, R72.reuse, R60, R196 ;  /* 0x0000003c48c4723c */ /* 0x044ff000000810c4 */
[C---:B---3--:R-:W-:Y:S08]  /*3f2c0*/  HMMA.1688.F32.TF32 R132, R72.reuse, R64, R132 ;  /* 0x000000404884723c */ /* 0x048ff00000081084 */
[C---:B------:R-:W-:Y:S11]  /*3f2d0*/  HMMA.1688.F32.TF32 R220, R72.reuse, R56, R220 ;  /* 0x0000003848dc723c */ /* 0x040ff600000810dc */
[----:B------:R-:W-:Y:S04]  /*3f2e0*/  @!UPT UIADD3 URZ, URZ, URZ, URZ ;  /* 0x0000003f3f3ff290 */ /* 0x000fe8000fffe03f */
[----:B------:R-:W-:Y:S04]  /*3f2f0*/  STL.64 [R1+0x430], R132 ;  /* 0x0004308401007387 */ /* 0x000fe80000100a00 */
[----:B------:R1:W-:Y:S04]  /*3f300*/  STL.64 [R1+0x438], R134 ;  /* 0x0004388601007387 */ /* 0x0003e80000100a00 */
[----:B-1----:R-:W2:Y:S04]  /*3f310*/  LDL.LU.64 R134, [R1+0x3530] ;  /* 0x0035300001867983 */ /* 0x002ea80000300a00 */
[----:B------:R-:W3:Y:S04]  /*3f320*/  LDL.LU.64 R132, [R1+0x3528] ;  /* 0x0035280001847983 */ /* 0x000ee80000300a00 */
[----:B------:R-:W-:Y:S04]  /*3f330*/  STL.64 [R1+0x420], R196 ;  /* 0x000420c401007387 */ /* 0x000fe80000100a00 */
[----:B------:R1:W-:Y:S02]  /*3f340*/  STL.64 [R1+0x428], R198 ;  /* 0x000428c601007387 */ /* 0x0003e40000100a00 */
[C---:B-1----:R-:W-:Y:S08]  /*3f350*/  HMMA.1688.F32.TF32 R196, R72.reuse, R52, R188 ;  /* 0x0000003448c4723c */ /* 0x042ff000000810bc */
        /* <DEDUP_REMOVED lines=16> */
[C---:B-1----:R-:W-:Y:S02]  /*3f460*/  HMMA.1688.F32.TF32 R100, R72.reuse, R24, R160 ;  /* 0x000000184864723c */ /* 0x042fe400000810a0 */
[----:B------:R-:W-:Y:S04]  /*3f470*/  STL.64 [R1+0x3b0], R168 ;  /* 0x0003b0a801007387 */ /* 0x000fe80000100a00 */
[----:B------:R-:W-:Y:S04]  /*3f480*/  STL.64 [R1+0x3b8], R170 ;  /* 0x0003b8aa01007387 */ /* 0x000fe80000100a00 */
[----:B------:R-:W-:Y:S04]  /*3f490*/  STL.64 [R1+0x3a0], R164 ;  /* 0x0003a0a401007387 */ /* 0x000fe80000100a00 */
[----:B------:R-:W-:Y:S01]  /*3f4a0*/  STL.64 [R1+0x3a8], R166 ;  /* 0x0003a8a601007387 */ /* 0x000fe20000100a00 */
[C---:B------:R-:W-:Y:S08]  /*3f4b0*/  HMMA.1688.F32.TF32 R144, R72.reuse, R8, R144 ;  /* 0x000000084890723c */ /* 0x040ff00000081090 */
[----:B------:R-:W-:Y:S04]  /*3f4c0*/  STL.64 [R1+0x390], R100 ;  /* 0x0003906401007387 */ /* 0x000fe80000100a00 */
[----:B------:R1:W-:Y:S02]  /*3f4d0*/  STL.64 [R1+0x398], R102 ;  /* 0x0003986601007387 */ /* 0x0003e40000100a00 */
[C---:B-1----:R-:W-:Y:S08]  /*3f4e0*/  HMMA.1688.F32.TF32 R100, R72.reuse, R12, R148 ;  /* 0x0000000c4864723c */ /* 0x042ff00000081094 */
        /* <DEDUP_REMOVED lines=16> */
[----:B------:R-:W1:Y:S11]  /*3f5f0*/  LDS R103, [R0+0x1a500] ;  /* 0x01a5000000677984 */ /* 0x000e760000000800 */
[----:B------:R-:W-:Y:S05]  /*3f600*/  @!UPT UIADD3 URZ, URZ, URZ, URZ ;  /* 0x0000003f3f3ff290 */ /* 0x000fea000fffe03f */
[----:B------:R-:W-:Y:S04]  /*3f610*/  STL.64 [R1+0x340], R72 ;  /* 0x0003404801007387 */ /* 0x000fe80000100a00 */
[----:B------:R4:W-:Y:S02]  /*3f620*/  STL.64 [R1+0x348], R74 ;  /* 0x0003484a01007387 */ /* 0x0009e40000100a00 */
[C---:B----4-:R-:W-:Y:S02]  /*3f630*/  HMMA.1688.F32.TF32 R72, R68.reuse, R52, R84 ;  /* 0x000000344448723c */ /* 0x050fe40000081054 */
[----:B------:R-:W-:Y:S04]  /*3f640*/  STL.64 [R1+0x330], R92 ;  /* 0x0003305c01007387 */ /* 0x000fe80000100a00 */
[----:B------:R-:W-:Y:S02]  /*3f650*/  STL.64 [R1+0x338], R94 ;  /* 0x0003385e01007387 */ /* 0x000fe40000100a00 */
[C---:B------:R-:W-:Y:S02]  /*3f660*/  HMMA.1688.F32.TF32 R80, R68.reuse, R48, R80 ;  /* 0x000000304450723c */ /* 0x040fe40000081050 */
[----:B------:R-:W-:Y:S04]  /*3f670*/  STL.64 [R1+0x320], R88 ;  /* 0x0003205801007387 */ /* 0x000fe80000100a00 */
[----:B------:R-:W-:Y:S02]  /*3f680*/  STL.64 [R1+0x328], R90 ;  /* 0x0003285a01007387 */ /* 0x000fe40000100a00 */
[C---:B------:R-:W-:Y:S07]  /*3f690*/  HMMA.1688.F32.TF32 R76, R68.reuse, R44, R76 ;  /* 0x0000002c444c723c */ /* 0x040fee000008104c */
[----:B------:R-:W-:Y:S04]  /*3f6a0*/  STL.64 [R1+0x310], R72 ;  /* 0x0003104801007387 */ /* 0x000fe80000100a00 */
[----:B------:R4:W-:Y:S02]  /*3f6b0*/  STL.64 [R1+0x318], R74 ;  /* 0x0003184a01007387 */ /* 0x0009e40000100a00 */
[C---:B----4-:R-:W-:Y:S02]  /*3f6c0*/  HMMA.1688.F32.TF32 R72, R68.reuse, R40, R236 ;  /* 0x000000284448723c */ /* 0x050fe400000810ec */
[----:B------:R4:W-:Y:S04]  /*3f6d0*/  STL.64 [R1+0x300], R80 ;  /* 0x0003005001007387 */ /* 0x0009e80000100a00 */
[----:B------:R1:W-:Y:S04]  /*3f6e0*/  STL.64 [R1+0x308], R82 ;  /* 0x0003085201007387 */ /* 0x0003e80000100a00 */
[----:B----4-:R-:W4:Y:S04]  /*3f6f0*/  LDL.LU R80, [R1+0x950] ;  /* 0x0009500001507983 */ /* 0x010f280000300800 */
[----:B------:R1:W-:Y:S04]  /*3f700*/  STL.64 [R1+0x2f0], R76 ;  /* 0x0002f04c01007387 */ /* 0x0003e80000100a00 */
[----:B------:R1:W-:Y:S05]  /*3f710*/  STL.64 [R1+0x2f8], R78 ;  /* 0x0002f84e01007387 */ /* 0x0003ea0000100a00 */
[----:B------:R-:W-:Y:S04]  /*3f720*/  STL.64 [R1+0x2e0], R72 ;  /* 0x0002e04801007387 */ /* 0x000fe80000100a00 */
[----:B------:R2:W-:Y:S04]  /*3f730*/  STL.64 [R1+0x2e8], R74 ;  /* 0x0002e84a01007387 */ /* 0x0005e80000100a00 */
[----:B------:R-:W4:Y:S04]  /*3f740*/  LDL.LU R81, [R1+0x954] ;  /* 0x0009540001517983 */ /* 0x000f280000300800 */
[----:B-1----:R-:W4:Y:S04]  /*3f750*/  LDL.LU R82, [R1+0x958] ;  /* 0x0009580001527983 */ /* 0x002f280000300800 */
        /* <DEDUP_REMOVED lines=76> */
[C---:B------:R-:W-:Y:S11]  /*3fc20*/  HMMA.1688.F32.TF32 R184, R68.reuse, R28, R180 ;  /* 0x0000001c44b8723c */ /* 0x040ff600000810b4 */
[----:B------:R-:W-:Y:S04]  /*3fc30*/  @!UPT UIADD3 URZ, URZ, URZ, URZ ;  /* 0x0000003f3f3ff290 */ /* 0x000fe8000fffe03f */
[----:B------:R-:W-:Y:S01]  /*3fc40*/  STL.64 [R1+0x2d0], R188 ;  /* 0x0002d0bc01007387 */ /* 0x000fe20000100a00 */
[C---:B------:R-:W-:Y:S03]  /*3fc50*/  HMMA.1688.F32.TF32 R180, R68.reuse, R24, R216 ;  /* 0x0000001844b4723c */ /* 0x040fe600000810d8 */
[----:B------:R-:W-:Y:S04]  /*3fc60*/  STL.64 [R1+0x2d8], R190 ;  /* 0x0002d8be01007387 */ /* 0x000fe80000100a00 */
[----:B------:R-:W-:Y:S04]  /*3fc70*/  STL.64 [R1+0x2c0], R72 ;  /* 0x0002c04801007387 */ /* 0x000fe80000100a00 */
[----:B------:R1:W-:Y:S02]  /*3fc80*/  STL.64 [R1+0x2c8], R74 ;  /* 0x0002c84a01007387 */ /* 0x0003e40000100a00 */
[C---:B-1----:R-:W-:Y:S02]  /*3fc90*/  HMMA.1688.F32.TF32 R72, R68.reuse, R20, R168 ;  /* 0x000000144448723c */ /* 0x042fe400000810a8 */
[----:B------:R-:W-:Y:S04]  /*3fca0*/  STL.64 [R1+0x2b0], R184 ;  /* 0x0002b0b801007387 */ /* 0x000fe80000100a00 */
[----:B------:R-:W-:Y:S04]  /*3fcb0*/  STL.64 [R1+0x2b8], R186 ;  /* 0x0002b8ba01007387 */ /* 0x000fe80000100a00 */
[----:B------:R-:W-:Y:S01]  /*3fcc0*/  STL.64 [R1+0x2a0], R180 ;  /* 0x0002a0b401007387 */ /* 0x000fe20000100a00 */
[C---:B------:R-:W-:Y:S03]  /*3fcd0*/  HMMA.1688.F32.TF32 R160, R68.reuse, R12, R160 ;  /* 0x0000000c44a0723c */ /* 0x040fe600000810a0 */
[----:B------:R-:W-:Y:S09]  /*3fce0*/  STL.64 [R1+0x2a8], R182 ;  /* 0x0002a8b601007387 */ /* 0x000ff20000100a00 */
[----:B------:R-:W-:Y:S04]  /*3fcf0*/  STL.64 [R1+0x290], R72 ;  /* 0x0002904801007387 */ /* 0x000fe80000100a00 */
[----:B------:R1:W-:Y:S02]  /*3fd00*/  STL.64 [R1+0x298], R74 ;  /* 0x0002984a01007387 */ /* 0x0003e40000100a00 */
[C---:B-1----:R-:W-:Y:S08]  /*3fd10*/  HMMA.1688.F32.TF32 R72, R68.reuse, R8, R156 ;  /* 0x000000084448723c */ /* 0x042ff0000008109c */
[----:B------:R-:W-:Y:S01]  /*3fd20*/  HMMA.1688.F32.TF32 R68, R68, R4, R152 ;  /* 0x000000044444723c */ /* 0x000fe20000081098 */
[----:B------:R-:W-:Y:S04]  /*3fd30*/  STL.64 [R1+0x280], R164 ;  /* 0x000280a401007387 */ /* 0x000fe80000100a00 */
[----:B------:R-:W-:Y:S04]  /*3fd40*/  STL.64 [R1+0x288], R166 ;  /* 0x000288a601007387 */ /* 0x000fe80000100a00 */
[----:B------:R-:W-:Y:S04]  /*3fd50*/  STL.64 [R1+0x270], R160 ;  /* 0x000270a001007387 */ /* 0x000fe80000100a00 */
[----:B------:R-:W-:Y:S01]  /*3fd60*/  STL.64 [R1+0x278], R162 ;  /* 0x000278a201007387 */ /* 0x000fe20000100a00 */
[C---:B------:R-:W-:Y:S03]  /*3fd70*/  HMMA.1688.F32.TF32 R140, R100.reuse, R52, R140 ;  /* 0x00000034648c723c */ /* 0x040fe6000008108c */
[----:B------:R-:W-:Y:S04]  /*3fd80*/  LDS R164, [R3+0x18600] ;  /* 0x0186000003a47984 */ /* 0x000fe80000000800 */
[----:B------:R-:W-:Y:S04]  /*3fd90*/  LDS R166, [R3+0x1a600] ;  /* 0x01a6000003a67984 */ /* 0x000fe80000000800 */
[----:B------:R-:W-:Y:S04]  /*3fda0*/  STL.64 [R1+0x32e8], R70 ;  /* 0x0032e84601007387 */ /* 0x000fe80000100a00 */
[----:B------:R-:W-:Y:S04]  /*3fdb0*/  STL.64 [R1+0x260], R72 ;  /* 0x0002604801007387 */ /* 0x000fe80000100a00 */
[----:B------:R1:W-:Y:S01]  /*3fdc0*/  STL.64 [R1+0x268], R74 ;  /* 0x0002684a01007387 */ /* 0x0003e20000100a00 */
[C---:B------:R-:W-:Y:S03]  /*3fdd0*/  HMMA.1688.F32.TF32 R88, R100.reuse, R40, R88 ;  /* 0x000000286458723c */ /* 0x040fe60000081058 */
[----:B------:R-:W-:Y:S04]  /*3fde0*/  LDS R165, [R0+0x18600] ;  /* 0x0186000000a57984 */ /* 0x000fe80000000800 */
[----:B------:R-:W3:Y:S01]  /*3fdf0*/  LDS R167, [R0+0x1a600] ;  /* 0x01a6000000a77984 */ /* 0x000ee20000000800 */
[C---:B-1----:R-:W-:Y:S03]  /*3fe00*/  HMMA.1688.F32.TF32 R72, R100.reuse, R64, R236 ;  /* 0x000000406448723c */ /* 0x042fe600000810ec */
[----:B------:R1:W-:Y:S01]  /*3fe10*/  STL.64 [R1+0x32e0], R68 ;  /* 0x0032e04401007387 */ /* 0x0003e20000100a00 */
[----:B------:R-:W-:Y:S01]  /*3fe20*/  IMAD.MOV.U32 R252, RZ, RZ, R130 ;  /* 0x000000fffffc7224 */ /* 0x000fe200078e0082 */
[----:B------:R-:W-:Y:S01]  /*3fe30*/  MOV R2, R131 ;  /* 0x0000008300027202 */ /* 0x000fe20000000f00 */
[----:B------:R-:W-:Y:S01]  /*3fe40*/  IMAD.MOV.U32 R199, RZ, RZ, R176 ;  /* 0x000000ffffc77224 */ /* 0x000fe200078e00b0 */
[----:B------:R-:W-:Y:S01]  /*3fe50*/  MOV R197, R178 ;  /* 0x000000b200c57202 */ /* 0x000fe20000000f00 */
[----:B------:R-:W-:Y:S01]  /*3fe60*/  IMAD.MOV.U32 R198, RZ, RZ, R177 ;  /* 0x000000ffffc67224 */ /* 0x000fe200078e00b1 */
[----:B------:R-:W-:Y:S01]  /*3fe70*/  LDS R236, [R3+0x18700] ;  /* 0x0187000003ec7984 */ /* 0x000fe20000000800 */
[----:B------:R-:W-:Y:S01]  /*3fe80*/  HMMA.1688.F32.TF32 R76, R100, R28, R76 ;  /* 0x0000001c644c723c */ /* 0x000fe2000008104c */
[----:B------:R-:W-:-:S02]  /*3fe90*/  IMAD.MOV.U32 R196, RZ, RZ, R179 ;  /* 0x000000ffffc47224 */ /* 0x000fc400078e00b3 */
[----:B------:R-:W-:Y:S04]  /*3fea0*/  LDS R238, [R3+0x1a700] ;  /* 0x01a7000003ee7984 */ /* 0x000fe80000000800 */
[----:B------:R-:W-:Y:S01]  /*3feb0*/  LDS R237, [R0+0x18700] ;  /* 0x0187000000ed7984 */ /* 0x000fe20000000800 */
[C---:B-1----:R-:W-:Y:S03]  /*3fec0*/  HMMA.1688.F32.TF32 R68, R100.reuse, R56, R144 ;  /* 0x000000386444723c */ /* 0x042fe60000081090 */
[----:B------:R-:W1:Y:S04]  /*3fed0*/  LDS R239, [R0+0x1a700] ;  /* 0x01a7000000ef7984 */ /* 0x000e680000000800 */
[----:B------:R-:W-:Y:S04]  /*3fee0*/  STL.64 [R1+0x32f8], R74 ;  /* 0x0032f84a01007387 */ /* 0x000fe80000100a00 */
[----:B------:R3:W-:Y:S02]  /*3fef0*/  STL.64 [R1+0x32f0], R72 ;  /* 0x0032f04801007387 */ /* 0x0007e40000100a00 */
[C---:B---3--:R-:W-:Y:S11]  /*3ff00*/  HMMA.1688.F32.TF32 R72, R100.reuse, R60, R148 ;  /* 0x0000003c6448723c */ /* 0x048ff60000081094 */
[----:B------:R-:W-:Y:S11]  /*3ff10*/  @!UPT UIADD3 URZ, URZ, URZ, URZ ;  /* 0x0000003f3f3ff290 */ /* 0x000ff6000fffe03f */
[----:B------:R-:W-:Y:S01]  /*3ff20*/  @!UPT UIADD3 URZ, URZ, URZ, URZ ;  /* 0x0000003f3f3ff290 */ /* 0x000fe2000fffe03f */
[----:B------:R-:W-:Y:S04]  /*3ff30*/  STL.64 [R1+0x530], R72 ;  /* 0x0005304801007387 */ /* 0x000fe80000100a00 */
[----:B------:R3:W-:Y:S04]  /*3ff40*/  STL.64 [R1+0x538], R74 ;  /* 0x0005384a01007387 */ /* 0x0007e80000100a00 */
[----:B------:R-:W-:Y:S04]  /*3ff50*/  STL.64 [R1+0x520], R68 ;  /* 0x0005204401007387 */ /* 0x000fe80000100a00 */
[----:B------:R4:W-:Y:S01]  /*3ff60*/  STL.64 [R1+0x528], R70 ;  /* 0x0005284601007387 */ /* 0x0009e20000100a00 */
[C---:B---3--:R-:W-:Y:S08]  /*3ff70*/  HMMA.1688.F32.TF32 R72, R100.reuse, R48, R136 ;  /* 0x000000306448723c */ /* 0x048ff00000081088 */
[C---:B----4-:R-:W-:Y:S01]  /*3ff80*/  HMMA.1688.F32.TF32 R68, R100.reuse, R44, R92 ;  /* 0x0000002c6444723c */ /* 0x050fe2000008105c */
[----:B------:R-:W-:Y:S04]  /*3ff90*/  STL.64 [R1+0x510], R140 ;  /* 0x0005108c01007387 */ /* 0x000fe80000100a00 */
[----:B------:R-:W-:Y:S10]  /*3ffa0*/  STL.64 [R1+0x518], R142 ;  /* 0x0005188e01007387 */ /* 0x000ff40000100a00 */
[----:B------:R-:W-:Y:S04]  /*3ffb0*/  STL.64 [R1+0x500], R72 ;  /* 0x0005004801007387 */ /* 0x000fe80000100a00 */
[----:B------:R3:W-:Y:S04]  /*3ffc0*/  STL.64 [R1+0x508], R74 ;  /* 0x0005084a01007387 */ /* 0x0007e80000100a00 */
[----:B------:R-:W-:Y:S04]  /*3ffd0*/  STL.64 [R1+0x4f0], R68 ;  /* 0x0004f04401007387 */ /* 0x000fe80000100a00 */
[----:B------:R4:W-:Y:S01]  /*3ffe0*/  STL.64 [R1+0x4f8], R70 ;  /* 0x0004f84601007387 */ /* 0x0009e20000100a00 */
[C---:B---3--:R-:W-:Y:S08]  /*3fff0*/  HMMA.1688.F32.TF32 R72, R100.reuse, R36, R84 ;  /* 0x000000246448723c */ /* 0x048ff00000081054 */
[----:B----4-:R-:W-:Y:S01]  /*40000*/  HMMA.1688.F32.TF32 R68, R100, R32, R80 ;  /* 0x000000206444723c */ /* 0x010fe20000081050 */
[----:B------:R3:W-:Y:S04]  /*40010*/  STL.64 [R1+0x4e0], R88 ;  /* 0x0004e05801007387 */ /* 0x0007e80000100a00 */
[----:B------:R4:W-:Y:S01]  /*40020*/  STL.64 [R1+0x4e8], R90 ;  /* 0x0004e85a01007387 */ /* 0x0009e20000100a00 */
[----:B------:R-:W-:Y:S01]  /*40030*/  IMAD.MOV.U32 R140, RZ, RZ, R116 ;  /* 0x000000ffff8c7224 */ /* 0x000fe200078e0074 */
[----:B------:R-:W-:Y:S01]  /*40040*/  MOV R142, R120 ;  /* 0x00000078008e7202 */ /* 0x000fe20000000f00 */
[----:B------:R-:W-:-:S07]  /*40050*/  IMAD.MOV.U32 R141, RZ, RZ, R117 ;  /* 0x000000ffff8d7224 */ /* 0x000fce00078e0075 */
[----:B------:R-:W-:Y:S04]  /*40060*/  STL.64 [R1+0x4d0], R72 ;  /* 0x0004d04801007387 */ /* 0x000fe80000100a00 */
[----:B------:R-:W-:Y:S04]  /*40070*/  STL.64 [R1+0x4d8], R74 ;  /* 0x0004d84a01007387 */ /* 0x000fe80000100a00 */
[----:B------:R1:W-:Y:S01]  /*40080*/  STL.64 [R1+0x4c0], R68 ;  /* 0x0004c04401007387 */ /* 0x0003e20000100a00 */
[----:B------:R-:W-:-:S03]  /*40090*/  IMAD.MOV.U32 R143, RZ, RZ, R121 ;  /* 0x000000ffff8f7224 */ /* 0x000fc600078e0079 */
        /* <DEDUP_REMOVED lines=17> */
[----:B---3--:R-:W3:Y:S04]  /*401b0*/  LDL.LU R88, [R1+0x910] ;  /* 0x0009100001587983 */ /* 0x008ee80000300800 */
        /* <DEDUP_REMOVED lines=15> */
[----:B------:R-:W-:Y:S01]  /*402b0*/  MOV R138, R97 ;  /* 0x00000061008a7202 */ /* 0x000fe20000000f00 */
[----:B------:R-:W-:Y:S01]  /*402c0*/  IMAD.MOV.U32 R139, RZ, RZ, R96 ;  /* 0x000000ffff8b7224 */ /* 0x000fe200078e0060 */
[----:B------:R-:W-:Y:S01]  /*402d0*/  MOV R144, R113 ;  /* 0x0000007100907202 */ /* 0x000fe20000000f00 */
[----:B------:R-:W-:Y:S01]  /*402e0*/  IMAD.MOV.U32 R145, RZ, RZ, R112 ;  /* 0x000000ffff917224 */ /* 0x000fe200078e0070 */
[----:B------:R-:W-:Y:S01]  /*402f0*/  MOV R147, R108 ;  /* 0x0000006c00937202 */ /* 0x000fe20000000f00 */
[----:B------:R-:W-:-:S02]  /*40300*/  IMAD.MOV.U32 R146, RZ, RZ, R109 ;  /* 0x000000ffff927224 */ /* 0x000fc400078e006d */
[----:B------:R-:W-:Y:S02]  /*40310*/  IMAD.MOV.U32 R136, RZ, RZ, R105 ;  /* 0x000000ffff887224 */ /* 0x000fe400078e0069 */
[----:B------:R-:W-:-:S03]  /*40320*/  IMAD.MOV.U32 R137, RZ, RZ, R104 ;  /* 0x000000ffff897224 */ /* 0x000fc600078e0068 */
[----:B------:R-:W-:Y:S01]  /*40330*/  HMMA.1688.F32.TF32 R112, R164, R56, R144 ;  /* 0x00000038a470723c */ /* 0x000fe20000081090 */
[----:B------:R-:W-:Y:S04]  /*40340*/  STL.64 [R1+0x3298], R78 ;  /* 0x0032984e01007387 */ /* 0x000fe80000100a00 */
[----:B------:R1:W-:Y:S02]  /*40350*/  STL.64 [R1+0x3290], R76 ;  /* 0x0032904c01007387 */ /* 0x0003e40000100a00 */
[----:B------:R-:W-:Y:S01]  /*40360*/  MOV R144, R125 ;  /* 0x0000007d00907202 */ /* 0x000fe20000000f00 */
[----:B------:R-:W-:Y:S02]  /*40370*/  IMAD.MOV.U32 R145, RZ, RZ, R124 ;  /* 0x000000ffff917224 */ /* 0x000fe400078e007c */
[----:B--2---:R-:W-:-:S02]  /*40380*/  IMAD.MOV.U32 R151, RZ, RZ, R116 ;  /* 0x000000ffff977224 */ /* 0x004fc400078e0074 */
[----:B------:R-:W-:Y:S01]  /*40390*/  IMAD.MOV.U32 R150, RZ, RZ, R117 ;  /* 0x000000ffff967224 */ /* 0x000fe200078e0075 */
[----:B------:R-:W-:Y:S01]  /*403a0*/  MOV R149, R120 ;  /* 0x0000007800957202 */ /* 0x000fe20000000f00 */
[----:B------:R-:W-:Y:S01]  /*403b0*/  IMAD.MOV.U32 R148, RZ, RZ, R121 ;  /* 0x000000ffff947224 */ /* 0x000fe200078e0079 */
[C---:B------:R-:W-:Y:S08]  /*403c0*/  HMMA.1688.F32.TF32 R116, R164.reuse, R52, R140 ;  /* 0x00000034a474723c */ /* 0x040ff0000008108c */
[----:B------:R-:W-:Y:S08]  /*403d0*/  HMMA.1688.F32.TF32 R108, R164, R60, R148 ;  /* 0x0000003ca46c723c */ /* 0x000ff00000081094 */
[C---:B------:R-:W-:Y:S08]  /*403e0*/  HMMA.1688.F32.TF32 R84, R100.reuse, R20, R84 ;  /* 0x000000146454723c */ /* 0x040ff00000081054 */
[C---:B------:R-:W-:Y:S08]  /*403f0*/  HMMA.1688.F32.TF32 R80, R100.reuse, R24, R80 ;  /* 0x000000186450723c */ /* 0x040ff00000081050 */
[C---:B---3--:R-:W-:Y:S08]  /*40400*/  HMMA.1688.F32.TF32 R88, R100.reuse, R16, R88 ;  /* 0x000000106458723c */ /* 0x048ff00000081058 */
[C---:B----4-:R-:W-:Y:S07]  /*40410*/  HMMA.1688.F32.TF32 R92, R100.reuse, R12, R92 ;  /* 0x0000000c645c723c */ /* 0x050fee000008105c */
[----:B------:R-:W-:Y:S01]  /*40420*/  STL.64 [R1+0x32a8], R82 ;  /* 0x0032a85201007387 */ /* 0x000fe20000100a00 */
[C---:B------:R-:W-:Y:S08]  /*40430*/  HMMA.1688.F32.TF32 R96, R100.reuse, R8, R160 ;  /* 0x000000086460723c */ /* 0x040ff000000810a0 */
[----:B------:R-:W-:Y:S08]  /*40440*/  HMMA.1688.F32.TF32 R100, R100, R4, R156 ;  /* 0x000000046464723c */ /* 0x000ff0000008109c */
        /* <DEDUP_REMOVED lines=20> */
[----:B------:R-:W3:Y:S04]  /*40590*/  LDL.LU R125, [R1+0x3514] ;  /* 0x00351400017d7983 */ /* 0x000ee80000300800 */
[----:B------:R-:W3:Y:S04]  /*405a0*/  LDL.LU R124, [R1+0x3510] ;  /* 0x00351000017c7983 */ /* 0x000ee80000300800 */
[----:B------:R-:W4:Y:S04]  /*405b0*/  LDL.LU R146, [R1+0x618] ;  /* 0x0006180001927983 */ /* 0x000f280000300800 */
[----:B------:R-:W4:Y:S01]  /*405c0*/  LDL.LU R147, [R1+0x61c] ;  /* 0x00061c0001937983 */ /* 0x000f220000300800 */
[----:B------:R-:W-:-:S03]  /*405d0*/  IMAD.MOV.U32 R163, RZ, RZ, R132 ;  /* 0x000000ffffa37224 */ /* 0x000fc600078e0084 */
[----:B------:R-:W2:Y:S01]  /*405e0*/  LDL.LU R130, [R1+0x658] ;  /* 0x0006580001827983 */ /* 0x000ea20000300800 */
[----:B------:R-:W-:-:S03]  /*405f0*/  IMAD.MOV.U32 R162, RZ, RZ, R133 ;  /* 0x000000ffffa27224 */ /* 0x000fc600078e0085 */
[----:B------:R-:W2:Y:S01]  /*40600*/  LDL.LU R131, [R1+0x65c] ;  /* 0x00065c0001837983 */ /* 0x000ea20000300800 */
[----:B------:R-:W-:-:S03]  /*40610*/  MOV R161, R134 ;  /* 0x0000008600a17202 */ /* 0x000fc60000000f00 */
[----:B------:R-:W3:Y:S01]  /*40620*/  LDL.LU R126, [R1+0x668] ;  /* 0x00066800017e7983 */ /* 0x000ee20000300800 */
[----:B------:R-:W-:-:S03]  /*40630*/  IMAD.MOV.U32 R160, RZ, RZ, R135 ;  /* 0x000000ffffa07224 */ /* 0x000fc600078e0087 */
        /* <DEDUP_REMOVED lines=31> */
[----:B------:R-:W-:Y:S04]  /*40830*/  STL.64 [R1+0x3368], R122 ;  /* 0x0033687a01007387 */ /* 0x000fe80000100a00 */
[----:B------:R-:W-:Y:S01]  /*40840*/  STL.64 [R1+0x3360], R120 ;  /* 0x0033607801007387 */ /* 0x000fe20000100a00 */
[----:B-1----:R-:W-:Y:S01]  /*40850*/  MOV R68, R212 ;  /* 0x000000d400447202 */ /* 0x002fe20000000f00 */
[----:B------:R-:W-:Y:S01]  /*40860*/  IMAD.MOV.U32 R69, RZ, RZ, R213 ;  /* 0x000000ffff457224 */ /* 0x000fe200078e00d5 */
[----:B------:R-:W-:Y:S01]  /*40870*/  MOV R71, R229 ;  /* 0x000000e500477202 */ /* 0x000fe20000000f00 */
[----:B------:R-:W-:-:S02]  /*40880*/  IMAD.MOV.U32 R70, RZ, RZ, R228 ;  /* 0x000000ffff467224 */ /* 0x000fc400078e00e4 */
[----:B------:R-:W-:Y:S02]  /*40890*/  IMAD.MOV.U32 R76, RZ, RZ, R230 ;  /* 0x000000ffff4c7224 */ /* 0x000fe400078e00e6 */
[----:B------:R-:W-:Y:S01]  /*408a0*/  IMAD.MOV.U32 R77, RZ, RZ, R231 ;  /* 0x000000ffff4d7224 */ /* 0x000fe200078e00e7 */
[C---:B----4-:R-:W-:Y:S08]  /*408b0*/  HMMA.1688.F32.TF32 R144, R164.reuse, R24, R144 ;  /* 0x00000018a490723c */ /* 0x050ff00000081090 */
[C---:B--2---:R-:W-:Y:S08]  /*408c0*/  HMMA.1688.F32.TF32 R128, R164.reuse, R40, R128 ;  /* 0x00000028a480723c */ /* 0x044ff00000081080 */
[C---:B---3--:R-:W-:Y:S08]  /*408d0*/  HMMA.1688.F32.TF32 R124, R164.reuse, R44, R124 ;  /* 0x0000002ca47c723c */ /* 0x048ff0000008107c */
[C---:B------:R-:W-:Y:S08]  /*408e0*/  HMMA.1688.F32.TF32 R132, R164.reuse, R36, R132 ;  /* 0x00000024a484723c */ /* 0x040ff00000081084 */
[C---:B------:R-:W-:Y:S07]  /*408f0*/  HMMA.1688.F32.TF32 R136, R164.reuse, R32, R136 ;  /* 0x00000020a488723c */ /* 0x040fee0000081088 */
[----:B------:R-:W-:Y:S01]  /*40900*/  STL.64 [R1+0x3378], R126 ;  /* 0x0033787e01007387 */ /* 0x000fe20000100a00 */
[C---:B------:R-:W-:Y:S03]  /*40910*/  HMMA.1688.F32.TF32 R140, R164.reuse, R28, R140 ;  /* 0x0000001ca48c723c */ /* 0x040fe6000008108c */
[----:B------:R-:W-:Y:S05]  /*40920*/  STL.64 [R1+0x3370], R124 ;  /* 0x0033707c01007387 */ /* 0x000fea0000100a00 */
[C---:B------:R-:W-:Y:S01]  /*40930*/  HMMA.1688.F32.TF32 R148, R164.reuse, R20, R148 ;  /* 0x00000014a494723c */ /* 0x040fe20000081094 */
[----:B------:R-:W-:Y:S07]  /*40940*/  STL.64 [R1+0x3388], R130 ;  /* 0x0033888201007387 */ /* 0x000fee0000100a00 */
[C---:B------:R-:W-:Y:S01]  /*40950*/  HMMA.1688.F32.TF32 R152, R164.reuse, R16, R152 ;  /* 0x00000010a498723c */ /* 0x040fe20000081098 */
[----:B------:R-:W-:Y:S04]  /*40960*/  STL.64 [R1+0x3380], R128 ;  /* 0x0033808001007387 */ /* 0x000fe80000100a00 */
[----:B------:R-:W-:Y:S03]  /*40970*/  STL.64 [R1+0x3398], R134 ;  /* 0x0033988601007387 */ /* 0x000fe60000100a00 */
        /* <DEDUP_REMOVED lines=12> */
[----:B------:R-:W-:Y:S03]  /*40a40*/  HMMA.1688.F32.TF32 R164, R164, R4, R168 ;  /* 0x00000004a4a4723c */ /* 0x000fe600000810a8 */
        /* <DEDUP_REMOVED lines=40> */
[----:B------:R-:W-:Y:S01]  /*40cd0*/  IMAD.MOV.U32 R72, RZ, RZ, R175 ;  /* 0x000000ffff487224 */ /* 0x000fe200078e00af */
[----:B------:R-:W-:Y:S01]  /*40ce0*/  MOV R73, R174 ;  /* 0x000000ae00497202 */ /* 0x000fe20000000f00 */
[----:B------:R-:W-:-:S02]  /*40cf0*/  IMAD.MOV.U32 R74, RZ, RZ, R173 ;  /* 0x000000ffff4a7224 */ /* 0x000fc400078e00ad */
[----:B------:R-:W-:Y:S01]  /*40d00*/  IMAD.MOV.U32 R75, RZ, RZ, R172 ;  /* 0x000000ffff4b7224 */ /* 0x000fe200078e00ac */
[----:B------:R-:W-:Y:S01]  /*40d10*/  MOV R78, R214 ;  /* 0x000000d6004e7202 */ /* 0x000fe20000000f00 */
[----:B------:R-:W-:Y:S01]  /*40d20*/  IMAD.MOV.U32 R79, RZ, RZ, R215 ;  /* 0x000000ffff4f7224 */ /* 0x000fe200078e00d7 */
[----:B------:R-:W4:Y:S04]  /*40d30*/  LDL.LU R214, [R1+0x34f4] ;  /* 0x0034f40001d67983 */ /* 0x000f280000300800 */
[----:B------:R-:W4:Y:S01]  /*40d40*/  LDL.LU R215, [R1+0x34f0] ;  /* 0x0034f00001d77983 */ /* 0x000f220000300800 */
[C---:B------:R-:W-:Y:S08]  /*40d50*/  HMMA.1688.F32.TF32 R196, R236.reuse, R24, R196 ;  /* 0x00000018ecc4723c */ /* 0x040ff000000810c4 */
[C---:B------:R-:W-:Y:S08]  /*40d60*/  HMMA.1688.F32.TF32 R200, R236.reuse, R20, R200 ;  /* 0x00000014ecc8723c */ /* 0x040ff000000810c8 */
[C---:B------:R-:W-:Y:S08]  /*40d70*/  HMMA.1688.F32.TF32 R224, R236.reuse, R16, R224 ;  /* 0x00000010ece0723c */ /* 0x040ff000000810e0 */
[C---:B------:R-:W-:Y:S08]  /*40d80*/  HMMA.1688.F32.TF32 R204, R236.reuse, R12, R204 ;  /* 0x0000000ceccc723c */ /* 0x040ff000000810cc */
[C---:B------:R-:W-:Y:S08]  /*40d90*/  HMMA.1688.F32.TF32 R208, R236.reuse, R8, R208 ;  /* 0x00000008ecd0723c */ /* 0x040ff000000810d0 */
[C---:B------:R-:W-:Y:S08]  /*40da0*/  HMMA.1688.F32.TF32 R232, R236.reuse, R4, R232 ;  /* 0x00000004ece8723c */ /* 0x040ff000000810e8 */
[C---:B--2---:R-:W-:Y:S11]  /*40db0*/  HMMA.1688.F32.TF32 R168, R236.reuse, R64, R168 ;  /* 0x00000040eca8723c */ /* 0x044ff600000810a8 */
[----:B------:R-:W-:Y:S11]  /*40dc0*/  @!UPT UIADD3 URZ, URZ, URZ, URZ ;  /* 0x0000003f3f3ff290 */ /* 0x000ff6000fffe03f */
[----:B------:R-:W-:Y:S01]  /*40dd0*/  @!UPT UIADD3 URZ, URZ, URZ, URZ ;  /* 0x0000003f3f3ff290 */ /* 0x000fe2000fffe03f */
[----:B------:R-:W-:Y:S04]  /*40de0*/  STL.64 [R1+0x3428], R170 ;  /* 0x003428aa01007387 */ /* 0x000fe80000100a00 */
[----:B------:R-:W-:Y:S01]  /*40df0*/  STL.64 [R1+0x3420], R168 ;  /* 0x003420a801007387 */ /* 0x000fe20000100a00 */
[----:B---3--:R-:W-:Y:S03]  /*40e00*/  HMMA.1688.F32.TF32 R172, R236, R60, R228 ;  /* 0x0000003cecac723c */ /* 0x008fe600000810e4 */
[----:B------:R-:W-:Y:S04]  /*40e10*/  LDS R228, [R3+0x1c000] ;  /* 0x01c0000003e47984 */ /* 0x000fe80000000800 */
[----:B------:R-:W-:Y:S04]  /*40e20*/  LDS R230, [R3+0x1e000] ;  /* 0x01e0000003e67984 */ /* 0x000fe80000000800 */
[----:B------:R-:W-:Y:S04]  /*40e30*/  LDS R229, [R0+0x1c000] ;  /* 0x01c0000000e57984 */ /* 0x000fe80000000800 */
[----:B------:R-:W1:Y:S08]  /*40e40*/  LDS R231, [R0+0x1e000] ;  /* 0x01e0000000e77984 */ /* 0x000e700000000800 */
[----:B------:R-:W-:Y:S04]  /*40e50*/  STL.64 [R1+0x3438], R174 ;  /* 0x003438ae01007387 */ /* 0x000fe80000100a00 */
[----:B------:R-:W-:Y:S04]  /*40e60*/  STL.64 [R1+0x3430], R172 ;  /* 0x003430ac01007387 */ /* 0x000fe80000100a00 */
[----:B------:R-:W2:Y:S04]  /*40e70*/  LDL.LU R100, [R1+0x90] ;  /* 0x0000900001647983 */ /* 0x000ea80000300800 */
[----:B------:R-:W2:Y:S04]  /*40e80*/  LDL.LU R101, [R1+0x94] ;  /* 0x0000940001657983 */ /* 0x000ea80000300800 */
[----:B------:R-:W2:Y:S04]  /*40e90*/  LDL.LU R102, [R1+0x98] ;  /* 0x0000980001667983 */ /* 0x000ea80000300800 */
[----:B------:R-:W2:Y:S01]  /*40ea0*/  LDL.LU R103, [R1+0x9c] ;  /* 0x00009c0001677983 */ /* 0x000ea20000300800 */
[C---:B-1----:R-:W-:Y:S08]  /*40eb0*/  HMMA.1688.F32.TF32 R68, R228.reuse, R58, R68 ;  /* 0x0000003ae444723c */ /* 0x042ff00000081044 */
[C---:B------:R-:W-:Y:S08]  /*40ec0*/  HMMA.1688.F32.TF32 R72, R228.reuse, R62, R72 ;  /* 0x0000003ee448723c */ /* 0x040ff00000081048 */
[----:B------:R-:W-:Y:S08]  /*40ed0*/  HMMA.1688.F32.TF32 R76, R228, R66, R76 ;  /* 0x00000042e44c723c */ /* 0x000ff0000008104c */
[----:B------:R-:W-:Y:S01]  /*40ee0*/  IMAD.MOV.U32 R25, RZ, RZ, R68 ;  /* 0x000000ffff197224 */ /* 0x000fe200078e0044 */
[----:B------:R-:W-:Y:S01]  /*40ef0*/  MOV R24, R69 ;  /* 0x0000004500187202 */ /* 0x000fe20000000f00 */
[----:B------:R-:W3:Y:S01]  /*40f00*/  LDL.LU R68, [R1+0x80] ;  /* 0x0000800001447983 */ /* 0x000ee20000300800 */
[----:B------:R-:W-:-:S02]  /*40f10*/  IMAD.MOV.U32 R21, RZ, RZ, R70 ;  /* 0x000000ffff157224 */ /* 0x000fc400078e0046 */
[----:B------:R-:W-:Y:S01]  /*40f20*/  IMAD.MOV.U32 R20, RZ, RZ, R71 ;  /* 0x000000ffff147224 */ /* 0x000fe200078e0047 */
[----:B------:R-:W3:Y:S02]  /*40f30*/  LDL.LU R69, [R1+0x84] ;  /* 0x0000840001457983 */ /* 0x000ee40000300800 */
[----:B------:R-:W-:Y:S01]  /*40f40*/  IMAD.MOV.U32 R17, RZ, RZ, R72 ;  /* 0x000000ffff117224 */ /* 0x000fe200078e0048 */
[----:B------:R-:W-:Y:S01]  /*40f50*/  MOV R72, R54 ;  /* 0x0000003600487202 */ /* 0x000fe20000000f00 */
[----:B------:R-:W3:Y:S01]  /*40f60*/  LDL.LU R70, [R1+0x88] ;  /* 0x0000880001467983 */ /* 0x000ee20000300800 */
[----:B------:R-:W-:Y:S01]  /*40f70*/  IMAD.MOV.U32 R16, RZ, RZ, R73 ;  /* 0x000000ffff107224 */ /* 0x000fe200078e0049 */
[----:B------:R-:W-:Y:S01]  /*40f80*/  MOV R13, R74 ;  /* 0x0000004a000d7202 */ /* 0x000fe20000000f00 */
[----:B------:R-:W-:Y:S01]  /*40f90*/  IMAD.MOV.U32 R73, RZ, RZ, R34 ;  /* 0x000000ffff497224 */ /* 0x000fe200078e0022 */
[----:B------:R-:W3:Y:S01]  /*40fa0*/  LDL.LU R71, [R1+0x8c] ;  /* 0x00008c0001477983 */ /* 0x000ee20000300800 */
[----:B------:R-:W-:Y:S01]  /*40fb0*/  IMAD.MOV.U32 R12, RZ, RZ, R75 ;  /* 0x000000ffff0c7224 */ /* 0x000fe200078e004b */
[----:B------:R-:W-:Y:S01]  /*40fc0*/  MOV R9, R76 ;  /* 0x0000004c00097202 */ /* 0x000fe20000000f00 */
[----:B------:R-:W-:Y:S01]  /*40fd0*/  IMAD.MOV.U32 R74, RZ, RZ, R31 ;  /* 0x000000ffff4a7224 */ /* 0x000fe200078e001f */
[----:B------:R-:W2:Y:S01]  /*40fe0*/  LDL.LU R54, [R1+0x34ec] ;  /* 0x0034ec0001367983 */ /* 0x000ea20000300800 */
[----:B------:R-:W-:Y:S01]  /*40ff0*/  MOV R75, R30 ;  /* 0x0000001e004b7202 */ /* 0x000fe20000000f00 */
[----:B------:R-:W-:-:S02]  /*41000*/  IMAD.MOV.U32 R8, RZ, RZ, R77 ;  /* 0x000000ffff087224 */ /* 0x000fc400078e004d */
[----:B------:R-:W3:Y:S01]  /*41010*/  LDL.LU R34, [R1+0x34e8] ;  /* 0x0034e80001227983 */ /* 0x000ee20000300800 */
[----:B------:R-:W-:-:S03]  /*41020*/  IMAD.MOV.U32 R76, RZ, RZ, R27 ;  /* 0x000000ffff4c7224 */ /* 0x000fc600078e001b */
[----:B------:R-:W4:Y:S01]  /*41030*/  LDL.LU R31, [R1+0x34e4] ;  /* 0x0034e400011f7983 */ /* 0x000f220000300800 */
[----:B------:R-:W-:Y:S01]  /*41040*/  IMAD.MOV.U32 R5, RZ, RZ, R78 ;  /* 0x000000ffff057224 */ /* 0x000fe200078e004e */
[----:B------:R-:W-:Y:S01]  /*41050*/  MOV R4, R79 ;  /* 0x0000004f00047202 */ /* 0x000fe20000000f00 */
[----:B------:R-:W-:Y:S01]  /*41060*/  IMAD.MOV.U32 R77, RZ, RZ, R26 ;  /* 0x000000ffff4d7224 */ /* 0x000fe200078e001a */
[----:B------:R-:W4:Y:S01]  /*41070*/  LDL.LU R30, [R1+0x34e0] ;  /* 0x0034e000011e7983 */ /* 0x000f220000300800 */
[----:B------:R-:W-:Y:S01]  /*41080*/  MOV R78, R23 ;  /* 0x00000017004e7202 */ /* 0x000fe20000000f00 */
[----:B------:R-:W-:Y:S02]  /*41090*/  IMAD.MOV.U32 R79, RZ, RZ, R22 ;  /* 0x000000ffff4f7224 */ /* 0x000fe400078e0016 */
        /* <DEDUP_REMOVED lines=13> */
[----:B--2---:R-:W-:Y:S01]  /*41170*/  MOV R85, R54 ;  /* 0x0000003600557202 */ /* 0x004fe20000000f00 */
[----:B---3--:R-:W-:-:S02]  /*41180*/  IMAD.MOV.U32 R84, RZ, RZ, R34 ;  /* 0x000000ffff547224 */ /* 0x008fc400078e0022 */
[----:B----4-:R-:W-:Y:S01]  /*41190*/  IMAD.MOV.U32 R91, RZ, RZ, R31 ;  /* 0x000000ffff5b7224 */ /* 0x010fe200078e001f */
[----:B------:R-:W-:Y:S01]  /*411a0*/  MOV R90, R30 ;  /* 0x0000001e005a7202 */ /* 0x000fe20000000f00 */
[----:B------:R-:W-:Y:S02]  /*411b0*/  IMAD.MOV.U32 R89, RZ, RZ, R27 ;  /* 0x000000ffff597224 */ /* 0x000fe400078e001b */
[----:B------:R-:W-:Y:S01]  /*411c0*/  IMAD.MOV.U32 R88, RZ, RZ, R26 ;  /* 0x000000ffff587224 */ /* 0x000fe200078e001a */
[----:B------:R-:W-:Y:S01]  /*411d0*/  MOV R95, R23 ;  /* 0x00000017005f7202 */ /* 0x000fe20000000f00 */
[----:B------:R-:W-:Y:S02]  /*411e0*/  IMAD.MOV.U32 R94, RZ, RZ, R22 ;  /* 0x000000ffff5e7224 */ /* 0x000fe400078e0016 */
[----:B------:R-:W2:Y:S04]  /*411f0*/  LDL.LU R22, [R1+0x34cc] ;  /* 0x0034cc0001167983 */ /* 0x000ea80000300800 */
[----:B------:R-:W2:Y:S04]  /*41200*/  LDL.LU R23, [R1+0x34c8] ;  /* 0x0034c80001177983 */ /* 0x000ea80000300800 */
[----:B------:R-:W3:Y:S04]  /*41210*/  LDL.LU R26, [R1+0x34c4] ;  /* 0x0034c400011a7983 */ /* 0x000ee80000300800 */
[----:B------:R-:W3:Y:S04]  /*41220*/  LDL.LU R27, [R1+0x34c0] ;  /* 0x0034c000011b7983 */ /* 0x000ee80000300800 */
[----:B------:R-:W4:Y:S04]  /*41230*/  LDL.LU R30, [R1+0x34bc] ;  /* 0x0034bc00011e7983 */ /* 0x000f280000300800 */
[----:B------:R-:W4:Y:S04]  /*41240*/  LDL.LU R31, [R1+0x34b8] ;  /* 0x0034b800011f7983 */ /* 0x000f280000300800 */
[----:B------:R-:W2:Y:S04]  /*41250*/  LDL.LU R34, [R1+0x34b4] ;  /* 0x0034b40001227983 */ /* 0x000ea80000300800 */
[----:B------:R-:W2:Y:S04]  /*41260*/  LDL.LU R54, [R1+0x34b0] ;  /* 0x0034b00001367983 */ /* 0x000ea80000300800 */
[----:B------:R-:W2:Y:S04]  /*41270*/  LDL.LU R55, [R1+0x34ac] ;  /* 0x0034ac0001377983 */ /* 0x000ea80000300800 */
[----:B------:R-:W2:Y:S04]  /*41280*/  LDL.LU R50, [R1+0x34a8] ;  /* 0x0034a80001327983 */ /* 0x000ea80000300800 */
[----:B------:R-:W2:Y:S01]  /*41290*/  LDL.LU R51, [R1+0x34a4] ;  /* 0x0034a40001337983 */ /* 0x000ea20000300800 */
[----:B------:R-:W-:Y:S01]  /*412a0*/  IMAD.MOV.U32 R81, RZ, RZ, R42 ;  /* 0x000000ffff517224 */ /* 0x000fe200078e002a */
[----:B------:R-:W-:Y:S01]  /*412b0*/  HMMA.1688.F32.TF32 R184, R236, R40, R184 ;  /* 0x00000028ecb8723c */ /* 0x000fe200000810b8 */
[----:B------:R-:W-:Y:S01]  /*412c0*/  IMAD.MOV.U32 R82, RZ, RZ, R46 ;  /* 0x000000ffff527224 */ /* 0x000fe200078e002e */
[----:B------:R-:W3:Y:S01]  /*412d0*/  LDL.LU R42, [R1+0x34a0] ;  /* 0x0034a000012a7983 */ /* 0x000ee20000300800 */
[----:B------:R-:W-:-:S03]  /*412e0*/  MOV R83, R47 ;  /* 0x0000002f00537202 */ /* 0x000fc60000000f00 */
[----:B------:R-:W3:Y:S04]  /*412f0*/  LDL.LU R46, [R1+0x349c] ;  /* 0x00349c00012e7983 */ /* 0x000ee80000300800 */
[----:B------:R-:W3:Y:S01]  /*41300*/  LDL.LU R47, [R1+0x3498] ;  /* 0x00349800012f7983 */ /* 0x000ee20000300800 */
[C---:B--2---:R-:W-:Y:S11]  /*41310*/  HMMA.1688.F32.TF32 R68, R228.reuse, R50, R68 ;  /* 0x00000032e444723c */ /* 0x044ff60000081044 */
[----:B------:R-:W-:Y:S11]  /*41320*/  @!UPT UIADD3 URZ, URZ, URZ, URZ ;  /* 0x0000003f3f3ff290 */ /* 0x000ff6000fffe03f */
[----:B------:R-:W-:Y:S02]  /*41330*/  @!UPT UIADD3 URZ, URZ, URZ, URZ ;  /* 0x0000003f3f3ff290 */ /* 0x000fe4000fffe03f */
[----:B------:R-:W-:Y:S01]  /*41340*/  IMAD.MOV.U32 R41, RZ, RZ, R68 ;  /* 0x000000ffff297224 */ /* 0x000fe200078e0044 */
[----:B------:R-:W-:Y:S01]  /*41350*/  MOV R40, R69 ;  /* 0x0000004500287202 */ /* 0x000fe20000000f00 */
[----:B------:R-:W-:Y:S01]  /*41360*/  IMAD.MOV.U32 R69, RZ, RZ, R35 ;  /* 0x000000ffff457224 */ /* 0x000fe200078e0023 */
[----:B------:R-:W-:Y:S02]  /*41370*/  MOV R68, R43 ;  /* 0x0000002b00447202 */ /* 0x000fe40000000f00 */
[----:B------:R-:W2:Y:S04]  /*41380*/  LDL.LU R43, [R1+0x3494] ;  /* 0x00349400012b7983 */ /* 0x000ea80000300800 */
[----:B------:R-:W2:Y:S01]  /*41390*/  LDL.LU R35, [R1+0x3490] ;  /* 0x0034900001237983 */ /* 0x000ea20000300800 */
[C---:B----4-:R-:W-:Y:S08]  /*413a0*/  HMMA.1688.F32.TF32 R80, R228.reuse, R30, R80 ;  /* 0x0000001ee450723c */ /* 0x050ff00000081050 */
[C---:B---3--:R-:W-:Y:S08]  /*413b0*/  HMMA.1688.F32.TF32 R76, R228.reuse, R26, R76 ;  /* 0x0000001ae44c723c */ /* 0x048ff0000008104c */
[----:B------:R-:W-:Y:S08]  /*413c0*/  HMMA.1688.F32.TF32 R72, R228, R22, R72 ;  /* 0x00000016e448723c */ /* 0x000ff00000081048 */
[----:B------:R-:W-:Y:S07]  /*413d0*/  HMMA.1688.F32.TF32 R220, R236, R36, R220 ;  /* 0x00000024ecdc723c */ /* 0x000fee00000810dc */
[----:B------:R-:W-:-:S02]  /*413e0*/  IMAD.MOV.U32 R37, RZ, RZ, R70 ;  /* 0x000000ffff257224 */ /* 0x000fc400078e0046 */
[----:B------:R-:W-:Y:S01]  /*413f0*/  IMAD.MOV.U32 R36, RZ, RZ, R71 ;  /* 0x000000ffff247224 */ /* 0x000fe200078e0047 */
[----:B------:R-:W-:Y:S01]  /*41400*/  MOV R71, R39 ;  /* 0x0000002700477202 */ /* 0x000fe20000000f00 */
[----:B------:R-:W-:Y:S02]  /*41410*/  IMAD.MOV.U32 R70, RZ, RZ, R38 ;  /* 0x000000ffff467224 */ /* 0x000fe400078e0026 */
[----:B------:R-:W3:Y:S04]  /*41420*/  LDL.LU R38, [R1+0x348c] ;  /* 0x00348c0001267983 */ /* 0x000ee80000300800 */
[----:B------:R-:W3:Y:S01]  /*41430*/  LDL.LU R39, [R1+0x3488] ;  /* 0x0034880001277983 */ /* 0x000ee20000300800 */
[----:B--2---:R-:W-:Y:S11]  /*41440*/  HMMA.1688.F32.TF32 R84, R228, R34, R84 ;  /* 0x00000022e454723c */ /* 0x004ff60000081054 */
[----:B------:R-:W-:Y:S11]  /*41450*/  @!UPT UIADD3 URZ, URZ, URZ, URZ ;  /* 0x0000003f3f3ff290 */ /* 0x000ff6000fffe03f */
[----:B------:R-:W-:Y:S01]  /*41460*/  @!UPT UIADD3 URZ, URZ, URZ, URZ ;  /* 0x0000003f3f3ff290 */ /* 0x000fe2000fffe03f */
[----:B------:R-:W-:Y:S04]  /*41470*/  STL.64 [R1+0x40], R84 ;  /* 0x0000405401007387 */ /* 0x000fe80000100a00 */
[----:B------:R-:W-:Y:S04]  /*41480*/  STL.64 [R1+0x48], R86 ;  /* 0x0000485601007387 */ /* 0x000fe80000100a00 */
[----:B------:R1:W-:Y:S04]  /*41490*/  STL.64 [R1+0x30], R80 ;  /* 0x0000305001007387 */ /* 0x0003e80000100a00 */
[----:B------:R2:W-:Y:S04]  /*414a0*/  STL.64 [R1+0x38], R82 ;  /* 0x0000385201007387 */ /* 0x0005e80000100a00 */
[----:B------:R4:W-:Y:S01]  /*414b0*/  STL.64 [R1+0x20], R76 ;  /* 0x0000204c01007387 */ /* 0x0009e20000100a00 */
[----:B-1----:R-:W-:-:S03]  /*414c0*/  IMAD.MOV.U32 R80, RZ, RZ, R242 ;  /* 0x000000ffff507224 */ /* 0x002fc600078e00f2 */
[----:B------:R1:W-:Y:S01]  /*414d0*/  STL.64 [R1+0x28], R78 ;  /* 0x0000284e01007387 */ /* 0x0003e20000100a00 */
[----:B------:R-:W-:-:S03]  /*414e0*/  IMAD.MOV.U32 R81, RZ, RZ, R244 ;  /* 0x000000ffff517224 */ /* 0x000fc600078e00f4 */
[----:B------:R-:W3:Y:S01]  /*414f0*/  LDL.LU R242, [R1+0x3484] ;  /* 0x0034840001f27983 */ /* 0x000ee20000300800 */
[----:B--2---:R-:W-:-:S03]  /*41500*/  MOV R82, R245 ;  /* 0x000000f500527202 */ /* 0x004fc60000000f00 */
[----:B------:R-:W-:Y:S01]  /*41510*/  STL.64 [R1+0x10], R72 ;  /* 0x0000104801007387 */ /* 0x000fe20000100a00 */
[----:B------:R-:W-:-:S03]  /*41520*/  IMAD.MOV.U32 R83, RZ, RZ, R246 ;  /* 0x000000ffff537224 */ /* 0x000fc600078e00f6 */
[----:B------:R2:W-:Y:S01]  /*41530*/  STL.64 [R1+0x18], R74 ;  /* 0x0000184a01007387 */ /* 0x0005e20000100a00 */
        /* <DEDUP_REMOVED lines=8> */
[----:B----4-:R-:W-:Y:S01]  /*415c0*/  IMAD.MOV.U32 R76, RZ, RZ, R247 ;  /* 0x000000ffff4c7224 */ /* 0x010fe200078e00f7 */
[----:B-1----:R-:W-:Y:S01]  /*415d0*/  MOV R78, R249 ;  /* 0x000000f9004e7202 */ /* 0x002fe20000000f00 */
[----:B------:R-:W-:Y:S01]  /*415e0*/  IMAD.MOV.U32 R77, RZ, RZ, R248 ;  /* 0x000000ffff4d7224 */ /* 0x000fe200078e00f8 */
[----:B------:R-:W4:Y:S01]  /*415f0*/  LDL.LU R87, [R1+0x1cc] ;  /* 0x0001cc0001577983 */ /* 0x000f220000300800 */
[----:B------:R-:W-:-:S03]  /*41600*/  IMAD.MOV.U32 R79, RZ, RZ, R250 ;  /* 0x000000ffff4f7224 */ /* 0x000fc600078e00fa */
[----:B------:R-:W3:Y:S04]  /*41610*/  LDL.LU R247, [R1+0x346c] ;  /* 0x00346c0001f77983 */ /* 0x000ee80000300800 */
[----:B------:R-:W3:Y:S04]  /*41620*/  LDL.LU R248, [R1+0x3468] ;  /* 0x0034680001f87983 */ /* 0x000ee80000300800 */
[----:B------:R-:W3:Y:S04]  /*41630*/  LDL.LU R249, [R1+0x3464] ;  /* 0x0034640001f97983 */ /* 0x000ee80000300800 */
[----:B------:R-:W3:Y:S01]  /*41640*/  LDL.LU R250, [R1+0x3460] ;  /* 0x0034600001fa7983 */ /* 0x000ee20000300800 */
[----:B--2---:R-:W-:Y:S07]  /*41650*/  HMMA.1688.F32.TF32 R72, R228, R18, R68 ;  /* 0x00000012e448723c */ /* 0x004fee0000081044 */
[----:B------:R-:W-:-:S02]  /*41660*/  IMAD.MOV.U32 R68, RZ, RZ, R251 ;  /* 0x000000ffff447224 */ /* 0x000fc400078e00fb */
[----:B------:R-:W3:Y:S01]  /*41670*/  LDL.LU R251, [R1+0x345c] ;  /* 0x00345c0001fb7983 */ /* 0x000ee20000300800 */
[----:B------:R-:W-:Y:S01]  /*41680*/  MOV R69, R14 ;  /* 0x0000000e00457202 */ /* 0x000fe20000000f00 */
[----:B------:R-:W-:Y:S02]  /*41690*/  IMAD.MOV.U32 R70, RZ, RZ, R15 ;  /* 0x000000ffff467224 */ /* 0x000fe400078e000f */
[----:B------:R-:W-:-:S10]  /*416a0*/  IMAD.MOV.U32 R71, RZ, RZ, R10 ;  /* 0x000000ffff477224 */ /* 0x000fd400078e000a */
[----:B------:R1:W-:Y:S04]  /*416b0*/  STL.64 [R1], R72 ;  /* 0x0000004801007387 */ /* 0x0003e80000100a00 */
[----:B------:R2:W-:Y:S04]  /*416c0*/  STL.64 [R1+0x8], R74 ;  /* 0x0000084a01007387 */ /* 0x0005e80000100a00 */
[----:B------:R-:W3:Y:S04]  /*416d0*/  LDL.LU R14, [R1+0x3458] ;  /* 0x00345800010e7983 */ /* 0x000ee80000300800 */
[----:B------:R-:W3:Y:S01]  /*416e0*/  LDL.LU R15, [R1+0x3454] ;  /* 0x00345400010f7983 */ /* 0x000ee20000300800 */
[----:B-1----:R-:W-:Y:S01]  /*416f0*/  MOV R72, R11 ;  /* 0x0000000b00487202 */ /* 0x002fe20000000f00 */
[----:B------:R-:W-:-:S02]  /*41700*/  IMAD.MOV.U32 R73, RZ, RZ, R243 ;  /* 0x000000ffff497224 */ /* 0x000fc400078e00f3 */
[----:B------:R-:W3:Y:S01]  /*41710*/  LDL.LU R10, [R1+0x3450] ;  /* 0x00345000010a7983 */ /* 0x000ee20000300800 */
[----:B--2---:R-:W-:-:S03]  /*41720*/  IMAD.MOV.U32 R74, RZ, RZ, R6 ;  /* 0x000000ffff4a7224 */ /* 0x004fc600078e0006 */
[----:B------:R-:W2:Y:S01]  /*41730*/  LDL.LU R11, [R1+0x344c] ;  /* 0x00344c00010b7983 */ /* 0x000ea20000300800 */
[----:B------:R-:W-:-:S03]  /*41740*/  MOV R75, R7 ;  /* 0x00000007004b7202 */ /* 0x000fc60000000f00 */
[----:B------:R-:W2:Y:S04]  /*41750*/  LDL.LU R243, [R1+0x3448] ;  /* 0x0034480001f37983 */ /* 0x000ea80000300800 */
[----:B------:R-:W2:Y:S04]  /*41760*/  LDL.LU R6, [R1+0x3444] ;  /* 0x0034440001067983 */ /* 0x000ea80000300800 */
[----:B------:R-:W2:Y:S01]  /*41770*/  LDL.LU R7, [R1+0x3440] ;  /* 0x0034400001077983 */ /* 0x000ea20000300800 */
        /* <DEDUP_REMOVED lines=9> */
[----:B------:R-:W4:Y:S02]  /*41810*/  LDS R239, [R0+0x1e100] ;  /* 0x01e1000000ef7984 */ /* 0x000f240000000800 */
[C---:B----4-:R-:W-:Y:S08]  /*41820*/  HMMA.1688.F32.TF32 R84, R236.reuse, R66, R84 ;  /* 0x00000042ec54723c */ /* 0x050ff00000081054 */
[C---:B------:R-:W-:Y:S08]  /*41830*/  HMMA.1688.F32.TF32 R76, R236.reuse, R58, R76 ;  /* 0x0000003aec4c723c */ /* 0x040ff0000008104c */
[C---:B------:R-:W-:Y:S08]  /*41840*/  HMMA.1688.F32.TF32 R80, R236.reuse, R62, R80 ;  /* 0x0000003eec50723c */ /* 0x040ff00000081050 */
[C---:B------:R-:W-:Y:S08]  /*41850*/  HMMA.1688.F32.TF32 R72, R236.reuse, R54, R72 ;  /* 0x00000036ec48723c */ /* 0x040ff00000081048 */
[----:B------:R-:W-:Y:S08]  /*41860*/  HMMA.1688.F32.TF32 R68, R236, R50, R68 ;  /* 0x00000032ec44723c */ /* 0x000ff00000081044 */
[C---:B---3--:R-:W-:Y:S08]  /*41870*/  HMMA.1688.F32.TF32 R248, R228.reuse, R14, R248 ;  /* 0x0000000ee4f8723c */ /* 0x048ff000000810f8 */
[C---:B--2---:R-:W-:Y:S08]  /*41880*/  HMMA.1688.F32.TF32 R244, R228.reuse, R10, R244 ;  /* 0x0000000ae4f4723c */ /* 0x044ff000000810f4 */
[----:B------:R-:W-:Y:S07]  /*41890*/  HMMA.1688.F32.TF32 R240, R228, R6, R240 ;  /* 0x00000006e4f0723c */ /* 0x000fee00000810f0 */
        /* <DEDUP_REMOVED lines=8> */
[----:B------:R1:W-:Y:S04]  /*41920*/  STL [R1+0x321c], R240 ;  /* 0x00321cf001007387 */ /* 0x0003e80000100800 */
[----:B------:R-:W-:Y:S04]  /*41930*/  STL [R1+0x3218], R241 ;  /* 0x003218f101007387 */ /* 0x000fe80000100800 */
[----:B------:R-:W-:Y:S04]  /*41940*/  STL [R1+0x3214], R242 ;  /* 0x003214f201007387 */ /* 0x000fe80000100800 */
[----:B------:R-:W-:Y:S04]  /*41950*/  STL [R1+0x31f0], R243 ;  /* 0x0031f0f301007387 */ /* 0x000fe80000100800 */
[----:B------:R2:W-:Y:S04]  /*41960*/  STL.64 [R1+0x1c0], R84 ;  /* 0x0001c05401007387 */ /* 0x0005e80000100a00 */
[----:B------:R3:W-:Y:S04]  /*41970*/  STL.64 [R1+0x1c8], R86 ;  /* 0x0001c85601007387 */ /* 0x0007e80000100a00 */
[----:B------:R-:W-:Y:S04]  /*41980*/  STL.64 [R1+0x1a0], R76 ;  /* 0x0001a04c01007387 */ /* 0x000fe80000100a00 */
[----:B------:R4:W-:Y:S04]  /*41990*/  STL.64 [R1+0x1b0], R80 ;  /* 0x0001b05001007387 */ /* 0x0009e80000100a00 */
[----:B------:R3:W-:Y:S04]  /*419a0*/  STL.64 [R1+0x1b8], R82 ;  /* 0x0001b85201007387 */ /* 0x0007e80000100a00 */
[----:B------:R3:W-:Y:S01]  /*419b0*/  STL [R1+0x1a8], R78 ;  /* 0x0001a84e01007387 */ /* 0x0007e20000100800 */
[----:B-1----:R-:W-:-:S03]  /*419c0*/  IMAD.MOV.U32 R240, RZ, RZ, R79 ;  /* 0x000000fffff07224 */ /* 0x002fc600078e004f */
[----:B--2---:R-:W2:Y:S04]  /*419d0*/  LDL.LU R84, [R1+0x170] ;  /* 0x0001700001547983 */ /* 0x004ea80000300800 */
[----:B------:R-:W2:Y:S04]  /*419e0*/  LDL.LU R85, [R1+0x174] ;  /* 0x0001740001557983 */ /* 0x000ea80000300800 */
[----:B---3--:R-:W2:Y:S04]  /*419f0*/  LDL.LU R86, [R1+0x178] ;  /* 0x0001780001567983 */ /* 0x008ea80000300800 */
[----:B------:R-:W2:Y:S04]  /*41a00*/  LDL.LU R87, [R1+0x17c] ;  /* 0x00017c0001577983 */ /* 0x000ea80000300800 */
[----:B----4-:R-:W3:Y:S01]  /*41a10*/  LDL.LU R80, [R1+0x160] ;  /* 0x0001600001507983 */ /* 0x010ee20000300800 */
[----:B------:R-:W-:-:S03]  /*41a20*/  IMAD.MOV.U32 R249, RZ, RZ, R75 ;  /* 0x000000fffff97224 */ /* 0x000fc600078e004b */
[----:B------:R-:W3:Y:S01]  /*41a30*/  LDL.LU R81, [R1+0x164] ;  /* 0x0001640001517983 */ /* 0x000ee20000300800 */
[----:B------:R-:W-:-:S03]  /*41a40*/  IMAD.MOV.U32 R248, RZ, RZ, R74 ;  /* 0x000000fffff87224 */ /* 0x000fc600078e004a */
[----:B------:R-:W3:Y:S01]  /*41a50*/  LDL.LU R82, [R1+0x168] ;  /* 0x0001680001527983 */ /* 0x000ee20000300800 */
[----:B------:R-:W-:-:S03]  /*41a60*/  MOV R247, R73 ;  /* 0x0000004900f77202 */ /* 0x000fc60000000f00 */
[----:B------:R-:W3:Y:S01]  /*41a70*/  LDL.LU R83, [R1+0x16c] ;  /* 0x00016c0001537983 */ /* 0x000ee20000300800 */
[----:B------:R-:W-:-:S03]  /*41a80*/  IMAD.MOV.U32 R246, RZ, RZ, R72 ;  /* 0x000000fffff67224 */ /* 0x000fc600078e0048 */
[----:B------:R-:W-:Y:S04]  /*41a90*/  STL [R1+0x3220], R240 ;  /* 0x003220f001007387 */ /* 0x000fe80000100800 */
        /* <DEDUP_REMOVED lines=8> */
[----:B------:R1:W-:Y:S04]  /*41b20*/  STL [R1+0x18c], R71 ;  /* 0x00018c4701007387 */ /* 0x0003e80000100800 */
[----:B------:R-:W4:Y:S04]  /*41b30*/  LDL.LU R72, [R1+0x140] ;  /* 0x0001400001487983 */ /* 0x000f280000300800 */
[----:B------:R-:W4:Y:S04]  /*41b40*/  LDL.LU R73, [R1+0x144] ;  /* 0x0001440001497983 */ /* 0x000f280000300800 */
[----:B------:R-:W4:Y:S04]  /*41b50*/  LDL.LU R74, [R1+0x148] ;  /* 0x00014800014a7983 */ /* 0x000f280000300800 */
[----:B------:R-:W4:Y:S01]  /*41b60*/  LDL.LU R75, [R1+0x14c] ;  /* 0x00014c00014b7983 */ /* 0x000f220000300800 */
[----:B------:R-:W-:Y:S01]  /*41b70*/  MOV R250, R68 ;  /* 0x0000004400fa7202 */ /* 0x000fe20000000f00 */
[----:B------:R-:W-:-:S02]  /*41b80*/  IMAD.MOV.U32 R251, RZ, RZ, R69 ;  /* 0x000000fffffb7224 */ /* 0x000fc400078e0045 */
[----:B------:R-:W4:Y:S04]  /*41b90*/  LDL.LU R68, [R1+0x130] ;  /* 0x0001300001447983 */ /* 0x000f280000300800 */
[----:B------:R-:W4:Y:S01]  /*41ba0*/  LDL.LU R69, [R1+0x134] ;  /* 0x0001340001457983 */ /* 0x000f220000300800 */
[----:B------:R-:W-:Y:S01]  /*41bb0*/  IMAD.MOV.U32 R243, RZ, RZ, R70 ;  /* 0x000000fffff37224 */ /* 0x000fe200078e0046 */
[----:B------:R-:W-:Y:S01]  /*41bc0*/  MOV R70, R252 ;  /* 0x000000fc00467202 */ /* 0x000fe20000000f00 */
[----:B-1----:R-:W-:Y:S01]  /*41bd0*/  IMAD.MOV.U32 R71, RZ, RZ, R2 ;  /* 0x000000ffff477224 */ /* 0x002fe200078e0002 */
[C---:B------:R-:W-:Y:S02]  /*41be0*/  HMMA.1688.F32.TF32 R96, R228.reuse, R46, R96 ;  /* 0x0000002ee460723c */ /* 0x040fe40000081060 */
[----:B------:R-:W-:Y:S04]  /*41bf0*/  STL [R1+0x323c], R243 ;  /* 0x00323cf301007387 */ /* 0x000fe80000100800 */
[----:B------:R-:W-:Y:S02]  /*41c00*/  STL [R1+0x3238], R251 ;  /* 0x003238fb01007387 */ /* 0x000fe40000100800 */
[C---:B------:R-:W-:Y:S02]  /*41c10*/  HMMA.1688.F32.TF32 R92, R228.reuse, R42, R92 ;  /* 0x0000002ae45c723c */ /* 0x040fe4000008105c */
[----:B------:R1:W-:Y:S06]  /*41c20*/  STL [R1+0x3234], R250 ;  /* 0x003234fa01007387 */ /* 0x0003ec0000100800 */
[----:B------:R-:W-:Y:S08]  /*41c30*/  HMMA.1688.F32.TF32 R88, R228, R38, R88 ;  /* 0x00000026e458723c */ /* 0x000ff00000081058 */
[----:B------:R-:W-:Y:S01]  /*41c40*/  IMAD.MOV.U32 R49, RZ, RZ, R96 ;  /* 0x000000ffff317224 */ /* 0x000fe200078e0060 */
[----:B------:R-:W-:Y:S01]  /*41c50*/  MOV R45, R98 ;  /* 0x00000062002d7202 */ /* 0x000fe20000000f00 */
[----:B------:R-:W-:-:S02]  /*41c60*/  IMAD.MOV.U32 R48, RZ, RZ, R97 ;  /* 0x000000ffff307224 */ /* 0x000fc400078e0061 */
[----:B------:R-:W-:-:S04]  /*41c70*/  IMAD.MOV.U32 R44, RZ, RZ, R99 ;  /* 0x000000ffff2c7224 */ /* 0x000fc800078e0063 */
[----:B------:R-:W-:Y:S01]  /*41c80*/  IMAD.MOV.U32 R57, RZ, RZ, R92 ;  /* 0x000000ffff397224 */ /* 0x000fe200078e005c */
[----:B------:R-:W-:Y:S01]  /*41c90*/  MOV R56, R93 ;  /* 0x0000005d00387202 */ /* 0x000fe20000000f00 */
[----:B------:R-:W-:Y:S02]  /*41ca0*/  IMAD.MOV.U32 R53, RZ, RZ, R94 ;  /* 0x000000ffff357224 */ /* 0x000fe400078e005e */
[----:B------:R-:W-:-:S04]  /*41cb0*/  IMAD.MOV.U32 R52, RZ, RZ, R95 ;  /* 0x000000ffff347224 */ /* 0x000fc800078e005f */
[----:B------:R-:W-:Y:S01]  /*41cc0*/  MOV R65, R88 ;  /* 0x0000005800417202 */ /* 0x000fe20000000f00 */
[----:B------:R-:W-:Y:S01]  /*41cd0*/  IMAD.MOV.U32 R64, RZ, RZ, R89 ;  /* 0x000000ffff407224 */ /* 0x000fe200078e0059 */
[----:B------:R-:W-:Y:S01]  /*41ce0*/  MOV R60, R91 ;  /* 0x0000005b003c7202 */ /* 0x000fe20000000f00 */
[----:B------:R-:W-:Y:S01]  /*41cf0*/  IMAD.MOV.U32 R61, RZ, RZ, R90 ;  /* 0x000000ffff3d7224 */ /* 0x000fe200078e005a */
[C---:B--2---:R-:W-:Y:S08]  /*41d00*/  HMMA.1688.F32.TF32 R84, R236.reuse, R46, R84 ;  /* 0x0000002eec54723c */ /* 0x044ff00000081054 */
[C---:B---3--:R-:W-:Y:S08]  /*41d10*/  HMMA.1688.F32.TF32 R80, R236.reuse, R42, R80 ;  /* 0x0000002aec50723c */ /* 0x048ff00000081050 */
[----:B----4-:R-:W-:Y:S08]  /*41d20*/  HMMA.1688.F32.TF32 R76, R236, R38, R76 ;  /* 0x00000026ec4c723c */ /* 0x010ff0000008104c */
[----:B------:R-:W-:Y:S01]  /*41d30*/  MOV R2, R87 ;  /* 0x0000005700027202 */ /* 0x000fe20000000f00 */
[----:B------:R-:W-:-:S07]  /*41d40*/  IMAD.MOV.U32 R252, RZ, RZ, R86 ;  /* 0x000000fffffc7224 */ /* 0x000fce00078e0056 */
[----:B------:R-:W-:Y:S01]  /*41d50*/  IMAD.MOV.U32 R245, RZ, RZ, R83 ;  /* 0x000000fffff57224 */ /* 0x000fe200078e0053 */
[----:B------:R-:W-:Y:S01]  /*41d60*/  MOV R244, R82 ;  /* 0x0000005200f47202 */ /* 0x000fe20000000f00 */
[----:B------:R-:W-:Y:S01]  /*41d70*/  STL.64 [R1+0x170], R84 ;  /* 0x0001705401007387 */ /* 0x000fe20000100a00 */
[----:B------:R-:W-:Y:S02]  /*41d80*/  IMAD.MOV.U32 R242, RZ, RZ, R81 ;  /* 0x000000fffff27224 */ /* 0x000fe400078e0051 */
[----:B------:R-:W-:Y:S01]  /*41d90*/  IMAD.MOV.U32 R241, RZ, RZ, R80 ;  /* 0x000000fffff17224 */ /* 0x000fe200078e0050 */
[----:B------:R-:W-:Y:S04]  /*41da0*/  STL [R1+0x3244], R2 ;  /* 0x0032440201007387 */ /* 0x000fe80000100800 */
[----:B------:R-:W-:Y:S01]  /*41db0*/  STL [R1+0x3240], R252 ;  /* 0x003240fc01007387 */ /* 0x000fe20000100800 */
[C---:B------:R-:W-:Y:S08]  /*41dc0*/  HMMA.1688.F32.TF32 R72, R236.reuse, R34, R72 ;  /* 0x00000022ec48723c */ /* 0x040ff00000081048 */
[----:B------:R-:W-:Y:S01]  /*41dd0*/  HMMA.1688.F32.TF32 R68, R236, R30, R68 ;  /* 0x0000001eec44723c */ /* 0x000fe20000081044 */
[----:B------:R-:W-:Y:S01]  /*41de0*/  IMAD.MOV.U32 R240, RZ, RZ, R79 ;  /* 0x000000fffff07224 */ /* 0x000fe200078e004f */
[----:B------:R-:W-:Y:S01]  /*41df0*/  STL [R1+0x3254], R245 ;  /* 0x003254f501007387 */ /* 0x000fe20000100800 */
[----:B------:R-:W-:Y:S01]  /*41e00*/  IMAD.MOV.U32 R246, RZ, RZ, R78 ;  /* 0x000000fffff67224 */ /* 0x000fe200078e004e */
[----:B------:R-:W-:Y:S01]  /*41e10*/  MOV R247, R77 ;  /* 0x0000004d00f77202 */ /* 0x000fe20000000f00 */
[----:B------:R-:W-:Y:S01]  /*41e20*/  IMAD.MOV.U32 R248, RZ, RZ, R76 ;  /* 0x000000fffff87224 */ /* 0x000fe200078e004c */
[----:B------:R-:W-:Y:S04]  /*41e30*/  STL [R1+0x3250], R244 ;  /* 0x003250f401007387 */ /* 0x000fe80000100800 */
[----:B------:R2:W-:Y:S04]  /*41e40*/  STL [R1+0x324c], R242 ;  /* 0x00324cf201007387 */ /* 0x0005e80000100800 */
[----:B------:R3:W-:Y:S02]  /*41e50*/  STL [R1+0x3248], R241 ;  /* 0x003248f101007387 */ /* 0x0007e40000100800 */
[----:B------:R-:W-:Y:S01]  /*41e60*/  MOV R249, R75 ;  /* 0x0000004b00f97202 */ /* 0x000fe20000000f00 */
[----:B-1----:R-:W-:Y:S01]  /*41e70*/  IMAD.MOV.U32 R250, RZ, RZ, R74 ;  /* 0x000000fffffa7224 */ /* 0x002fe200078e004a */
[----:B------:R-:W-:Y:S01]  /*41e80*/  STL [R1+0x3264], R240 ;  /* 0x003264f001007387 */ /* 0x000fe20000100800 */
[----:B------:R-:W-:Y:S01]  /*41e90*/  IMAD.MOV.U32 R251, RZ, RZ, R73 ;  /* 0x000000fffffb7224 */ /* 0x000fe200078e0049 */
[----:B------:R-:W-:-:S02]  /*41ea0*/  MOV R243, R72 ;  /* 0x0000004800f37202 */ /* 0x000fc40000000f00 */
[----:B------:R-:W-:Y:S04]  /*41eb0*/  STL [R1+0x3260], R246 ;  /* 0x003260f601007387 */ /* 0x000fe80000100800 */
[----:B------:R-:W-:Y:S04]  /*41ec0*/  STL [R1+0x325c], R247 ;  /* 0x00325cf701007387 */ /* 0x000fe80000100800 */
[----:B------:R1:W-:Y:S04]  /*41ed0*/  STL [R1+0x3258], R248 ;  /* 0x003258f801007387 */ /* 0x0003e80000100800 */
[----:B------:R-:W-:Y:S04]  /*41ee0*/  STL [R1+0x3274], R249 ;  /* 0x003274f901007387 */ /* 0x000fe80000100800 */
[----:B------:R-:W-:Y:S04]  /*41ef0*/  STL [R1+0x3270], R250 ;  /* 0x003270fa01007387 */ /* 0x000fe80000100800 */
[----:B------:R-:W-:Y:S04]  /*41f00*/  STL [R1+0x326c], R251 ;  /* 0x00326cfb01007387 */ /* 0x000fe80000100800 */
[----:B------:R-:W-:Y:S01]  /*41f10*/  STL [R1+0x3268], R243 ;  /* 0x003268f301007387 */ /* 0x000fe20000100800 */
[----:B--2---:R-:W-:-:S03]  /*41f20*/  IMAD.MOV.U32 R242, RZ, RZ, R68 ;  /* 0x000000fffff27224 */ /* 0x004fc600078e0044 */
[----:B------:R-:W2:Y:S01]  /*41f30*/  LDL.LU R96, [R1+0x120] ;  /* 0x0001200001607983 */ /* 0x000ea20000300800 */
[----:B---3--:R-:W-:-:S03]  /*41f40*/  IMAD.MOV.U32 R241, RZ, RZ, R69 ;  /* 0x000000fffff17224 */ /* 0x008fc600078e0045 */
[----:B------:R-:W2:Y:S01]  /*41f50*/  LDL.LU R97, [R1+0x124] ;  /* 0x0001240001617983 */ /* 0x000ea20000300800 */
[----:B------:R-:W-:-:S03]  /*41f60*/  MOV R2, R70 ;  /* 0x0000004600027202 */ /* 0x000fc60000000f00 */
[----:B------:R-:W2:Y:S01]  /*41f70*/  LDL.LU R98, [R1+0x128] ;  /* 0x0001280001627983 */ /* 0x000ea20000300800 */
[----:B------:R-:W-:-:S03]  /*41f80*/  IMAD.MOV.U32 R252, RZ, RZ, R71 ;  /* 0x000000fffffc7224 */ /* 0x000fc600078e0047 */
        /* <DEDUP_REMOVED lines=30> */
[----:B------:R-:W-:Y:S04]  /*42170*/  LDS R228, [R3+0x1c200] ;  /* 0x01c2000003e47984 */ /* 0x000fe80000000800 */
[----:B------:R-:W-:Y:S04]  /*42180*/  LDS R230, [R3+0x1e200] ;  /* 0x01e2000003e67984 */ /* 0x000fe80000000800 */
[----:B------:R-:W-:Y:S04]  /*42190*/  LDS R229, [R0+0x1c200] ;  /* 0x01c2000000e57984 */ /* 0x000fe80000000800 */
[----:B------:R-:W3:Y:S04]  /*421a0*/  LDS R231, [R0+0x1e200] ;  /* 0x01e2000000e77984 */ /* 0x000ee80000000800 */
[----:B------:R-:W-:Y:S04]  /*421b0*/  STL [R1+0x3284], R252 ;  /* 0x003284fc01007387 */ /* 0x000fe80000100800 */
[----:B------:R-:W-:Y:S04]  /*421c0*/  STL [R1+0x3280], R2 ;  /* 0x0032800201007387 */ /* 0x000fe80000100800 */
[----:B------:R-:W-:Y:S04]  /*421d0*/  STL [R1+0x327c], R241 ;  /* 0x00327cf101007387 */ /* 0x000fe80000100800 */
[----:B------:R-:W-:Y:S01]  /*421e0*/  STL [R1+0x3278], R242 ;  /* 0x003278f201007387 */ /* 0x000fe20000100800 */
[----:B--2---:R-:W-:Y:S11]  /*421f0*/  HMMA.1688.F32.TF32 R96, R236, R26, R96 ;  /* 0x0000001aec60723c */ /* 0x004ff60000081060 */
[----:B------:R-:W-:Y:S11]  /*42200*/  @!UPT UIADD3 URZ, URZ, URZ, URZ ;  /* 0x0000003f3f3ff290 */ /* 0x000ff6000fffe03f */
[----:B------:R-:W-:Y:S02]  /*42210*/  @!UPT UIADD3 URZ, URZ, URZ, URZ ;  /* 0x0000003f3f3ff290 */ /* 0x000fe4000fffe03f */
[----:B-1----:R-:W-:Y:S01]  /*42220*/  MOV R248, R97 ;  /* 0x0000006100f87202 */ /* 0x002fe20000000f00 */
[----:B------:R-:W-:-:S04]  /*42230*/  IMAD.MOV.U32 R247, RZ, RZ, R96 ;  /* 0x000000fffff77224 */ /* 0x000fc800078e0060 */
[----:B------:R-:W-:Y:S04]  /*42240*/  STL [R1+0x328c], R248 ;  /* 0x00328cf801007387 */ /* 0x000fe80000100800 */
[----:B------:R-:W-:Y:S01]  /*42250*/  STL [R1+0x3288], R247 ;  /* 0x003288f701007387 */ /* 0x000fe20000100800 */
[----:B---3--:R-:W-:Y:S08]  /*42260*/  HMMA.1688.F32.TF32 R68, R228, R62, R68 ;  /* 0x0000003ee444723c */ /* 0x008ff00000081044 */
[C---:B----4-:R-:W-:Y:S08]  /*42270*/  HMMA.1688.F32.TF32 R76, R236.reuse, R6, R76 ;  /* 0x00000006ec4c723c */ /* 0x050ff0000008104c */
[----:B------:R-:W-:Y:S11]  /*42280*/  HMMA.1688.F32.TF32 R80, R236, R10, R80 ;  /* 0x0000000aec50723c */ /* 0x000ff60000081050 */
[----:B------:R-:W-:Y:S11]  /*42290*/  @!UPT UIADD3 URZ, URZ, URZ, URZ ;  /* 0x0000003f3f3ff290 */ /* 0x000ff6000fffe03f */
[----:B------:R-:W-:Y:S01]  /*422a0*/  @!UPT UIADD3 URZ, URZ, URZ, URZ ;  /* 0x0000003f3f3ff290 */ /* 0x000fe2000fffe03f */
[----:B------:R-:W-:Y:S04]  /*422b0*/  STL.64 [R1+0xe0], R80 ;  /* 0x0000e05001007387 */ /* 0x000fe80000100a00 */
[----:B------:R-:W-:Y:S04]  /*422c0*/  STL.64 [R1+0xe8], R82 ;  /* 0x0000e85201007387 */ /* 0x000fe80000100a00 */
[----:B------:R-:W-:Y:S04]  /*422d0*/  STL.64 [R1+0xd0], R76 ;  /* 0x0000d04c01007387 */ /* 0x000fe80000100a00 */
[----:B------:R1:W-:Y:S02]  /*422e0*/  STL.64 [R1+0xd8], R78 ;  /* 0x0000d84e01007387 */ /* 0x0003e40000100a00 */
[----:B-1----:R-:W-:Y:S02]  /*422f0*/  HMMA.1688.F32.TF32 R76, R228, R66, R72 ;  /* 0x00000042e44c723c */ /* 0x002fe40000081048 */
[----:B------:R-:W2:Y:S06]  /*42300*/  LDL.LU R72, [R1+0x380] ;  /* 0x0003800001487983 */ /* 0x000eac0000300800 */
[C---:B------:R-:W-:Y:S08]  /*42310*/  HMMA.1688.F32.TF32 R88, R236.reuse, R18, R88 ;  /* 0x00000012ec58723c */ /* 0x040ff00000081058 */
[----:B------:R-:W-:Y:S07]  /*42320*/  HMMA.1688.F32.TF32 R92, R236, R22, R92 ;  /* 0x00000016ec5c723c */ /* 0x000fee000008105c */
[----:B------:R1:W-:Y:S04]  /*42330*/  STL.64 [R1+0x4b0], R76 ;  /* 0x0004b04c01007387 */ /* 0x0003e80000100a00 */
[----:B------:R3:W-:Y:S04]  /*42340*/  STL.64 [R1+0x4b8], R78 ;  /* 0x0004b84e01007387 */ /* 0x0007e80000100a00 */
[----:B------:R4:W-:Y:S04]  /*42350*/  STL.64 [R1+0x4a0], R68 ;  /* 0x0004a04401007387 */ /* 0x0009e80000100a00 */
[----:B------:R1:W-:Y:S04]  /*42360*/  STL.64 [R1+0x4a8], R70 ;  /* 0x0004a84601007387 */ /* 0x0003e80000100a00 */
[----:B------:R-:W2:Y:S04]  /*42370*/  LDL.LU R73, [R1+0x384] ;  /* 0x0003840001497983 */ /* 0x000ea80000300800 */
[----:B------:R-:W2:Y:S04]  /*42380*/  LDL.LU R74, [R1+0x388] ;  /* 0x00038800014a7983 */ /* 0x000ea80000300800 */
[----:B------:R-:W2:Y:S04]  /*42390*/  LDL.LU R75, [R1+0x38c] ;  /* 0x00038c00014b7983 */ /* 0x000ea80000300800 */
[----:B-1----:R-:W2:Y:S04]  /*423a0*/  LDL.LU R76, [R1+0x390] ;  /* 0x00039000014c7983 */ /* 0x002ea80000300800 */
[----:B------:R-:W2:Y:S04]  /*423b0*/  LDL.LU R77, [R1+0x394] ;  /* 0x00039400014d7983 */ /* 0x000ea80000300800 */
[----:B---3--:R-:W2:Y:S04]  /*423c0*/  LDL.LU R78, [R1+0x398] ;  /* 0x00039800014e7983 */ /* 0x008ea80000300800 */
[----:B------:R-:W2:Y:S01]  /*423d0*/  LDL.LU R79, [R1+0x39c] ;  /* 0x00039c00014f7983 */ /* 0x000ea20000300800 */
[----:B------:R-:W-:-:S03]  /*423e0*/  IMAD.MOV.U32 R241, RZ, RZ, R88 ;  /* 0x000000fffff17224 */ /* 0x000fc600078e0058 */
[----:B------:R-:W3:Y:S01]  /*423f0*/  LDL.LU R80, [R1+0x3a0] ;  /* 0x0003a00001507983 */ /* 0x000ee20000300800 */
[----:B------:R-:W-:-:S03]  /*42400*/  IMAD.MOV.U32 R242, RZ, RZ, R89 ;  /* 0x000000fffff27224 */ /* 0x000fc600078e0059 */
[----:B------:R-:W3:Y:S01]  /*42410*/  LDL.LU R81, [R1+0x3a4] ;  /* 0x0003a40001517983 */ /* 0x000ee20000300800 */
[----:B------:R-:W-:-:S03]  /*42420*/  MOV R249, R90 ;  /* 0x0000005a00f97202 */ /* 0x000fc60000000f00 */
[----:B------:R-:W3:Y:S01]  /*42430*/  LDL.LU R82, [R1+0x3a8] ;  /* 0x0003a80001527983 */ /* 0x000ee20000300800 */
[----:B------:R-:W-:-:S03]  /*42440*/  IMAD.MOV.U32 R250, RZ, RZ, R91 ;  /* 0x000000fffffa7224 */ /* 0x000fc600078e005b */
[----:B------:R-:W3:Y:S01]  /*42450*/  LDL.LU R83, [R1+0x3ac] ;  /* 0x0003ac0001537983 */ /* 0x000ee20000300800 */
[----:B------:R-:W-:-:S03]  /*42460*/  MOV R251, R92 ;  /* 0x0000005c00fb7202 */ /* 0x000fc60000000f00 */
[----:B------:R-:W2:Y:S01]  /*42470*/  LDL.LU R88, [R1+0x3c0] ;  /* 0x0003c00001587983 */ /* 0x000ea20000300800 */
[----:B------:R-:W-:-:S03]  /*42480*/  IMAD.MOV.U32 R243, RZ, RZ, R93 ;  /* 0x000000fffff37224 */ /* 0x000fc600078e005d */
[----:B------:R-:W2:Y:S01]  /*42490*/  LDL.LU R89, [R1+0x3c4] ;  /* 0x0003c40001597983 */ /* 0x000ea20000300800 */
[----:B------:R-:W-:-:S03]  /*424a0*/  IMAD.MOV.U32 R240, RZ, RZ, R94 ;  /* 0x000000fffff07224 */ /* 0x000fc600078e005e */
[----:B------:R-:W2:Y:S01]  /*424b0*/  LDL.LU R90, [R1+0x3c8] ;  /* 0x0003c800015a7983 */ /* 0x000ea20000300800 */
[----:B------:R-:W-:-:S03]  /*424c0*/  MOV R246, R95 ;  /* 0x0000005f00f67202 */ /* 0x000fc60000000f00 */
[----:B------:R-:W2:Y:S04]  /*424d0*/  LDL.LU R91, [R1+0x3cc] ;  /* 0x0003cc00015b7983 */ /* 0x000ea80000300800 */
[----:B------:R-:W2:Y:S04]  /*424e0*/  LDL.LU R92, [R1+0x3d0] ;  /* 0x0003d000015c7983 */ /* 0x000ea80000300800 */
[----:B------:R-:W2:Y:S01]  /*424f0*/  LDL.LU R93, [R1+0x3d4] ;  /* 0x0003d400015d7983 */ /* 0x000ea20000300800 */
[----:B------:R-:W-:-:S03]  /*42500*/  IMAD.MOV.U32 R245, RZ, RZ, R98 ;  /* 0x000000fffff57224 */ /* 0x000fc600078e0062 */
        /* <DEDUP_REMOVED lines=95> */
[----:B------:R-:W3:Y:S04]  /*42b00*/  LDL.LU R87, [R1+0x3bc] ;  /* 0x0003bc0001577983 */ /* 0x000ee80000300800 */
[----:B----4-:R-:W4:Y:S04]  /*42b10*/  LDL.LU R68, [R1+0x370] ;  /* 0x0003700001447983 */ /* 0x010f280000300800 */
[----:B------:R-:W4:Y:S04]  /*42b20*/  LDL.LU R69, [R1+0x374] ;  /* 0x0003740001457983 */ /* 0x000f280000300800 */
[----:B------:R-:W4:Y:S04]  /*42b30*/  LDL.LU R70, [R1+0x378] ;  /* 0x0003780001467983 */ /* 0x000f280000300800 */
[----:B------:R-:W4:Y:S04]  /*42b40*/  LDL.LU R71, [R1+0x37c] ;  /* 0x00037c0001477983 */ /* 0x000f280000300800 */
[----:B------:R-:W-:Y:S04]  /*42b50*/  LDS R236, [R3+0x1c300] ;  /* 0x01c3000003ec7984 */ /* 0x000fe80000000800 */
[----:B------:R-:W-:Y:S04]  /*42b60*/  LDS R238, [R3+0x1e300] ;  /* 0x01e3000003ee7984 */ /* 0x000fe80000000800 */
[----:B------:R-:W-:Y:S04]  /*42b70*/  LDS R237, [R0+0x1c300] ;  /* 0x01c3000000ed7984 */ /* 0x000fe80000000800 */
[----:B------:R-:W1:Y:S01]  /*42b80*/  LDS R239, [R0+0x1e300] ;  /* 0x01e3000000ef7984 */ /* 0x000e620000000800 */
        /* <DEDUP_REMOVED lines=16> */
[----:B--2---:R-:W2:Y:S04]  /*42c90*/  LDL.LU.64 R174, [R1+0x3438] ;  /* 0x0034380001ae7983 */ /* 0x004ea80000300a00 */
[----:B------:R-:W2:Y:S04]  /*42ca0*/  LDL.LU.64 R172, [R1+0x3430] ;  /* 0x0034300001ac7983 */ /* 0x000ea80000300a00 */
[----:B------:R-:W-:Y:S04]  /*42cb0*/  STL.64 [R1+0x480], R168 ;  /* 0x000480a801007387 */ /* 0x000fe80000100a00 */
[----:B------:R3:W-:Y:S01]  /*42cc0*/  STL.64 [R1+0x488], R170 ;  /* 0x000488aa01007387 */ /* 0x0007e20000100a00 */
[----:B------:R-:W-:Y:S03]  /*42cd0*/  HMMA.1688.F32.TF32 R132, R228, R18, R132 ;  /* 0x00000012e484723c */ /* 0x000fe60000081084 */
[----:B------:R-:W-:Y:S04]  /*42ce0*/  LDS R228, [R3+0x1c400] ;  /* 0x01c4000003e47984 */ /* 0x000fe80000000800 */
[----:B------:R-:W-:Y:S04]  /*42cf0*/  LDS R230, [R3+0x1e400] ;  /* 0x01e4000003e67984 */ /* 0x000fe80000000800 */
[----:B---3--:R-:W3:Y:S04]  /*42d00*/  LDL.LU.64 R170, [R1+0x3428] ;  /* 0x0034280001aa7983 */ /* 0x008ee80000300a00 */
[----:B------:R-:W3:Y:S04]  /*42d10*/  LDL.LU.64 R168, [R1+0x3420] ;  /* 0x0034200001a87983 */ /* 0x000ee80000300a00 */
[----:B------:R-:W-:Y:S04]  /*42d20*/  STL.64 [R1+0x470], R164 ;  /* 0x000470a401007387 */ /* 0x000fe80000100a00 */
[----:B------:R1:W-:Y:S02]  /*42d30*/  STL.64 [R1+0x478], R166 ;  /* 0x000478a601007387 */ /* 0x0003e40000100a00 */
[C---:B-1----:R-:W-:Y:S02]  /*42d40*/  HMMA.1688.F32.TF32 R112, R236.reuse, R62, R112 ;  /* 0x0000003eec70723c */ /* 0x042fe40000081070 */
[----:B------:R-:W-:Y:S04]  /*42d50*/  LDS R229, [R0+0x1c400] ;  /* 0x01c4000000e57984 */ /* 0x000fe80000000800 */
[----:B------:R-:W1:Y:S04]  /*42d60*/  LDS R231, [R0+0x1e400] ;  /* 0x01e4000000e77984 */ /* 0x000e680000000800 */
[----:B------:R-:W2:Y:S04]  /*42d70*/  LDL.LU.64 R166, [R1+0x3418] ;  /* 0x0034180001a67983 */ /* 0x000ea80000300a00 */
[----:B------:R-:W2:Y:S04]  /*42d80*/  LDL.LU.64 R164, [R1+0x3410] ;  /* 0x0034100001a47983 */ /* 0x000ea80000300a00 */
[----:B------:R-:W-:Y:S04]  /*42d90*/  STL.64 [R1+0x460], R160 ;  /* 0x000460a001007387 */ /* 0x000fe80000100a00 */
[----:B------:R1:W-:Y:S04]  /*42da0*/  STL.64 [R1+0x468], R162 ;  /* 0x000468a201007387 */ /* 0x0003e80000100a00 */
[----:B-1----:R-:W2:Y:S04]  /*42db0*/  LDL.LU.64 R162, [R1+0x3408] ;  /* 0x0034080001a27983 */ /* 0x002ea80000300a00 */
[----:B------:R-:W2:Y:S04]  /*42dc0*/  LDL.LU.64 R160, [R1+0x3400] ;  /* 0x0034000001a07983 */ /* 0x000ea80000300a00 */
        /* <DEDUP_REMOVED lines=29> */
[----:B------:R-:W2:Y:S01]  /*42fa0*/  LDL.LU.64 R136, [R1+0x33a0] ;  /* 0x0033a00001887983 */ /* 0x000ea20000300a00 */
[C---:B------:R-:W-:Y:S03]  /*42fb0*/  HMMA.1688.F32.TF32 R88, R236.reuse, R38, R88 ;  /* 0x00000026ec58723c */ /* 0x040fe60000081058 */
        /* <DEDUP_REMOVED lines=10> */
[----:B------:R-:W2:Y:S04]  /*43060*/  LDL.LU.64 R128, [R1+0x3380] ;  /* 0x0033800001807983 */ /* 0x000ea80000300a00 */
[----:B------:R-:W-:Y:S01]  /*43070*/  STL.64 [R1+0x1e0], R124 ;  /* 0x0001e07c01007387 */ /* 0x000fe20000100a00 */
[C---:B------:R-:W-:Y:S03]  /*43080*/  HMMA.1688.F32.TF32 R72, R236.reuse, R22, R72 ;  /* 0x00000016ec48723c */ /* 0x040fe60000081048 */
[----:B------:R-:W-:Y:S04]  /*43090*/  STL.64 [R1+0x1e8], R126 ;  /* 0x0001e87e01007387 */ /* 0x000fe80000100a00 */
[----:B------:R-:W-:Y:S01]  /*430a0*/  STL.64 [R1+0x1d0], R120 ;  /* 0x0001d07801007387 */ /* 0x000fe20000100a00 */
[----:B----4-:R-:W-:Y:S03]  /*430b0*/  HMMA.1688.F32.TF32 R68, R236, R18, R68 ;  /* 0x00000012ec44723c */ /* 0x010fe60000081044 */
        /* <DEDUP_REMOVED lines=20> */
[----:B------:R4:W-:Y:S04]  /*43200*/  STL.64 [R1+0x6d8], R82 ;  /* 0x0006d85201007387 */ /* 0x0009e80000100a00 */
[----:B------:R-:W-:Y:S04]  /*43210*/  STL.64 [R1+0x6c0], R76 ;  /* 0x0006c04c01007387 */ /* 0x000fe80000100a00 */
[----:B------:R-:W-:Y:S04]  /*43220*/  STL.64 [R1+0x6c8], R78 ;  /* 0x0006c84e01007387 */ /* 0x000fe80000100a00 */
[----:B-1----:R-:W2:Y:S04]  /*43230*/  LDL.LU R80, [R1+0x2a0] ;  /* 0x0002a00001507983 */ /* 0x002ea80000300800 */
[----:B------:R1:W-:Y:S04]  /*43240*/  STL.64 [R1+0x6b0], R72 ;  /* 0x0006b04801007387 */ /* 0x0003e80000100a00 */
[----:B------:R1:W-:Y:S04]  /*43250*/  STL.64 [R1+0x6b8], R74 ;  /* 0x0006b84a01007387 */ /* 0x0003e80000100a00 */
        /* <DEDUP_REMOVED lines=61> */
[----:B--2---:R-:W-:Y:S08]  /*43630*/  HMMA.1688.F32.TF32 R96, R228, R62, R96 ;  /* 0x0000003ee460723c */ /* 0x004ff00000081060 */
[C---:B---3--:R-:W-:Y:S08]  /*43640*/  HMMA.1688.F32.TF32 R120, R236.reuse, R10, R120 ;  /* 0x0000000aec78723c */ /* 0x048ff00000081078 */
[C---:B----4-:R-:W-:Y:S08]  /*43650*/  HMMA.1688.F32.TF32 R124, R236.reuse, R14, R124 ;  /* 0x0000000eec7c723c */ /* 0x050ff0000008107c */
[----:B------:R-:W-:Y:S08]  /*43660*/  HMMA.1688.F32.TF32 R236, R236, R6, R116 ;  /* 0x00000006ecec723c */ /* 0x000ff00000081074 */
[C---:B------:R-:W-:Y:S07]  /*43670*/  HMMA.1688.F32.TF32 R112, R228.reuse, R66, R112 ;  /* 0x00000042e470723c */ /* 0x040fee0000081070 */
        /* <DEDUP_REMOVED lines=8> */
[----:B------:R-:W4:Y:S04]  /*43700*/  LDL.LU.64 R118, [R1+0x3358] ;  /* 0x0033580001767983 */ /* 0x000f280000300a00 */
[----:B------:R-:W4:Y:S04]  /*43710*/  LDL.LU.64 R116, [R1+0x3350] ;  /* 0x0033500001747983 */ /* 0x000f280000300a00 */
[----:B------:R-:W-:Y:S04]  /*43720*/  STL.64 [R1+0x230], R236 ;  /* 0x000230ec01007387 */ /* 0x000fe80000100a00 */
[----:B------:R-:W-:Y:S04]  /*43730*/  STL.64 [R1+0x238], R238 ;  /* 0x000238ee01007387 */ /* 0x000fe80000100a00 */
[----:B------:R-:W-:Y:S04]  /*43740*/  STL.64 [R1+0x670], R112 ;  /* 0x0006707001007387 */ /* 0x000fe80000100a00 */
[----:B------:R1:W-:Y:S01]  /*43750*/  STL.64 [R1+0x678], R114 ;  /* 0x0006787201007387 */ /* 0x0003e20000100a00 */
[C---:B------:R-:W-:Y:S03]  /*43760*/  HMMA.1688.F32.TF32 R68, R228.reuse, R54, R68 ;  /* 0x00000036e444723c */ /* 0x040fe60000081044 */
[----:B------:R-:W-:Y:S04]  /*43770*/  LDS R236, [R3+0x1c500] ;  /* 0x01c5000003ec7984 */ /* 0x000fe80000000800 */
[----:B------:R-:W-:Y:S04]  /*43780*/  LDS R238, [R3+0x1e500] ;  /* 0x01e5000003ee7984 */ /* 0x000fe80000000800 */
[----:B-1----:R-:W2:Y:S04]  /*43790*/  LDL.LU.64 R114, [R1+0x3348] ;  /* 0x0033480001727983 */ /* 0x002ea80000300a00 */
[----:B------:R-:W2:Y:S04]  /*437a0*/  LDL.LU.64 R112, [R1+0x3340] ;  /* 0x0033400001707983 */ /* 0x000ea80000300a00 */
[----:B------:R-:W-:Y:S04]  /*437b0*/  STL.64 [R1+0x660], R96 ;  /* 0x0006606001007387 */ /* 0x000fe80000100a00 */
[----:B------:R1:W-:Y:S01]  /*437c0*/  STL.64 [R1+0x668], R98 ;  /* 0x0006686201007387 */ /* 0x0003e20000100a00 */
[C---:B------:R-:W-:Y:S03]  /*437d0*/  HMMA.1688.F32.TF32 R108, R228.reuse, R50, R108 ;  /* 0x00000032e46c723c */ /* 0x040fe6000008106c */
[----:B------:R-:W-:Y:S04]  /*437e0*/  LDS R237, [R0+0x1c500] ;  /* 0x01c5000000ed7984 */ /* 0x000fe80000000800 */
[----:B------:R-:W2:Y:S01]  /*437f0*/  LDS R239, [R0+0x1e500] ;  /* 0x01e5000000ef7984 */ /* 0x000ea20000000800 */
[C---:B-1----:R-:W-:Y:S03]  /*43800*/  HMMA.1688.F32.TF32 R96, R228.reuse, R58, R72 ;  /* 0x0000003ae460723c */ /* 0x042fe60000081048 */
[----:B------:R-:W2:Y:S11]  /*43810*/  LDL.LU R72, [R1+0x270] ;  /* 0x0002700001487983 */ /* 0x000eb60000300800 */
[----:B------:R-:W-:Y:S09]  /*43820*/  @!UPT UIADD3 URZ, URZ, URZ, URZ ;  /* 0x0000003f3f3ff290 */ /* 0x000ff2000fffe03f */
[----:B------:R1:W-:Y:S04]  /*43830*/  STL.64 [R1+0x650], R96 ;  /* 0x0006506001007387 */ /* 0x0003e80000100a00 */
[----:B------:R1:W-:Y:S04]  /*43840*/  STL.64 [R1+0x658], R98 ;  /* 0x0006586201007387 */ /* 0x0003e80000100a00 */
[----:B------:R1:W-:Y:S04]  /*43850*/  STL.64 [R1+0x640], R68 ;  /* 0x0006404401007387 */ /* 0x0003e80000100a00 */
[----:B------:R1:W-:Y:S04]  /*43860*/  STL.64 [R1+0x648], R70 ;  /* 0x0006484601007387 */ /* 0x0003e80000100a00 */
[----:B------:R-:W2:Y:S04]  /*43870*/  LDL.LU R73, [R1+0x274] ;  /* 0x0002740001497983 */ /* 0x000ea80000300800 */
[----:B------:R-:W2:Y:S04]  /*43880*/  LDL.LU R74, [R1+0x278] ;  /* 0x00027800014a7983 */ /* 0x000ea80000300800 */
[----:B------:R-:W2:Y:S04]  /*43890*/  LDL.LU R75, [R1+0x27c] ;  /* 0x00027c00014b7983 */ /* 0x000ea80000300800 */
[----:B-1----:R-:W3:Y:S04]  /*438a0*/  LDL.LU R96, [R1+0x280] ;  /* 0x0002800001607983 */ /* 0x002ee80000300800 */
[----:B------:R-:W3:Y:S04]  /*438b0*/  LDL.LU R97, [R1+0x284] ;  /* 0x0002840001617983 */ /* 0x000ee80000300800 */
[----:B------:R-:W3:Y:S04]  /*438c0*/  LDL.LU R98, [R1+0x288] ;  /* 0x0002880001627983 */ /* 0x000ee80000300800 */
[----:B------:R-:W3:Y:S04]  /*438d0*/  LDL.LU R99, [R1+0x28c] ;  /* 0x00028c0001637983 */ /* 0x000ee80000300800 */
[----:B------:R-:W4:Y:S04]  /*438e0*/  LDL.LU R68, [R1+0x260] ;  /* 0x0002600001447983 */ /* 0x000f280000300800 */
[----:B------:R-:W4:Y:S04]  /*438f0*/  LDL.LU R69, [R1+0x264] ;  /* 0x0002640001457983 */ /* 0x000f280000300800 */
[----:B------:R-:W4:Y:S04]  /*43900*/  LDL.LU R70, [R1+0x268] ;  /* 0x0002680001467983 */ /* 0x000f280000300800 */
[----:B------:R-:W4:Y:S01]  /*43910*/  LDL.LU R71, [R1+0x26c] ;  /* 0x00026c0001477983 */ /* 0x000f220000300800 */
[C---:B------:R-:W-:Y:S08]  /*43920*/  HMMA.1688.F32.TF32 R104, R228.reuse, R46, R104 ;  /* 0x0000002ee468723c */ /* 0x040ff00000081068 */
[C---:B------:R-:W-:Y:S08]  /*43930*/  HMMA.1688.F32.TF32 R100, R228.reuse, R42, R100 ;  /* 0x0000002ae464723c */ /* 0x040ff00000081064 */
[C---:B------:R-:W-:Y:S01]  /*43940*/  HMMA.1688.F32.TF32 R92, R228.reuse, R38, R92 ;  /* 0x00000026e45c723c */ /* 0x040fe2000008105c */
[----:B------:R-:W-:Y:S04]  /*43950*/  STL.64 [R1+0x630], R108 ;  /* 0x0006306c01007387 */ /* 0x000fe80000100a00 */
[----:B------:R1:W-:Y:S04]  /*43960*/  STL.64 [R1+0x638], R110 ;  /* 0x0006386e01007387 */ /* 0x0003e80000100a00 */
[----:B-1----:R-:W4:Y:S04]  /*43970*/  LDL.LU.64 R110, [R1+0x3338] ;  /* 0x00333800016e7983 */ /* 0x002f280000300a00 */
[----:B------:R-:W4:Y:S04]  /*43980*/  LDL.LU.64 R108, [R1+0x3330] ;  /* 0x00333000016c7983 */ /* 0x000f280000300a00 */
[----:B------:R-:W-:Y:S04]  /*43990*/  STL.64 [R1+0x620], R104 ;  /* 0x0006206801007387 */ /* 0x000fe80000100a00 */
[----:B------:R1:W-:Y:S04]  /*439a0*/  STL.64 [R1+0x628], R106 ;  /* 0x0006286a01007387 */ /* 0x0003e80000100a00 */
[----:B-1----:R-:W4:Y:S04]  /*439b0*/  LDL.LU.64 R106, [R1+0x3328] ;  /* 0x00332800016a7983 */ /* 0x002f280000300a00 */
[----:B------:R-:W4:Y:S04]  /*439c0*/  LDL.LU.64 R104, [R1+0x3320] ;  /* 0x0033200001687983 */ /* 0x000f280000300a00 */
[----:B------:R-:W-:Y:S04]  /*439d0*/  STL.64 [R1+0x610], R100 ;  /* 0x0006106401007387 */ /* 0x000fe80000100a00 */
[----:B------:R1:W-:Y:S01]  /*439e0*/  STL.64 [R1+0x618], R102 ;  /* 0x0006186601007387 */ /* 0x0003e20000100a00 */
[C---:B------:R-:W-:Y:S03]  /*439f0*/  HMMA.1688.F32.TF32 R76, R228.reuse, R22, R76 ;  /* 0x00000016e44c723c */ /* 0x040fe6000008104c */
[----:B-1----:R-:W4:Y:S04]  /*43a00*/  LDL.LU.64 R102, [R1+0x3318] ;  /* 0x0033180001667983 */ /* 0x002f280000300a00 */
[----:B------:R-:W4:Y:S04]  /*43a10*/  LDL.LU.64 R100, [R1+0x3310] ;  /* 0x0033100001647983 */ /* 0x000f280000300a00 */
[----:B------:R-:W-:Y:S04]  /*43a20*/  STL.64 [R1+0x600], R92 ;  /* 0x0006005c01007387 */ /* 0x000fe80000100a00 */
[----:B------:R1:W-:Y:S02]  /*43a30*/  STL.64 [R1+0x608], R94 ;  /* 0x0006085e01007387 */ /* 0x0003e40000100a00 */
[C---:B-1----:R-:W-:Y:S08]  /*43a40*/  HMMA.1688.F32.TF32 R92, R228.reuse, R34, R88 ;  /* 0x00000022e45c723c */ /* 0x042ff00000081058 */
[C---:B------:R-:W-:Y:S08]  /*43a50*/  HMMA.1688.F32.TF32 R88, R228.reuse, R30, R84 ;  /* 0x0000001ee458723c */ /* 0x040ff00000081054 */
[C---:B------:R-:W-:Y:S07]  /*43a60*/  HMMA.1688.F32.TF32 R84, R228.reuse, R26, R80 ;  /* 0x0000001ae454723c */ /* 0x040fee0000081050 */
[----:B------:R1:W-:Y:S04]  /*43a70*/  STL.64 [R1+0x5f0], R92 ;  /* 0x0005f05c01007387 */ /* 0x0003e80000100a00 */
[----:B------:R1:W-:Y:S04]  /*43a80*/  STL.64 [R1+0x5f8], R94 ;  /* 0x0005f85e01007387 */ /* 0x0003e80000100a00 */
[----:B------:R1:W-:Y:S04]  /*43a90*/  STL.64 [R1+0x5e0], R88 ;  /* 0x0005e05801007387 */ /* 0x0003e80000100a00 */
[----:B------:R1:W-:Y:S04]  /*43aa0*/  STL.64 [R1+0x5e8], R90 ;  /* 0x0005e85a01007387 */ /* 0x0003e80000100a00 */
[----:B------:R-:W4:Y:S04]  /*43ab0*/  LDL.LU R80, [R1+0x4e0] ;  /* 0x0004e00001507983 */ /* 0x000f280000300800 */
[----:B------:R1:W-:Y:S04]  /*43ac0*/  STL.64 [R1+0x5d0], R84 ;  /* 0x0005d05401007387 */ /* 0x0003e80000100a00 */
[----:B------:R1:W-:Y:S04]  /*43ad0*/  STL.64 [R1+0x5d8], R86 ;  /* 0x0005d85601007387 */ /* 0x0003e80000100a00 */
[----:B------:R1:W-:Y:S04]  /*43ae0*/  STL.64 [R1+0x5c0], R76 ;  /* 0x0005c04c01007387 */ /* 0x0003e80000100a00 */
[----:B------:R1:W-:Y:S04]  /*43af0*/  STL.64 [R1+0x5c8], R78 ;  /* 0x0005c84e01007387 */ /* 0x0003e80000100a00 */
        /* <DEDUP_REMOVED lines=21> */
[----:B----4-:R-:W-:Y:S11]  /*43c50*/  HMMA.1688.F32.TF32 R68, R228, R10, R68 ;  /* 0x0000000ae444723c */ /* 0x010ff60000081044 */
        /* <DEDUP_REMOVED lines=13> */
[----:B---3--:R-:W-:Y:S08]  /*43d30*/  HMMA.1688.F32.TF32 R72, R236, R66, R72 ;  /* 0x00000042ec48723c */ /* 0x008ff00000081048 */
[----:B----4-:R-:W-:Y:S01]  /*43d40*/  HMMA.1688.F32.TF32 R68, R228, R6, R68 ;  /* 0x00000006e444723c */ /* 0x010fe20000081044 */
[----:B------:R-:W-:Y:S04]  /*43d50*/  LDS R228, [R3+0x1c600] ;  /* 0x01c6000003e47984 */ /* 0x000fe80000000800 */
[----:B------:R-:W-:Y:S03]  /*43d60*/  LDS R230, [R3+0x1e600] ;  /* 0x01e6000003e67984 */ /* 0x000fe60000000800 */
[C---:B------:R-:W-:Y:S01]  /*43d70*/  HMMA.1688.F32.TF32 R92, R236.reuse, R62, R92 ;  /* 0x0000003eec5c723c */ /* 0x040fe2000008105c */
[----:B------:R-:W-:Y:S04]  /*43d80*/  LDS R229, [R0+0x1c600] ;  /* 0x01c6000000e57984 */ /* 0x000fe80000000800 */
[----:B------:R-:W1:Y:S10]  /*43d90*/  LDS R231, [R0+0x1e600] ;  /* 0x01e6000000e77984 */ /* 0x000e740000000800 */
[----:B------:R-:W-:Y:S04]  /*43da0*/  STL.64 [R1+0x580], R68 ;  /* 0x0005804401007387 */ /* 0x000fe80000100a00 */
[----:B------:R-:W-:Y:S04]  /*43db0*/  STL.64 [R1+0x588], R70 ;  /* 0x0005884601007387 */ /* 0x000fe80000100a00 */
[----:B------:R3:W-:Y:S04]  /*43dc0*/  STL [R1+0x30d4], R72 ;  /* 0x0030d44801007387 */ /* 0x0007e80000100800 */
[----:B------:R4:W-:Y:S04]  /*43dd0*/  STL [R1+0x30d0], R73 ;  /* 0x0030d04901007387 */ /* 0x0009e80000100800 */
[----:B------:R1:W-:Y:S04]  /*43de0*/  STL [R1+0x30cc], R74 ;  /* 0x0030cc4a01007387 */ /* 0x0003e80000100800 */
[----:B------:R1:W-:Y:S04]  /*43df0*/  STL [R1+0x30c8], R75 ;  /* 0x0030c84b01007387 */ /* 0x0003e80000100800 */
[----:B---3--:R-:W3:Y:S04]  /*43e00*/  LDL.LU R72, [R1+0x510] ;  /* 0x0005100001487983 */ /* 0x008ee80000300800 */
[----:B----4-:R-:W3:Y:S04]  /*43e10*/  LDL.LU R73, [R1+0x514] ;  /* 0x0005140001497983 */ /* 0x010ee80000300800 */
[----:B-1----:R-:W3:Y:S04]  /*43e20*/  LDL.LU R74, [R1+0x518] ;  /* 0x00051800014a7983 */ /* 0x002ee80000300800 */
[----:B------:R-:W3:Y:S01]  /*43e30*/  LDL.LU R75, [R1+0x51c] ;  /* 0x00051c00014b7983 */ /* 0x000ee20000300800 */
[C---:B------:R-:W-:Y:S03]  /*43e40*/  HMMA.1688.F32.TF32 R88, R236.reuse, R58, R88 ;  /* 0x0000003aec58723c */ /* 0x040fe60000081058 */
[----:B------:R-:W-:Y:S04]  /*43e50*/  STL.64 [R1+0x530], R92 ;  /* 0x0005305c01007387 */ /* 0x000fe80000100a00 */
[----:B------:R1:W-:Y:S01]  /*43e60*/  STL.64 [R1+0x538], R94 ;  /* 0x0005385e01007387 */ /* 0x0003e20000100a00 */
[C---:B------:R-:W-:Y:S03]  /*43e70*/  HMMA.1688.F32.TF32 R84, R236.reuse, R50, R84 ;  /* 0x00000032ec54723c */ /* 0x040fe60000081054 */
[----:B------:R-:W-:Y:S04]  /*43e80*/  LDS R68, [R3+0x1c700] ;  /* 0x01c7000003447984 */ /* 0x000fe80000000800 */
[----:B------:R-:W-:Y:S04]  /*43e90*/  LDS R70, [R3+0x1e700] ;  /* 0x01e7000003467984 */ /* 0x000fe80000000800 */
[----:B-1----:R-:W4:Y:S04]  /*43ea0*/  LDL.LU.64 R94, [R1+0x32d8] ;  /* 0x0032d800015e7983 */ /* 0x002f280000300a00 */
[----:B------:R-:W4:Y:S04]  /*43eb0*/  LDL.LU.64 R92, [R1+0x32d0] ;  /* 0x0032d000015c7983 */ /* 0x000f280000300a00 */
[----:B------:R-:W-:Y:S04]  /*43ec0*/  STL.64 [R1+0x520], R88 ;  /* 0x0005205801007387 */ /* 0x000fe80000100a00 */
[----:B------:R1:W-:Y:S01]  /*43ed0*/  STL.64 [R1+0x528], R90 ;  /* 0x0005285a01007387 */ /* 0x0003e20000100a00 */
[C---:B------:R-:W-:Y:S03]  /*43ee0*/  HMMA.1688.F32.TF32 R80, R236.reuse, R42, R80 ;  /* 0x0000002aec50723c */ /* 0x040fe60000081050 */
[----:B------:R-:W-:Y:S04]  /*43ef0*/  LDS R69, [R0+0x1c700] ;  /* 0x01c7000000457984 */ /* 0x000fe80000000800 */
[----:B------:R-:W2:Y:S04]  /*43f00*/  LDS R71, [R0+0x1e700] ;  /* 0x01e7000000477984 */ /* 0x000ea80000000800 */
[----:B-1----:R-:W2:Y:S04]  /*43f10*/  LDL.LU.64 R90, [R1+0x32c8] ;  /* 0x0032c800015a7983 */ /* 0x002ea80000300a00 */
[----:B------:R-:W2:Y:S01]  /*43f20*/  LDL.LU.64 R88, [R1+0x32c0] ;  /* 0x0032c00001587983 */ /* 0x000ea20000300a00 */
[----:B---3--:R-:W-:Y:S11]  /*43f30*/  HMMA.1688.F32.TF32 R72, R236, R54, R72 ;  /* 0x00000036ec48723c */ /* 0x008ff60000081048 */
[----:B------:R-:W-:Y:S11]  /*43f40*/  @!UPT UIADD3 URZ, URZ, URZ, URZ ;  /* 0x0000003f3f3ff290 */ /* 0x000ff6000fffe03f */
[----:B------:R-:W-:Y:S01]  /*43f50*/  @!UPT UIADD3 URZ, URZ, URZ, URZ ;  /* 0x0000003f3f3ff290 */ /* 0x000fe2000fffe03f */
[----:B------:R-:W-:Y:S04]  /*43f60*/  STL [R1+0x514], R73 ;  /* 0x0005144901007387 */ /* 0x000fe80000100800 */
[----:B------:R1:W-:Y:S02]  /*43f70*/  STL.64 [R1+0x518], R74 ;  /* 0x0005184a01007387 */ /* 0x0003e40000100a00 */
[----:B-1----:R-:W-:-:S05]  /*43f80*/  MOV R75, R72 ;  /* 0x00000048004b7202 */ /* 0x002fca0000000f00 */
[----:B------:R1:W-:Y:S04]  /*43f90*/  STL [R1+0x30d8], R75 ;  /* 0x0030d84b01007387 */ /* 0x0003e80000100800 */
[----:B------:R-:W3:Y:S04]  /*43fa0*/  LDL.LU R72, [R1+0x4f0] ;  /* 0x0004f00001487983 */ /* 0x000ee80000300800 */
[----:B------:R-:W3:Y:S04]  /*43fb0*/  LDL.LU R73, [R1+0x4f4] ;  /* 0x0004f40001497983 */ /* 0x000ee80000300800 */
[----:B------:R-:W3:Y:S04]  /*43fc0*/  LDL.LU R74, [R1+0x4f8] ;  /* 0x0004f800014a7983 */ /* 0x000ee80000300800 */
[----:B-1----:R-:W3:Y:S01]  /*43fd0*/  LDL.LU R75, [R1+0x4fc] ;  /* 0x0004fc00014b7983 */ /* 0x002ee20000300800 */
[C---:B------:R-:W-:Y:S03]  /*43fe0*/  HMMA.1688.F32.TF32 R76, R236.reuse, R38, R76 ;  /* 0x00000026ec4c723c */ /* 0x040fe6000008104c */
[----:B------:R-:W-:Y:S04]  /*43ff0*/  STL.64 [R1+0x500], R84 ;  /* 0x0005005401007387 */ /* 0x000fe80000100a00 */
[----:B------:R1:W-:Y:S04]  /*44000*/  STL.64 [R1+0x508], R86 ;  /* 0x0005085601007387 */ /* 0x0003e80000100a00 */
[----:B-1----:R-:W2:Y:S04]  /*44010*/  LDL.LU.64 R86, [R1+0x32b8] ;  /* 0x0032b80001567983 */ /* 0x002ea80000300a00 */
[----:B------:R-:W2:Y:S01]  /*44020*/  LDL.LU.64 R84, [R1+0x32b0] ;  /* 0x0032b00001547983 */ /* 0x000ea20000300a00 */
[----:B---3--:R-:W-:Y:S11]  /*44030*/  HMMA.1688.F32.TF32 R72, R236, R46, R72 ;  /* 0x0000002eec48723c */ /* 0x008ff60000081048 */
[----:B------:R-:W-:Y:S11]  /*44040*/  @!UPT UIADD3 URZ, URZ, URZ, URZ ;  /* 0x0000003f3f3ff290 */ /* 0x000ff6000fffe03f */
[----:B------:R-:W-:Y:S01]  /*44050*/  @!UPT UIADD3 URZ, URZ, URZ, URZ ;  /* 0x0000003f3f3ff290 */ /* 0x000fe2000fffe03f */
[----:B------:R1:W-:Y:S04]  /*44060*/  STL.64 [R1+0x4f0], R72 ;  /* 0x0004f04801007387 */ /* 0x0003e80000100a00 */
[----:B------:R3:W-:Y:S04]  /*44070*/  STL [R1+0x4f8], R74 ;  /* 0x0004f84a01007387 */ /* 0x0007e80000100800 */
[----:B------:R2:W-:Y:S01]  /*44080*/  STL [R1+0x30dc], R75 ;  /* 0x0030dc4b01007387 */ /* 0x0005e20000100800 */
[----:B-1----:R-:W-:-:S03]  /*44090*/  IMAD.MOV.U32 R73, RZ, RZ, R82 ;  /* 0x000000ffff497224 */ /* 0x002fc600078e0052 */
[----:B------:R1:W-:Y:S01]  /*440a0*/  STL [R1+0x4e0], R80 ;  /* 0x0004e05001007387 */ /* 0x0003e20000100800 */
[----:B---3--:R-:W-:Y:S01]  /*440b0*/  MOV R74, R83 ;  /* 0x00000053004a7202 */ /* 0x008fe20000000f00 */
[----:B------:R-:W-:Y:S02]  /*440c0*/  IMAD.MOV.U32 R72, RZ, RZ, R81 ;  /* 0x000000ffff487224 */ /* 0x000fe400078e0051 */
[----:B------:R-:W3:Y:S01]  /*440d0*/  LDL.LU.64 R82, [R1+0x32a8] ;  /* 0x0032a80001527983 */ /* 0x000ee20000300a00 */
[----:B--2---:R-:W-:-:S03]  /*440e0*/  IMAD.MOV.U32 R75, RZ, RZ, R79 ;  /* 0x000000ffff4b7224 */ /* 0x004fc600078e004f */
[----:B-1----:R-:W3:Y:S04]  /*440f0*/  LDL.LU.64 R80, [R1+0x32a0] ;  /* 0x0032a00001507983 */ /* 0x002ee80000300a00 */
[----:B------:R-:W-:Y:S04]  /*44100*/  STL.64 [R1+0x4d0], R76 ;  /* 0x0004d04c01007387 */ /* 0x000fe80000100a00 */
[----:B------:R1:W-:Y:S04]  /*44110*/  STL [R1+0x4d8], R78 ;  /* 0x0004d84e01007387 */ /* 0x0003e80000100800 */
[----:B-1----:R-:W2:Y:S04]  /*44120*/  LDL.LU.64 R78, [R1+0x3298] ;  /* 0x00329800014e7983 */ /* 0x002ea80000300a00 */
[----:B------:R-:W2:Y:S04]  /*44130*/  LDL.LU.64 R76, [R1+0x3290] ;  /* 0x00329000014c7983 */ /* 0x000ea80000300a00 */
[----:B------:R-:W-:Y:S04]  /*44140*/  STL.64 [R1+0x30e8], R74 ;  /* 0x0030e84a01007387 */ /* 0x000fe80000100a00 */
[----:B------:R1:W-:Y:S04]  /*44150*/  STL.64 [R1+0x30e0], R72 ;  /* 0x0030e04801007387 */ /* 0x0003e80000100a00 */
[----:B-1----:R-:W2:Y:S04]  /*44160*/  LDL.LU R72, [R1+0x4c0] ;  /* 0x0004c00001487983 */ /* 0x002ea80000300800 */
[----:B------:R-:W2:Y:S04]  /*44170*/  LDL.LU R73, [R1+0x4c4] ;  /* 0x0004c40001497983 */ /* 0x000ea80000300800 */
[----:B------:R-:W2:Y:S04]  /*44180*/  LDL.LU R74, [R1+0x4c8] ;  /* 0x0004c800014a7983 */ /* 0x000ea80000300800 */
[----:B------:R-:W2:Y:S02]  /*44190*/  LDL.LU R75, [R1+0x4cc] ;  /* 0x0004cc00014b7983 */ /* 0x000ea40000300800 */
[C---:B--2---:R-:W-:Y:S11]  /*441a0*/  HMMA.1688.F32.TF32 R72, R236.reuse, R34, R72 ;  /* 0x00000022ec48723c */ /* 0x044ff60000081048 */
[----:B------:R-:W-:Y:S11]  /*441b0*/  @!UPT UIADD3 URZ, URZ, URZ, URZ ;  /* 0x0000003f3f3ff290 */ /* 0x000ff6000fffe03f */
[----:B------:R-:W-:Y:S01]  /*441c0*/  @!UPT UIADD3 URZ, URZ, URZ, URZ ;  /* 0x0000003f3f3ff290 */ /* 0x000fe2000fffe03f */
[----:B------:R-:W-:Y:S04]  /*441d0*/  STL.64 [R1+0x4c0], R72 ;  /* 0x0004c04801007387 */ /* 0x000fe80000100a00 */
[----:B------:R1:W-:Y:S02]  /*441e0*/  STL.64 [R1+0x4c8], R74 ;  /* 0x0004c84a01007387 */ /* 0x0003e40000100a00 */
[C---:B-1----:R-:W-:Y:S08]  /*441f0*/  HMMA.1688.F32.TF32 R72, R236.reuse, R30, R76 ;  /* 0x0000001eec48723c */ /* 0x042ff0000008104c */
[C---:B---3--:R-:W-:Y:S08]  /*44200*/  HMMA.1688.F32.TF32 R76, R236.reuse, R26, R80 ;  /* 0x0000001aec4c723c */ /* 0x048ff00000081050 */
[C---:B------:R-:W-:Y:S08]  /*44210*/  HMMA.1688.F32.TF32 R80, R236.reuse, R22, R84 ;  /* 0x00000016ec50723c */ /* 0x040ff00000081054 */
[C---:B------:R-:W-:Y:S07]  /*44220*/  HMMA.1688.F32.TF32 R84, R236.reuse, R18, R88 ;  /* 0x00000012ec54723c */ /* 0x040fee0000081058 */
[----:B------:R-:W-:Y:S01]  /*44230*/  STL.64 [R1+0x3080], R78 ;  /* 0x0030804e01007387 */ /* 0x000fe20000100a00 */
[C---:B----4-:R-:W-:Y:S03]  /*44240*/  HMMA.1688.F32.TF32 R88, R236.reuse, R14, R92 ;  /* 0x0000000eec58723c */ /* 0x050fe6000008105c */
[----:B------:R-:W-:Y:S04]  /*44250*/  STL.64 [R1+0x790], R72 ;  /* 0x0007904801007387 */ /* 0x000fe80000100a00 */
[----:B------:R1:W-:Y:S01]  /*44260*/  STL.64 [R1+0x798], R74 ;  /* 0x0007984a01007387 */ /* 0x0003e20000100a00 */
[C---:B------:R-:W-:Y:S08]  /*44270*/  HMMA.1688.F32.TF32 R92, R236.reuse, R10, R96 ;  /* 0x0000000aec5c723c */ /* 0x040ff00000081060 */
[----:B-1----:R-:W-:Y:S08]  /*44280*/  HMMA.1688.F32.TF32 R72, R236, R6, R100 ;  /* 0x00000006ec48723c */ /* 0x002ff00000081064 */
[C---:B------:R-:W-:Y:S08]  /*44290*/  HMMA.1688.F32.TF32 R100, R228.reuse, R66, R104 ;  /* 0x00000042e464723c */ /* 0x040ff00000081068 */
[C---:B------:R-:W-:Y:S01]  /*442a0*/  HMMA.1688.F32.TF32 R104, R228.reuse, R62, R108 ;  /* 0x0000003ee468723c */ /* 0x040fe2000008106c */
[----:B------:R-:W-:Y:S07]  /*442b0*/  STL.64 [R1+0x3078], R76 ;  /* 0x0030784c01007387 */ /* 0x000fee0000100a00 */
[C---:B------:R-:W-:Y:S01]  /*442c0*/  HMMA.1688.F32.TF32 R108, R228.reuse, R58, R112 ;  /* 0x0000003ae46c723c */ /* 0x040fe20000081070 */
[----:B------:R-:W-:Y:S07]  /*442d0*/  STL.64 [R1+0x3090], R82 ;  /* 0x0030905201007387 */ /* 0x000fee0000100a00 */
[C---:B------:R-:W-:Y:S01]  /*442e0*/  HMMA.1688.F32.TF32 R112, R228.reuse, R54, R116 ;  /* 0x00000036e470723c */ /* 0x040fe20000081074 */
[----:B------:R-:W-:Y:S07]  /*442f0*/  STL.64 [R1+0x3088], R80 ;  /* 0x0030885001007387 */ /* 0x000fee0000100a00 */
[C---:B------:R-:W-:Y:S01]  /*44300*/  HMMA.1688.F32.TF32 R116, R228.reuse, R50, R120 ;  /* 0x00000032e474723c */ /* 0x040fe20000081078 */
[----:B------:R-:W-:Y:S07]  /*44310*/  STL.64 [R1+0x30a0], R86 ;  /* 0x0030a05601007387 */ /* 0x000fee0000100a00 */
[C---:B------:R-:W-:Y:S01]  /*44320*/  HMMA.1688.F32.TF32 R120, R228.reuse, R46, R124 ;  /* 0x0000002ee478723c */ /* 0x040fe2000008107c */
[----:B------:R-:W-:Y:S04]  /*44330*/  STL.64 [R1+0x3098], R84 ;  /* 0x0030985401007387 */ /* 0x000fe80000100a00 */
[----:B------:R-:W-:Y:S03]  /*44340*/  STL.64 [R1+0x30b0], R90 ;  /* 0x0030b05a01007387 */ /* 0x000fe60000100a00 */
[C---:B------:R-:W-:Y:S01]  /*44350*/  HMMA.1688.F32.TF32 R124, R228.reuse, R42, R128 ;  /* 0x0000002ae47c723c */ /* 0x040fe20000081080 */
[----:B------:R-:W-:Y:S04]  /*44360*/  STL.64 [R1+0x30a8], R88 ;  /* 0x0030a85801007387 */ /* 0x000fe80000100a00 */
[----:B------:R-:W-:Y:S03]  /*44370*/  STL.64 [R1+0x30c0], R94 ;  /* 0x0030c05e01007387 */ /* 0x000fe60000100a00 */
[C---:B------:R-:W-:Y:S01]  /*44380*/  HMMA.1688.F32.TF32 R128, R228.reuse, R38, R132 ;  /* 0x00000026e480723c */ /* 0x040fe20000081084 */
[----:B------:R-:W-:Y:S04]  /*44390*/  STL.64 [R1+0x30b8], R92 ;  /* 0x0030b85c01007387 */ /* 0x000fe80000100a00 */
[----:B------:R-:W-:Y:S03]  /*443a0*/  STL [R1+0x3074], R100 ;  /* 0x0030746401007387 */ /* 0x000fe60000100800 */
[C---:B------:R-:W-:Y:S01]  /*443b0*/  HMMA.1688.F32.TF32 R132, R228.reuse, R34, R136 ;  /* 0x00000022e484723c */ /* 0x040fe20000081088 */
[----:B------:R-:W-:Y:S04]  /*443c0*/  STL.64 [R1+0x590], R72 ;  /* 0x0005904801007387 */ /* 0x000fe80000100a00 */
[----:B------:R1:W-:Y:S03]  /*443d0*/  STL.64 [R1+0x598], R74 ;  /* 0x0005984a01007387 */ /* 0x0003e60000100a00 */
[C---:B------:R-:W-:Y:S01]  /*443e0*/  HMMA.1688.F32.TF32 R136, R228.reuse, R30, R140 ;  /* 0x0000001ee488723c */ /* 0x040fe2000008108c */
[----:B------:R-:W-:Y:S04]  /*443f0*/  STL [R1+0x3070], R101 ;  /* 0x0030706501007387 */ /* 0x000fe80000100800 */
[----:B------:R-:W-:Y:S03]  /*44400*/  STL [R1+0x306c], R102 ;  /* 0x00306c6601007387 */ /* 0x000fe60000100800 */
[C---:B------:R-:W-:Y:S01]  /*44410*/  HMMA.1688.F32.TF32 R140, R228.reuse, R26, R144 ;  /* 0x0000001ae48c723c */ /* 0x040fe20000081090 */
[----:B------:R-:W-:Y:S04]  /*44420*/  STL [R1+0x3068], R103 ;  /* 0x0030686701007387 */ /* 0x000fe80000100800 */
[----:B------:R-:W-:Y:S03]  /*44430*/  STL.64 [R1+0x30f8], R106 ;  /* 0x0030f86a01007387 */ /* 0x000fe60000100a00 */
        /* <DEDUP_REMOVED lines=10> */
[----:B------:R-:W-:Y:S07]  /*444e0*/  STL.64 [R1+0x3120], R116 ;  /* 0x0031207401007387 */ /* 0x000fee0000100a00 */
[----:B-1----:R-:W-:Y:S01]  /*444f0*/  HMMA.1688.F32.TF32 R72, R228, R6, R164 ;  /* 0x00000006e448723c */ /* 0x002fe200000810a4 */
[----:B------:R-:W-:Y:S07]  /*44500*/  STL.64 [R1+0x3138], R122 ;  /* 0x0031387a01007387 */ /* 0x000fee0000100a00 */
        /* <DEDUP_REMOVED lines=20> */
[----:B------:R-:W-:Y:S04]  /*44650*/  STL [R1+0x3064], R166 ;  /* 0x003064a601007387 */ /* 0x000fe80000100800 */
[----:B------:R-:W-:Y:S04]  /*44660*/  STL.64 [R1+0x570], R72 ;  /* 0x0005704801007387 */ /* 0x000fe80000100a00 */
[----:B------:R1:W-:Y:S01]  /*44670*/  STL.64 [R1+0x578], R74 ;  /* 0x0005784a01007387 */ /* 0x0003e20000100a00 */
[C---:B------:R-:W-:Y:S03]  /*44680*/  HMMA.1688.F32.TF32 R168, R68.reuse, R62, R172 ;  /* 0x0000003e44a8723c */ /* 0x040fe600000810ac */
[----:B------:R-:W-:Y:S04]  /*44690*/  LDS R66, [R3+0x22000] ;  /* 0x0220000003427984 */ /* 0x000fe80000000800 */
[----:B------:R-:W-:Y:S01]  /*446a0*/  LDS R67, [R0+0x22000] ;  /* 0x0220000000437984 */ /* 0x000fe20000000800 */
[C---:B-1----:R-:W-:Y:S08]  /*446b0*/  HMMA.1688.F32.TF32 R72, R68.reuse, R54, R212 ;  /* 0x000000364448723c */ /* 0x042ff000000810d4 */
[C---:B------:R-:W-:Y:S08]  /*446c0*/  HMMA.1688.F32.TF32 R172, R68.reuse, R58, R176 ;  /* 0x0000003a44ac723c */ /* 0x040ff000000810b0 */
[----:B------:R-:W-:Y:S01]  /*446d0*/  HMMA.1688.F32.TF32 R176, R68, R50, R180 ;  /* 0x0000003244b0723c */ /* 0x000fe200000810b4 */
[----:B------:R-:W-:Y:S04]  /*446e0*/  STL [R1+0x3060], R167 ;  /* 0x003060a701007387 */ /* 0x000fe80000100800 */
[----:B------:R-:W-:Y:S03]  /*446f0*/  STL [R1+0x305c], R171 ;  /* 0x00305cab01007387 */ /* 0x000fe60000100800 */
[----:B------:R-:W-:Y:S01]  /*44700*/  IMAD.MOV.U32 R102, RZ, RZ, R74 ;  /* 0x000000ffff667224 */ /* 0x000fe200078e004a */
[----:B------:R-:W-:Y:S01]  /*44710*/  MOV R101, R73 ;  /* 0x0000004900657202 */ /* 0x000fe20000000f00 */
[----:B------:R-:W-:-:S02]  /*44720*/  IMAD.MOV.U32 R103, RZ, RZ, R75 ;  /* 0x000000ffff677224 */ /* 0x000fc400078e004b */
[----:B------:R-:W-:-:S03]  /*44730*/  IMAD.MOV.U32 R100, RZ, RZ, R72 ;  /* 0x000000ffff647224 */ /* 0x000fc600078e0048 */
[----:B------:R-:W-:Y:S04]  /*44740*/  STL [R1+0x3058], R175 ;  /* 0x003058af01007387 */ /* 0x000fe80000100800 */
[----:B------:R-:W-:Y:S04]  /*44750*/  STL.64 [R1+0x31d8], R102 ;  /* 0x0031d86601007387 */ /* 0x000fe80000100a00 */
[----:B------:R-:W-:Y:S04]  /*44760*/  STL.64 [R1+0x31d0], R100 ;  /* 0x0031d06401007387 */ /* 0x000fe80000100a00 */
[----:B------:R-:W-:Y:S04]  /*44770*/  STL.64 [R1+0x31e8], R178 ;  /* 0x0031e8b201007387 */ /* 0x000fe80000100a00 */
[----:B------:R-:W-:Y:S04]  /*44780*/  STL.64 [R1+0x31e0], R176 ;  /* 0x0031e0b001007387 */ /* 0x000fe80000100a00 */
[----:B------:R-:W2:Y:S01]  /*44790*/  LDL R111, [R1+0x9d0] ;  /* 0x0009d000016f7983 */ /* 0x000ea20000100800 */
[C---:B------:R-:W-:Y:S11]  /*447a0*/  HMMA.1688.F32.TF32 R72, R68.reuse, R46, R216 ;  /* 0x0000002e4448723c */ /* 0x040ff600000810d8 */
[----:B------:R-:W-:Y:S11]  /*447b0*/  @!UPT UIADD3 URZ, URZ, URZ, URZ ;  /* 0x0000003f3f3ff290 */ /* 0x000ff6000fffe03f */
[----:B------:R-:W-:Y:S02]  /*447c0*/  @!UPT UIADD3 URZ, URZ, URZ, URZ ;  /* 0x0000003f3f3ff290 */ /* 0x000fe4000fffe03f */
[----:B------:R-:W-:Y:S01]  /*447d0*/  MOV R219, R72 ;  /* 0x0000004800db7202 */ /* 0x000fe20000000f00 */
[----:B------:R-:W-:Y:S01]  /*447e0*/  IMAD.MOV.U32 R218, RZ, RZ, R73 ;  /* 0x000000ffffda7224 */ /* 0x000fe200078e0049 */
[----:B------:R-:W-:Y:S01]  /*447f0*/  MOV R216, R75 ;  /* 0x0000004b00d87202 */ /* 0x000fe20000000f00 */
[----:B------:R-:W-:Y:S02]  /*44800*/  IMAD.MOV.U32 R217, RZ, RZ, R74 ;  /* 0x000000ffffd97224 */ /* 0x000fe400078e004a */
[C---:B------:R-:W-:Y:S08]  /*44810*/  HMMA.1688.F32.TF32 R72, R68.reuse, R26, R196 ;  /* 0x0000001a4448723c */ /* 0x040ff000000810c4 */
[C---:B------:R-:W-:Y:S08]  /*44820*/  HMMA.1688.F32.TF32 R180, R68.reuse, R42, R184 ;  /* 0x0000002a44b4723c */ /* 0x040ff000000810b8 */
[----:B------:R-:W-:Y:S08]  /*44830*/  HMMA.1688.F32.TF32 R184, R68, R38, R220 ;  /* 0x0000002644b8723c */ /* 0x000ff000000810dc */
[----:B------:R-:W-:Y:S01]  /*44840*/  IMAD.MOV.U32 R223, RZ, RZ, R72 ;  /* 0x000000ffffdf7224 */ /* 0x000fe200078e0048 */
[----:B------:R-:W-:Y:S01]  /*44850*/  MOV R221, R74 ;  /* 0x0000004a00dd7202 */ /* 0x000fe20000000f00 */
[----:B------:R-:W-:Y:S01]  /*44860*/  IMAD.MOV.U32 R222, RZ, RZ, R73 ;  /* 0x000000ffffde7224 */ /* 0x000fe200078e0049 */
[----:B------:R-:W-:Y:S01]  /*44870*/  MOV R73, R64 ;  /* 0x0000004000497202 */ /* 0x000fe20000000f00 */
[----:B------:R-:W-:Y:S01]  /*44880*/  IMAD.MOV.U32 R220, RZ, RZ, R75 ;  /* 0x000000ffffdc7224 */ /* 0x000fe200078e004b */
[----:B------:R-:W-:Y:S01]  /*44890*/  LDS R64, [R3+0x20000] ;  /* 0x0200000003407984 */ /* 0x000fe20000000800 */
[----:B------:R-:W-:-:S02]  /*448a0*/  IMAD.MOV.U32 R72, RZ, RZ, R65 ;  /* 0x000000ffff487224 */ /* 0x000fc400078e0041 */
[----:B------:R-:W-:Y:S01]  /*448b0*/  IMAD.MOV.U32 R74, RZ, RZ, R61 ;  /* 0x000000ffff4a7224 */ /* 0x000fe200078e003d */
[----:B------:R-:W-:Y:S01]  /*448c0*/  LDS R65, [R0+0x20000] ;  /* 0x0200000000417984 */ /* 0x000fe20000000800 */
[----:B------:R-:W-:Y:S01]  /*448d0*/  IMAD.MOV.U32 R75, RZ, RZ, R60 ;  /* 0x000000ffff4b7224 */ /* 0x000fe200078e003c */
[----:B------:R-:W-:Y:S01]  /*448e0*/  MOV R79, R52 ;  /* 0x00000034004f7202 */ /* 0x000fe20000000f00 */
        /* <DEDUP_REMOVED lines=9> */
[----:B------:R-:W-:Y:S02]  /*44980*/  IMAD.MOV.U32 R86, RZ, RZ, R37 ;  /* 0x000000ffff567224 */ /* 0x000fe400078e0025 */
[----:B------:R-:W-:Y:S01]  /*44990*/  IMAD.MOV.U32 R87, RZ, RZ, R36 ;  /* 0x000000ffff577224 */ /* 0x000fe200078e0024 */
[----:B------:R-:W-:Y:S01]  /*449a0*/  HMMA.1688.F32.TF32 R188, R68, R34, R188 ;  /* 0x0000002244bc723c */ /* 0x000fe200000810bc */
[----:B------:R-:W-:Y:S01]  /*449b0*/  MOV R96, R33 ;  /* 0x0000002100607202 */ /* 0x000fe20000000f00 */
[----:B------:R-:W-:Y:S01]  /*449c0*/  IMAD.MOV.U32 R97, RZ, RZ, R32 ;  /* 0x000000ffff617224 */ /* 0x000fe200078e0020 */
[----:B------:R-:W-:Y:S01]  /*449d0*/  MOV R99, R28 ;  /* 0x0000001c00637202 */ /* 0x000fe20000000f00 */
[----:B------:R-:W-:-:S02]  /*449e0*/  IMAD.MOV.U32 R98, RZ, RZ, R29 ;  /* 0x000000ffff627224 */ /* 0x000fc400078e001d */
[----:B------:R-:W-:Y:S02]  /*449f0*/  IMAD.MOV.U32 R92, RZ, RZ, R25 ;  /* 0x000000ffff5c7224 */ /* 0x000fe400078e0019 */
[C---:B------:R-:W-:Y:S01]  /*44a00*/  HMMA.1688.F32.TF32 R192, R68.reuse, R30, R192 ;  /* 0x0000001e44c0723c */ /* 0x040fe200000810c0 */
[----:B------:R-:W-:Y:S01]  /*44a10*/  IMAD.MOV.U32 R93, RZ, RZ, R24 ;  /* 0x000000ffff5d7224 */ /* 0x000fe200078e0018 */
[----:B------:R-:W-:Y:S01]  /*44a20*/  MOV R94, R21 ;  /* 0x00000015005e7202 */ /* 0x000fe20000000f00 */
[----:B------:R-:W-:Y:S01]  /*44a30*/  IMAD.MOV.U32 R95, RZ, RZ, R20 ;  /* 0x000000ffff5f7224 */ /* 0x000fe200078e0014 */
[----:B------:R-:W-:Y:S01]  /*44a40*/  MOV R89, R16 ;  /* 0x0000001000597202 */ /* 0x000fe20000000f00 */
[----:B------:R-:W-:Y:S01]  /*44a50*/  IMAD.MOV.U32 R88, RZ, RZ, R17 ;  /* 0x000000ffff587224 */ /* 0x000fe200078e0011 */
[----:B------:R-:W-:Y:S02]  /*44a60*/  MOV R104, R9 ;  /* 0x0000000900687202 */ /* 0x000fe40000000f00 */
[----:B------:R-:W-:Y:S01]  /*44a70*/  HMMA.1688.F32.TF32 R196, R68, R22, R200 ;  /* 0x0000001644c4723c */ /* 0x000fe200000810c8 */
[----:B------:R-:W-:Y:S01]  /*44a80*/  IMAD.MOV.U32 R105, RZ, RZ, R8 ;  /* 0x000000ffff697224 */ /* 0x000fe200078e0008 */
[----:B------:R-:W-:Y:S01]  /*44a90*/  MOV R107, R4 ;  /* 0x00000004006b7202 */ /* 0x000fe20000000f00 */
[----:B------:R-:W-:-:S02]  /*44aa0*/  IMAD.MOV.U32 R106, RZ, RZ, R5 ;  /* 0x000000ffff6a7224 */ /* 0x000fc400078e0005 */
[----:B------:R-:W-:-:S03]  /*44ab0*/  IMAD.MOV.U32 R90, RZ, RZ, R13 ;  /* 0x000000ffff5a7224 */ /* 0x000fc600078e000d */
[----:B------:R-:W-:Y:S01]  /*44ac0*/  HMMA.1688.F32.TF32 R200, R68, R18, R224 ;  /* 0x0000001244c8723c */ /* 0x000fe200000810e0 */
[----:B------:R-:W-:-:S07]  /*44ad0*/  IMAD.MOV.U32 R91, RZ, RZ, R12 ;  /* 0x000000ffff5b7224 */ /* 0x000fce00078e000c */
[C---:B------:R-:W-:Y:S08]  /*44ae0*/  HMMA.1688.F32.TF32 R204, R68.reuse, R14, R204 ;  /* 0x0000000e44cc723c */ /* 0x040ff000000810cc */
[C---:B------:R-:W-:Y:S08]  /*44af0*/  HMMA.1688.F32.TF32 R208, R68.reuse, R10, R208 ;  /* 0x0000000a44d0723c */ /* 0x040ff000000810d0 */
[----:B------:R-:W-:Y:S01]  /*44b00*/  HMMA.1688.F32.TF32 R236, R68, R6, R232 ;  /* 0x0000000644ec723c */ /* 0x000fe200000810e8 */
[----:B------:R-:W-:Y:S04]  /*44b10*/  LDS R68, [R3+0x20100] ;  /* 0x0201000003447984 */ /* 0x000fe80000000800 */
[----:B------:R-:W-:Y:S04]  /*44b20*/  LDS R70, [R3+0x22100] ;  /* 0x0221000003467984 */ /* 0x000fe80000000800 */
[----:B------:R-:W-:Y:S04]  /*44b30*/  LDS R69, [R0+0x20100] ;  /* 0x0201000000457984 */ /* 0x000fe80000000800 */
[----:B------:R-:W-:Y:S04]  /*44b40*/  LDS R71, [R0+0x22100] ;  /* 0x0221000000477984 */ /* 0x000fe80000000800 */
[----:B--2---:R-:W1:Y:S04]  /*44b50*/  LDSM.16.M88.4 R60, [R111+0x80100] ;  /* 0x080100006f3c783b */ /* 0x004e680000000200 */
[----:B------:R-:W-:Y:S04]  /*44b60*/  LDSM.16.M88.4 R52, [R111+0x82100] ;  /* 0x082100006f34783b */ /* 0x000fe80000000200 */
[----:B------:R-:W-:Y:S04]  /*44b70*/  LDSM.16.M88.4 R48, [R111+0x83100] ;  /* 0x083100006f30783b */ /* 0x000fe80000000200 */
[----:B------:R-:W2:Y:S04]  /*44b80*/  LDSM.16.M88.4 R56, [R111+0x81100] ;  /* 0x081100006f38783b */ /* 0x000ea80000000200 */
[----:B------:R-:W3:Y:S04]  /*44b90*/  LDSM.16.M88.4 R44, [R111+0x84100] ;  /* 0x084100006f2c783b */ /* 0x000ee80000000200 */
[----:B------:R-:W4:Y:S04]  /*44ba0*/  LDSM.16.M88.4 R40, [R111+0x85100] ;  /* 0x085100006f28783b */ /* 0x000f280000000200 */
[----:B------:R-:W3:Y:S04]  /*44bb0*/  LDSM.16.M88.4 R36, [R111+0x86100] ;  /* 0x086100006f24783b */ /* 0x000ee80000000200 */
[----:B------:R-:W3:Y:S04]  /*44bc0*/  LDSM.16.M88.4 R32, [R111+0x87100] ;  /* 0x087100006f20783b */ /* 0x000ee80000000200 */
[----:B------:R-:W3:Y:S04]  /*44bd0*/  LDSM.16.M88.4 R28, [R111+0x88100] ;  /* 0x088100006f1c783b */ /* 0x000ee80000000200 */
[----:B------:R-:W3:Y:S04]  /*44be0*/  LDSM.16.M88.4 R24, [R111+0x89100] ;  /* 0x089100006f18783b */ /* 0x000ee80000000200 */
[----:B------:R-:W3:Y:S04]  /*44bf0*/  LDSM.16.M88.4 R20, [R111+0x8a100] ;  /* 0x08a100006f14783b */ /* 0x000ee80000000200 */
[----:B------:R-:W4:Y:S04]  /*44c00*/  LDSM.16.M88.4 R16, [R111+0x8b100] ;  /* 0x08b100006f10783b */ /* 0x000f280000000200 */
[----:B------:R-:W4:Y:S01]  /*44c10*/  LDSM.16.M88.4 R12, [R111+0x8c100] ;  /* 0x08c100006f0c783b */ /* 0x000f220000000200 */
[C---:B-1----:R-:W-:Y:S03]  /*44c20*/  HMMA.1688.F32.TF32 R100, R64.reuse, R60, R104 ;  /* 0x0000003c4064723c */ /* 0x042fe60000081068 */
[----:B------:R-:W1:Y:S04]  /*44c30*/  LDSM.16.M88.4 R8, [R111+0x8d100] ;  /* 0x08d100006f08783b */ /* 0x000e680000000200 */
[----:B------:R-:W1:Y:S04]  /*44c40*/  LDSM.16.M88.4 R4, [R111+0x8e100] ;  /* 0x08e100006f04783b */ /* 0x000e680000000200 */
[----:B------:R-:W1:Y:S01]  /*44c50*/  LDSM.16.M88.4 R232, [R111+0x8f100] ;  /* 0x08f100006fe8783b */ /* 0x000e620000000200 */
[----:B--2---:R-:W-:Y:S03]  /*44c60*/  HMMA.1688.F32.TF32 R88, R64, R56, R88 ;  /* 0x000000384058723c */ /* 0x004fe60000081058 */
[----:B------:R-:W-:Y:S04]  /*44c70*/  STL [R1+0x3010], R54 ;  /* 0x0030103601007387 */ /* 0x000fe80000100800 */
[----:B------:R-:W-:Y:S04]  /*44c80*/  STL [R1+0x300c], R55 ;  /* 0x00300c3701007387 */ /* 0x000fe80000100800 */
[----:B------:R-:W-:Y:S04]  /*44c90*/  STL [R1+0x3008], R50 ;  /* 0x0030083201007387 */ /* 0x000fe80000100800 */
[----:B------:R-:W-:Y:S04]  /*44ca0*/  STL [R1+0x3004], R51 ;  /* 0x0030043301007387 */ /* 0x000fe80000100800 */
[----:B---3--:R-:W-:Y:S01]  /*44cb0*/  STL [R1+0x3014], R46 ;  /* 0x0030142e01007387 */ /* 0x008fe20000100800 */
[----:B------:R-:W-:-:S03]  /*44cc0*/  IMAD.MOV.U32 R166, RZ, RZ, R100 ;  /* 0x000000ffffa67224 */ /* 0x000fc600078e0064 */
[----:B------:R-:W-:Y:S01]  /*44cd0*/  STL [R1+0x3000], R47 ;  /* 0x0030002f01007387 */ /* 0x000fe20000100800 */
[----:B------:R-:W-:Y:S01]  /*44ce0*/  IMAD.MOV.U32 R167, RZ, RZ, R101 ;  /* 0x000000ffffa77224 */ /* 0x000fe200078e0065 */
[----:B------:R-:W-:Y:S02]  /*44cf0*/  MOV R171, R102 ;  /* 0x0000006600ab7202 */ /* 0x000fe40000000f00 */
[----:B----4-:R-:W-:Y:S01]  /*44d00*/  STL [R1+0x301c], R42 ;  /* 0x00301c2a01007387 */ /* 0x010fe20000100800 */
[----:B------:R-:W-:-:S03]  /*44d10*/  IMAD.MOV.U32 R175, RZ, RZ, R103 ;  /* 0x000000ffffaf7224 */ /* 0x000fc600078e0067 */
[----:B------:R-:W-:Y:S01]  /*44d20*/  STL [R1+0x3018], R43 ;  /* 0x0030182b01007387 */ /* 0x000fe20000100800 */
[C---:B------:R-:W-:Y:S03]  /*44d30*/  HMMA.1688.F32.TF32 R100, R64.reuse, R52, R92 ;  /* 0x000000344064723c */ /* 0x040fe6000008105c */
[----:B------:R-:W-:Y:S04]  /*44d40*/  STL [R1+0x2ffc], R38 ;  /* 0x002ffc2601007387 */ /* 0x000fe80000100800 */
        /* <DEDUP_REMOVED lines=10> */
[----:B------:R-:W-:Y:S03]  /*44df0*/  HMMA.1688.F32.TF32 R76, R64, R36, R76 ;  /* 0x00000024404c723c */ /* 0x000fe6000008104c */
[----:B------:R-:W-:Y:S04]  /*44e00*/  STL [R1+0x2fd4], R22 ;  /* 0x002fd41601007387 */ /* 0x000fe80000100800 */
[----:B------:R-:W-:Y:S04]  /*44e10*/  STL [R1+0x2fb8], R23 ;  /* 0x002fb81701007387 */ /* 0x000fe80000100800 */
[----:B------:R-:W-:Y:S04]  /*44e20*/  STL [R1+0x2fb4], R18 ;  /* 0x002fb41201007387 */ /* 0x000fe80000100800 */
[----:B------:R-:W-:Y:S04]  /*44e30*/  STL [R1+0x2fb0], R19 ;  /* 0x002fb01301007387 */ /* 0x000fe80000100800 */
[----:B------:R-:W-:Y:S04]  /*44e40*/  STL [R1+0x2fdc], R14 ;  /* 0x002fdc0e01007387 */ /* 0x000fe80000100800 */
[----:B------:R-:W-:Y:S04]  /*44e50*/  STL [R1+0x2fd8], R15 ;  /* 0x002fd80f01007387 */ /* 0x000fe80000100800 */
[----:B-1----:R-:W-:Y:S04]  /*44e60*/  STL [R1+0x2fe4], R10 ;  /* 0x002fe40a01007387 */ /* 0x002fe80000100800 */
[----:B------:R-:W-:Y:S01]  /*44e70*/  STL [R1+0x2fe0], R11 ;  /* 0x002fe00b01007387 */ /* 0x000fe20000100800 */
[----:B------:R-:W-:-:S03]  /*44e80*/  IMAD.MOV.U32 R215, RZ, RZ, R88 ;  /* 0x000000ffffd77224 */ /* 0x000fc600078e0058 */
[----:B------:R-:W-:Y:S01]  /*44e90*/  STL [R1+0x2fec], R6 ;  /* 0x002fec0601007387 */ /* 0x000fe20000100800 */
[----:B------:R-:W-:-:S03]  /*44ea0*/  MOV R214, R89 ;  /* 0x0000005900d67202 */ /* 0x000fc60000000f00 */
[----:B------:R-:W-:Y:S01]  /*44eb0*/  STL [R1+0x2fe8], R7 ;  /* 0x002fe80701007387 */ /* 0x000fe20000100800 */
[----:B------:R-:W-:-:S03]  /*44ec0*/  IMAD.MOV.U32 R213, RZ, RZ, R90 ;  /* 0x000000ffffd57224 */ /* 0x000fc600078e005a */
[----:B------:R-:W-:Y:S01]  /*44ed0*/  STL [R1+0x2ff4], R234 ;  /* 0x002ff4ea01007387 */ /* 0x000fe20000100800 */
[----:B------:R-:W-:Y:S03]  /*44ee0*/  HMMA.1688.F32.TF32 R72, R64, R32, R72 ;  /* 0x000000204048723c */ /* 0x000fe60000081048 */
[----:B------:R-:W-:Y:S01]  /*44ef0*/  STL [R1+0x2ff0], R235 ;  /* 0x002ff0eb01007387 */ /* 0x000fe20000100800 */
[----:B------:R-:W-:-:S03]  /*44f00*/  IMAD.MOV.U32 R212, RZ, RZ, R91 ;  /* 0x000000ffffd47224 */ /* 0x000fc600078e005b */
[----:B------:R-:W2:Y:S04]  /*44f10*/  LDL.LU R88, [R1+0x40] ;  /* 0x0000400001587983 */ /* 0x000ea80000300800 */
[----:B------:R-:W2:Y:S04]  /*44f20*/  LDL.LU R89, [R1+0x44] ;  /* 0x0000440001597983 */ /* 0x000ea80000300800 */
[----:B------:R-:W2:Y:S04]  /*44f30*/  LDL.LU R90, [R1+0x48] ;  /* 0x00004800015a7983 */ /* 0x000ea80000300800 */
[----:B------:R-:W2:Y:S04]  /*44f40*/  LDL.LU R91, [R1+0x4c] ;  /* 0x00004c00015b7983 */ /* 0x000ea80000300800 */
[----:B------:R-:W-:Y:S04]  /*44f50*/  STL.64 [R1+0xa0], R100 ;  /* 0x0000a06401007387 */ /* 0x000fe80000100a00 */
[----:B------:R-:W-:Y:S04]  /*44f60*/  STL.64 [R1+0xa8], R102 ;  /* 0x0000a86601007387 */ /* 0x000fe80000100a00 */
[----:B------:R-:W-:Y:S04]  /*44f70*/  STL.64 [R1+0x90], R92 ;  /* 0x0000905c01007387 */ /* 0x000fe80000100a00 */
[----:B------:R-:W-:Y:S04]  /*44f80*/  STL.64 [R1+0x98], R94 ;  /* 0x0000985e01007387 */ /* 0x000fe80000100a00 */
[----:B------:R1:W-:Y:S04]  /*44f90*/  STL.64 [R1+0x80], R84 ;  /* 0x0000805401007387 */ /* 0x0003e80000100a00 */
[----:B------:R3:W-:Y:S04]  /*44fa0*/  STL.64 [R1+0x88], R86 ;  /* 0x0000885601007387 */ /* 0x0007e80000100a00 */
[----:B-1----:R-:W4:Y:S04]  /*44fb0*/  LDL.LU R84, [R1+0x30] ;  /* 0x0000300001547983 */ /* 0x002f280000300800 */
[----:B------:R1:W-:Y:S04]  /*44fc0*/  STL.64 [R1+0x70], R80 ;  /* 0x0000705001007387 */ /* 0x0003e80000100a00 */
[----:B------:R1:W-:Y:S04]  /*44fd0*/  STL.64 [R1+0x78], R82 ;  /* 0x0000785201007387 */ /* 0x0003e80000100a00 */
[----:B------:R1:W-:Y:S04]  /*44fe0*/  STL.64 [R1+0x60], R76 ;  /* 0x0000604c01007387 */ /* 0x0003e80000100a00 */
[----:B------:R1:W-:Y:S04]  /*44ff0*/  STL.64 [R1+0x68], R78 ;  /* 0x0000684e01007387 */ /* 0x0003e80000100a00 */
[----:B------:R-:W4:Y:S04]  /*45000*/  LDL.LU R85, [R1+0x34] ;  /* 0x0000340001557983 */ /* 0x000f280000300800 */
[----:B---3--:R-:W4:Y:S04]  /*45010*/  LDL.LU R86, [R1+0x38] ;  /* 0x0000380001567983 */ /* 0x008f280000300800 */
[----:B------:R-:W4:Y:S04]  /*45020*/  LDL.LU R87, [R1+0x3c] ;  /* 0x00003c0001577983 */ /* 0x000f280000300800 */
[----:B-1----:R-:W3:Y:S04]  /*45030*/  LDL.LU R80, [R1+0x20] ;  /* 0x0000200001507983 */ /* 0x002ee80000300800 */
[----:B------:R-:W3:Y:S04]  /*45040*/  LDL.LU R81, [R1+0x24] ;  /* 0x0000240001517983 */ /* 0x000ee80000300800 */
[----:B------:R-:W3:Y:S04]  /*45050*/  LDL.LU R82, [R1+0x28] ;  /* 0x0000280001527983 */ /* 0x000ee80000300800 */
[----:B------:R-:W3:Y:S01]  /*45060*/  LDL.LU R83, [R1+0x2c] ;  /* 0x00002c0001537983 */ /* 0x000ee20000300800 */
[----:B------:R-:W-:-:S03]  /*45070*/  MOV R46, R72 ;  /* 0x00000048002e7202 */ /* 0x000fc60000000f00 */
[----:B------:R-:W3:Y:S01]  /*45080*/  LDL.LU R76, [R1+0x10] ;  /* 0x00001000014c7983 */ /* 0x000ee20000300800 */
[----:B------:R-:W-:-:S03]  /*45090*/  IMAD.MOV.U32 R54, RZ, RZ, R73 ;  /* 0x000000ffff367224 */ /* 0x000fc600078e0049 */
[----:B------:R-:W3:Y:S01]  /*450a0*/  LDL.LU R77, [R1+0x14] ;  /* 0x00001400014d7983 */ /* 0x000ee20000300800 */
[----:B------:R-:W-:-:S03]  /*450b0*/  IMAD.MOV.U32 R55, RZ, RZ, R74 ;  /* 0x000000ffff377224 */ /* 0x000fc600078e004a */
[----:B------:R-:W3:Y:S01]  /*450c0*/  LDL.LU R78, [R1+0x18] ;  /* 0x00001800014e7983 */ /* 0x000ee20000300800 */
[----:B------:R-:W-:-:S03]  /*450d0*/  MOV R50, R75 ;  /* 0x0000004b00327202 */ /* 0x000fc60000000f00 */
[----:B------:R-:W3:Y:S04]  /*450e0*/  LDL.LU R79, [R1+0x1c] ;  /* 0x00001c00014f7983 */ /* 0x000ee80000300800 */
[----:B------:R-:W3:Y:S04]  /*450f0*/  LDL.LU R72, [R1] ;  /* 0x0000000001487983 */ /* 0x000ee80000300800 */
[----:B------:R-:W3:Y:S04]  /*45100*/  LDL.LU R73, [R1+0x4] ;  /* 0x0000040001497983 */ /* 0x000ee80000300800 */
[----:B------:R-:W3:Y:S04]  /*45110*/  LDL.LU R74, [R1+0x8] ;  /* 0x00000800014a7983 */ /* 0x000ee80000300800 */
[----:B------:R-:W3:Y:S04]  /*45120*/  LDL.LU R75, [R1+0xc] ;  /* 0x00000c00014b7983 */ /* 0x000ee80000300800 */
[----:B------:R-:W-:Y:S04]  /*45130*/  STL [R1+0x302c], R46 ;  /* 0x00302c2e01007387 */ /* 0x000fe80000100800 */
[----:B------:R-:W-:Y:S04]  /*45140*/  STL [R1+0x3028], R54 ;  /* 0x0030283601007387 */ /* 0x000fe80000100800 */
[----:B------:R-:W-:Y:S04]  /*45150*/  STL [R1+0x3024], R55 ;  /* 0x0030243701007387 */ /* 0x000fe80000100800 */
[----:B------:R1:W-:Y:S01]  /*45160*/  STL [R1+0x3020], R50 ;  /* 0x0030203201007387 */ /* 0x0003e20000100800 */
[C---:B--2---:R-:W-:Y:S11]  /*45170*/  HMMA.1688.F32.TF32 R88, R64.reuse, R28, R88 ;  /* 0x0000001c4058723c */ /* 0x044ff60000081058 */
[----:B------:R-:W-:Y:S11]  /*45180*/  @!UPT UIADD3 URZ, URZ, URZ, URZ ;  /* 0x0000003f3f3ff290 */ /* 0x000ff6000fffe03f */
[----:B------:R-:W-:Y:S02]  /*45190*/  @!UPT UIADD3 URZ, URZ, URZ, URZ ;  /* 0x0000003f3f3ff290 */ /* 0x000fe4000fffe03f */
[----:B------:R-:W-:Y:S01]  /*451a0*/  IMAD.MOV.U32 R39, RZ, RZ, R91 ;  /* 0x000000ffff277224 */ /* 0x000fe200078e005b */
[----:B------:R-:W-:Y:S01]  /*451b0*/  MOV R38, R90 ;  /* 0x0000005a00267202 */ /* 0x000fe20000000f00 */
[----:B------:R-:W-:Y:S02]  /*451c0*/  IMAD.MOV.U32 R47, RZ, RZ, R89 ;  /* 0x000000ffff2f7224 */ /* 0x000fe400078e0059 */
[----:B------:R-:W-:Y:S01]  /*451d0*/  IMAD.MOV.U32 R51, RZ, RZ, R88 ;  /* 0x000000ffff337224 */ /* 0x000fe200078e0058 */
[----:B------:R-:W-:Y:S04]  /*451e0*/  STL [R1+0x303c], R39 ;  /* 0x00303c2701007387 */ /* 0x000fe80000100800 */
[----:B------:R-:W-:Y:S01]  /*451f0*/  STL [R1+0x3038], R38 ;  /* 0x0030382601007387 */ /* 0x000fe20000100800 */
[C---:B----4-:R-:W-:Y:S08]  /*45200*/  HMMA.1688.F32.TF32 R84, R64.reuse, R24, R84 ;  /* 0x000000184054723c */ /* 0x050ff00000081054 */
[----:B---3--:R-:W-:Y:S01]  /*45210*/  HMMA.1688.F32.TF32 R80, R64, R20, R80 ;  /* 0x000000144050723c */ /* 0x008fe20000081050 */
[----:B------:R-:W-:Y:S04]  /*45220*/  STL [R1+0x3034], R47 ;  /* 0x0030342f01007387 */ /* 0x000fe80000100800 */
[----:B------:R2:W-:Y:S11]  /*45230*/  STL [R1+0x3030], R51 ;  /* 0x0030303301007387 */ /* 0x0005f60000100800 */
[----:B------:R-:W-:Y:S01]  /*45240*/  IMAD.MOV.U32 R43, RZ, RZ, R87 ;  /* 0x000000ffff2b7224 */ /* 0x000fe200078e0057 */
[----:B-1----:R-:W-:Y:S01]  /*45250*/  MOV R50, R85 ;  /* 0x0000005500327202 */ /* 0x002fe20000000f00 */
[----:B------:R-:W-:-:S02]  /*45260*/  IMAD.MOV.U32 R42, RZ, RZ, R86 ;  /* 0x000000ffff2a7224 */ /* 0x000fc400078e0056 */
[----:B------:R-:W-:Y:S01]  /*45270*/  IMAD.MOV.U32 R55, RZ, RZ, R84 ;  /* 0x000000ffff377224 */ /* 0x000fe200078e0054 */
[----:B------:R-:W-:Y:S01]  /*45280*/  STL [R1+0x304c], R43 ;  /* 0x00304c2b01007387 */ /* 0x000fe20000100800 */
[----:B------:R-:W-:Y:S02]  /*45290*/  HMMA.1688.F32.TF32 R72, R64, R12, R72 ;  /* 0x0000000c4048723c */ /* 0x000fe40000081048 */
[----:B--2---:R-:W-:Y:S01]  /*452a0*/  IMAD.MOV.U32 R51, RZ, RZ, R81 ;  /* 0x000000ffff337224 */ /* 0x004fe200078e0051 */
[----:B------:R-:W-:Y:S01]  /*452b0*/  MOV R47, R80 ;  /* 0x00000050002f7202 */ /* 0x000fe20000000f00 */
[----:B------:R-:W-:Y:S04]  /*452c0*/  STL [R1+0x3048], R42 ;  /* 0x0030482a01007387 */ /* 0x000fe80000100800 */
[----:B------:R-:W-:Y:S04]  /*452d0*/  STL [R1+0x3044], R50 ;  /* 0x0030443201007387 */ /* 0x000fe80000100800 */
[----:B------:R-:W-:Y:S04]  /*452e0*/  STL [R1+0x3040], R55 ;  /* 0x0030403701007387 */ /* 0x000fe80000100800 */
[----:B------:R1:W-:Y:S04]  /*452f0*/  STL [R1+0x3054], R51 ;  /* 0x0030543301007387 */ /* 0x0003e80000100800 */
[----:B------:R2:W-:Y:S04]  /*45300*/  STL [R1+0x3050], R47 ;  /* 0x0030502f01007387 */ /* 0x0005e80000100800 */
[----:B-1----:R-:W-:Y:S01]  /*45310*/  IMAD.MOV.U32 R51, RZ, RZ, R72 ;  /* 0x000000ffff337224 */ /* 0x002fe200078e0048 */
[----:B------:R-:W-:-:S02]  /*45320*/  MOV R72, R248 ;  /* 0x000000f800487202 */ /* 0x000fc40000000f00 */
[----:B------:R-:W3:Y:S01]  /*45330*/  LDL.LU R248, [R1+0x328c] ;  /* 0x00328c0001f87983 */ /* 0x000ee20000300800 */
[----:B--2---:R-:W-:Y:S01]  /*45340*/  MOV R47, R73 ;  /* 0x00000049002f7202 */ /* 0x004fe20000000f00 */
[----:B------:R-:W-:Y:S02]  /*45350*/  IMAD.MOV.U32 R73, RZ, RZ, R247 ;  /* 0x000000ffff497224 */ /* 0x000fe400078e00f7 */
[----:B------:R-:W2:Y:S01]  /*45360*/  LDL.LU R247, [R1+0x3288] ;  /* 0x0032880001f77983 */ /* 0x000ea20000300800 */
[----:B------:R-:W-:Y:S01]  /*45370*/  HMMA.1688.F32.TF32 R76, R64, R16, R76 ;  /* 0x00000010404c723c */ /* 0x000fe2000008104c */
[----:B------:R-:W-:Y:S02]  /*45380*/  IMAD.MOV.U32 R43, RZ, RZ, R74 ;  /* 0x000000ffff2b7224 */ /* 0x000fe400078e004a */
[----:B------:R-:W-:Y:S01]  /*45390*/  IMAD.MOV.U32 R42, RZ, RZ, R75 ;  /* 0x000000ffff2a7224 */ /* 0x000fe200078e004b */
[----:B------:R-:W-:Y:S01]  /*453a0*/  MOV R75, R2 ;  /* 0x00000002004b7202 */ /* 0x000fe20000000f00 */
[----:B------:R-:W-:-:S02]  /*453b0*/  IMAD.MOV.U32 R74, RZ, RZ, R252 ;  /* 0x000000ffff4a7224 */ /* 0x000fc400078e00fc */
[----:B------:R-:W4:Y:S04]  /*453c0*/  LDL.LU R252, [R1+0x3284] ;  /* 0x0032840001fc7983 */ /* 0x000f280000300800 */
[----:B------:R-:W4:Y:S01]  /*453d0*/  LDL.LU R2, [R1+0x3280] ;  /* 0x0032800001027983 */ /* 0x000f220000300800 */
[----:B------:R-:W-:Y:S01]  /*453e0*/  IMAD.MOV.U32 R80, RZ, RZ, R251 ;  /* 0x000000ffff507224 */ /* 0x000fe200078e00fb */
[----:B------:R-:W-:Y:S01]  /*453f0*/  MOV R81, R243 ;  /* 0x000000f300517202 */ /* 0x000fe20000000f00 */
[----:B------:R-:W-:Y:S01]  /*45400*/  IMAD.MOV.U32 R46, RZ, RZ, R82 ;  /* 0x000000ffff2e7224 */ /* 0x000fe200078e0052 */
[----:B------:R-:W-:Y:S01]  /*45410*/  MOV R54, R83 ;  /* 0x0000005300367202 */ /* 0x000fe20000000f00 */
[----:B------:R-:W-:-:S08]  /*45420*/  IMAD.MOV.U32 R82, RZ, RZ, R240 ;  /* 0x000000ffff527224 */ /* 0x000fd000078e00f0 */
[----:B------:R-:W-:Y:S01]  /*45430*/  IMAD.MOV.U32 R50, RZ, RZ, R76 ;  /* 0x000000ffff327224 */ /* 0x000fe200078e004c */
[----:B------:R-:W-:Y:S01]  /*45440*/  MOV R39, R78 ;  /* 0x0000004e00277202 */ /* 0x000fe20000000f00 */
[----:B------:R-:W-:Y:S02]  /*45450*/  IMAD.MOV.U32 R55, RZ, RZ, R77 ;  /* 0x000000ffff377224 */ /* 0x000fe400078e004d */
[----:B------:R-:W-:Y:S01]  /*45460*/  IMAD.MOV.U32 R76, RZ, RZ, R241 ;  /* 0x000000ffff4c7224 */ /* 0x000fe200078e00f1 */
[----:B------:R-:W-:Y:S01]  /*45470*/  MOV R78, R249 ;  /* 0x000000f9004e7202 */ /* 0x000fe20000000f00 */
[----:B------:R-:W4:Y:S01]  /*45480*/  LDL.LU R241, [R1+0x327c] ;  /* 0x00327c0001f17983 */ /* 0x000f220000300800 */
[----:B------:R-:W-:Y:S02]  /*45490*/  IMAD.MOV.U32 R77, RZ, RZ, R242 ;  /* 0x000000ffff4d7224 */ /* 0x000fe400078e00f2 */
[----:B------:R-:W-:Y:S01]  /*454a0*/  IMAD.MOV.U32 R38, RZ, RZ, R79 ;  /* 0x000000ffff267224 */ /* 0x000fe200078e004f */
[----:B------:R-:W4:Y:S01]  /*454b0*/  LDL.LU R242, [R1+0x3278] ;  /* 0x0032780001f27983 */ /* 0x000f220000300800 */
[----:B------:R-:W-:-:S03]  /*454c0*/  IMAD.MOV.U32 R79, RZ, RZ, R250 ;  /* 0x000000ffff4f7224 */ /* 0x000fc600078e00fa */
[----:B------:R-:W4:Y:S01]  /*454d0*/  LDL.LU R249, [R1+0x3274] ;  /* 0x0032740001f97983 */ /* 0x000f220000300800 */
[----:B------:R-:W-:-:S03]  /*454e0*/  IMAD.MOV.U32 R83, RZ, RZ, R246 ;  /* 0x000000ffff537224 */ /* 0x000fc600078e00f6 */
[----:B------:R-:W4:Y:S04]  /*454f0*/  LDL.LU R250, [R1+0x3270] ;  /* 0x0032700001fa7983 */ /* 0x000f280000300800 */
[----:B------:R-:W4:Y:S04]  /*45500*/  LDL.LU R251, [R1+0x326c] ;  /* 0x00326c0001fb7983 */ /* 0x000f280000300800 */
[----:B------:R-:W4:Y:S04]  /*45510*/  LDL.LU R243, [R1+0x3268] ;  /* 0x0032680001f37983 */ /* 0x000f280000300800 */
[----:B------:R-:W4:Y:S04]  /*45520*/  LDL.LU R240, [R1+0x3264] ;  /* 0x0032640001f07983 */ /* 0x000f280000300800 */
[----:B------:R-:W4:Y:S01]  /*45530*/  LDL.LU R246, [R1+0x3260] ;  /* 0x0032600001f67983 */ /* 0x000f220000300800 */
[----:B---3--:R-:W-:Y:S01]  /*45540*/  IMAD.MOV.U32 R85, RZ, RZ, R248 ;  /* 0x000000ffff557224 */ /* 0x008fe200078e00f8 */
[----:B--2---:R-:W-:-:S02]  /*45550*/  MOV R84, R247 ;  /* 0x000000f700547202 */ /* 0x004fc40000000f00 */
[----:B------:R-:W2:Y:S04]  /*45560*/  LDL.LU R247, [R1+0x325c] ;  /* 0x00325c0001f77983 */ /* 0x000ea80000300800 */
[----:B------:R-:W3:Y:S01]  /*45570*/  LDL.LU R248, [R1+0x3258] ;  /* 0x0032580001f87983 */ /* 0x000ee20000300800 */
[----:B------:R-:W-:Y:S01]  /*45580*/  IMAD.MOV.U32 R86, RZ, RZ, R245 ;  /* 0x000000ffff567224 */ /* 0x000fe200078e00f5 */
[----:B------:R-:W-:Y:S02]  /*45590*/  MOV R87, R244 ;  /* 0x000000f400577202 */ /* 0x000fe40000000f00 */
[----:B------:R-:W3:Y:S01]  /*455a0*/  LDL.LU R245, [R1+0x3254] ;  /* 0x0032540001f57983 */ /* 0x000ee20000300800 */
[----:B----4-:R-:W-:Y:S01]  /*455b0*/  IMAD.MOV.U32 R91, RZ, RZ, R252 ;  /* 0x000000ffff5b7224 */ /* 0x010fe200078e00fc */
[----:B------:R-:W-:-:S02]  /*455c0*/  MOV R90, R2 ;  /* 0x00000002005a7202 */ /* 0x000fc40000000f00 */
[----:B------:R-:W4:Y:S01]  /*455d0*/  LDL.LU R244, [R1+0x3250] ;  /* 0x0032500001f47983 */ /* 0x000f220000300800 */
[----:B------:R-:W-:Y:S02]  /*455e0*/  IMAD.MOV.U32 R89, RZ, RZ, R241 ;  /* 0x000000ffff597224 */ /* 0x000fe400078e00f1 */
[----:B------:R-:W-:Y:S02]  /*455f0*/  IMAD.MOV.U32 R88, RZ, RZ, R242 ;  /* 0x000000ffff587224 */ /* 0x000fe400078e00f2 */
[----:B------:R-:W4:Y:S04]  /*45600*/  LDL.LU R242, [R1+0x324c] ;  /* 0x00324c0001f27983 */ /* 0x000f280000300800 */
[----:B------:R-:W4:Y:S04]  /*45610*/  LDL.LU R241, [R1+0x3248] ;  /* 0x0032480001f17983 */ /* 0x000f280000300800 */
[----:B------:R-:W4:Y:S01]  /*45620*/  LDL.LU R2, [R1+0x3244] ;  /* 0x0032440001027983 */ /* 0x000f220000300800 */
[----:B------:R-:W-:Y:S01]  /*45630*/  IMAD.MOV.U32 R98, RZ, RZ, R250 ;  /* 0x000000ffff627224 */ /* 0x000fe200078e00fa */
[----:B------:R-:W-:-:S02]  /*45640*/  MOV R97, R251 ;  /* 0x000000fb00617202 */ /* 0x000fc40000000f00 */
[----:B------:R-:W4:Y:S01]  /*45650*/  LDL.LU R252, [R1+0x3240] ;  /* 0x0032400001fc7983 */ /* 0x000f220000300800 */
[----:B------:R-:W-:-:S03]  /*45660*/  IMAD.MOV.U32 R96, RZ, RZ, R243 ;  /* 0x000000ffff607224 */ /* 0x000fc600078e00f3 */
[----:B------:R-:W4:Y:S01]  /*45670*/  LDL.LU R243, [R1+0x323c] ;  /* 0x00323c0001f37983 */ /* 0x000f220000300800 */
[----:B------:R-:W-:-:S03]  /*45680*/  IMAD.MOV.U32 R99, RZ, RZ, R249 ;  /* 0x000000ffff637224 */ /* 0x000fc600078e00f9 */
[----:B------:R-:W4:Y:S04]  /*45690*/  LDL.LU R251, [R1+0x3238] ;  /* 0x0032380001fb7983 */ /* 0x000f280000300800 */
[----:B------:R-:W4:Y:S01]  /*456a0*/  LDL.LU R250, [R1+0x3234] ;  /* 0x0032340001fa7983 */ /* 0x000f220000300800 */
[----:B------:R-:W-:-:S03]  /*456b0*/  IMAD.MOV.U32 R94, RZ, RZ, R246 ;  /* 0x000000ffff5e7224 */ /* 0x000fc600078e00f6 */
[----:B------:R-:W4:Y:S01]  /*456c0*/  LDL.LU R249, [R1+0x3230] ;  /* 0x0032300001f97983 */ /* 0x000f220000300800 */
[----:B------:R-:W-:Y:S01]  /*456d0*/  MOV R95, R240 ;  /* 0x000000f0005f7202 */ /* 0x000fe20000000f00 */
[----:B--2---:R-:W-:Y:S01]  /*456e0*/  IMAD.MOV.U32 R93, RZ, RZ, R247 ;  /* 0x000000ffff5d7224 */ /* 0x004fe200078e00f7 */
[----:B---3--:R-:W-:Y:S02]  /*456f0*/  MOV R92, R248 ;  /* 0x000000f8005c7202 */ /* 0x008fe40000000f00 */
        /* <DEDUP_REMOVED lines=15> */
[----:B----4-:R-:W-:Y:S01]  /*457f0*/  IMAD.MOV.U32 R104, RZ, RZ, R241 ;  /* 0x000000ffff687224 */ /* 0x010fe200078e00f1 */
[----:B------:R-:W-:Y:S01]  /*45800*/  MOV R105, R242 ;  /* 0x000000f200697202 */ /* 0x000fe20000000f00 */
[----:B------:R-:W-:-:S02]  /*45810*/  IMAD.MOV.U32 R106, RZ, RZ, R244 ;  /* 0x000000ffff6a7224 */ /* 0x000fc400078e00f4 */
[----:B------:R-:W-:Y:S01]  /*45820*/  IMAD.MOV.U32 R107, RZ, RZ, R245 ;  /* 0x000000ffff6b7224 */ /* 0x000fe200078e00f5 */
[----:B------:R-:W-:Y:S01]  /*45830*/  MOV R119, R249 ;  /* 0x000000f900777202 */ /* 0x000fe20000000f00 */
[----:B------:R-:W-:Y:S01]  /*45840*/  IMAD.MOV.U32 R112, RZ, RZ, R250 ;  /* 0x000000ffff707224 */ /* 0x000fe200078e00fa */
[----:B------:R-:W-:Y:S01]  /*45850*/  MOV R114, R243 ;  /* 0x000000f300727202 */ /* 0x000fe20000000f00 */
[----:B------:R-:W-:Y:S02]  /*45860*/  IMAD.MOV.U32 R113, RZ, RZ, R251 ;  /* 0x000000ffff717224 */ /* 0x000fe400078e00fb */
[----:B--2---:R-:W-:Y:S02]  /*45870*/  IMAD.MOV.U32 R118, RZ, RZ, R248 ;  /* 0x000000ffff767224 */ /* 0x004fe400078e00f8 */
[----:B---3--:R-:W-:Y:S02]  /*45880*/  IMAD.MOV.U32 R117, RZ, RZ, R247 ;  /* 0x000000ffff757224 */ /* 0x008fe400078e00f7 */
[----:B------:R-:W-:-:S02]  /*45890*/  IMAD.MOV.U32 R123, RZ, RZ, R240 ;  /* 0x000000ffff7b7224 */ /* 0x000fc400078e00f0 */
[----:B------:R-:W2:Y:S01]  /*458a0*/  LDL.LU R240, [R1+0x321c] ;  /* 0x00321c0001f07983 */ /* 0x000ea20000300800 */
[----:B------:R-:W-:-:S03]  /*458b0*/  MOV R116, R246 ;  /* 0x000000f600747202 */ /* 0x000fc60000000f00 */
        /* <DEDUP_REMOVED lines=12> */
[----:B------:R-:W3:Y:S04]  /*45980*/  LDL.LU R108, [R1+0x170] ;  /* 0x00017000016c7983 */ /* 0x000ee80000300800 */
[----:B------:R-:W3:Y:S01]  /*45990*/  LDL.LU R109, [R1+0x174] ;  /* 0x00017400016d7983 */ /* 0x000ee20000300800 */
[C---:B------:R-:W-:Y:S11]  /*459a0*/  HMMA.1688.F32.TF32 R100, R68.reuse, R60, R128 ;  /* 0x0000003c4464723c */ /* 0x040ff60000081080 */
[----:B------:R-:W-:Y:S11]  /*459b0*/  @!UPT UIADD3 URZ, URZ, URZ, URZ ;  /* 0x0000003f3f3ff290 */ /* 0x000ff6000fffe03f */
[----:B------:R-:W-:Y:S02]  /*459c0*/  @!UPT UIADD3 URZ, URZ, URZ, URZ ;  /* 0x0000003f3f3ff290 */ /* 0x000fe4000fffe03f */
[----:B------:R-:W-:Y:S01]  /*459d0*/  MOV R22, R100 ;  /* 0x0000006400167202 */ /* 0x000fe20000000f00 */
[----:B------:R-:W-:Y:S01]  /*459e0*/  IMAD.MOV.U32 R26, RZ, RZ, R101 ;  /* 0x000000ffff1a7224 */ /* 0x000fe200078e0065 */
[----:B------:R-:W-:Y:S01]  /*459f0*/  MOV R31, R103 ;  /* 0x00000067001f7202 */ /* 0x000fe20000000f00 */
        /* <DEDUP_REMOVED lines=16> */
[----:B------:R-:W-:Y:S02]  /*45b00*/  IMAD.MOV.U32 R110, RZ, RZ, R252 ;  /* 0x000000ffff6e7224 */ /* 0x000fe400078e00fc */
[----:B------:R-:W-:Y:S11]  /*45b10*/  IMAD.MOV.U32 R111, RZ, RZ, R2 ;  /* 0x000000ffff6f7224 */ /* 0x000ff600078e0002 */
[----:B------:R-:W-:Y:S10]  /*45b20*/  @!UPT UIADD3 URZ, URZ, URZ, URZ ;  /* 0x0000003f3f3ff290 */ /* 0x000ff4000fffe03f */
[----:B------:R-:W-:Y:S01]  /*45b30*/  MOV R34, R100 ;  /* 0x0000006400227202 */ /* 0x000fe20000000f00 */
[----:B------:R-:W-:Y:S01]  /*45b40*/  IMAD.MOV.U32 R35, RZ, RZ, R101 ;  /* 0x000000ffff237224 */ /* 0x000fe200078e0065 */
[----:B------:R-:W-:Y:S01]  /*45b50*/  MOV R23, R103 ;  /* 0x0000006700177202 */ /* 0x000fe20000000f00 */
[----:B------:R-:W-:Y:S01]  /*45b60*/  IMAD.MOV.U32 R27, RZ, RZ, R102 ;  /* 0x000000ffff1b7224 */ /* 0x000fe200078e0066 */
[C---:B------:R-:W-:Y:S08]  /*45b70*/  HMMA.1688.F32.TF32 R104, R68.reuse, R36, R104 ;  /* 0x000000244468723c */ /* 0x040ff00000081068 */
[C---:B------:R-:W-:Y:S08]  /*45b80*/  HMMA.1688.F32.TF32 R96, R68.reuse, R28, R96 ;  /* 0x0000001c4460723c */ /* 0x040ff00000081060 */
[C---:B------:R-:W-:Y:S08]  /*45b90*/  HMMA.1688.F32.TF32 R72, R68.reuse, R8, R72 ;  /* 0x000000084448723c */ /* 0x040ff00000081048 */
[C---:B--2---:R-:W-:Y:S08]  /*45ba0*/  HMMA.1688.F32.TF32 R100, R68.reuse, R44, R112 ;  /* 0x0000002c4464723c */ /* 0x044ff00000081070 */
[C---:B---3--:R-:W-:Y:S11]  /*45bb0*/  HMMA.1688.F32.TF32 R108, R68.reuse, R40, R108 ;  /* 0x00000028446c723c */ /* 0x048ff6000008106c */
[----:B------:R-:W-:Y:S05]  /*45bc0*/  @!UPT UIADD3 URZ, URZ, URZ, URZ ;  /* 0x0000003f3f3ff290 */ /* 0x000fea000fffe03f */
[----:B------:R-:W-:Y:S01]  /*45bd0*/  IMAD.MOV.U32 R18, RZ, RZ, R100 ;  /* 0x000000ffff127224 */ /* 0x000fe200078e0064 */
[----:B------:R-:W-:Y:S01]  /*45be0*/  MOV R252, R102 ;  /* 0x0000006600fc7202 */ /* 0x000fe20000000f00 */
[----:B------:R-:W-:Y:S02]  /*45bf0*/  IMAD.MOV.U32 R19, RZ, RZ, R101 ;  /* 0x000000ffff137224 */ /* 0x000fe400078e0065 */
[----:B------:R-:W-:Y:S02]  /*45c00*/  IMAD.MOV.U32 R2, RZ, RZ, R103 ;  /* 0x000000ffff027224 */ /* 0x000fe400078e0067 */
        /* <DEDUP_REMOVED lines=117> */
[----:B------:R-:W-:Y:S01]  /*46360*/  HMMA.1688.F32.TF32 R240, R64, R232, R240 ;  /* 0x000000e840f0723c */ /* 0x000fe200000810f0 */
[----:B------:R-:W-:Y:S04]  /*46370*/  LDS R64, [R3+0x20200] ;  /* 0x0202000003407984 */ /* 0x000fe80000000800 */
[----:B------:R-:W-:Y:S04]  /*46380*/  LDS R66, [R3+0x22200] ;  /* 0x0222000003427984 */ /* 0x000fe80000000800 */
[----:B------:R-:W-:Y:S04]  /*46390*/  LDS R65, [R0+0x20200] ;  /* 0x0202000000417984 */ /* 0x000fe80000000800 */
[----:B------:R-:W2:Y:S02]  /*463a0*/  LDS R67, [R0+0x22200] ;  /* 0x0222000000437984 */ /* 0x000ea40000000800 */
[----:B--2---:R-:W-:Y:S08]  /*463b0*/  HMMA.1688.F32.TF32 R128, R64, R32, R128 ;  /* 0x000000204080723c */ /* 0x004ff00000081080 */
[C---:B---3--:R-:W-:Y:S08]  /*463c0*/  HMMA.1688.F32.TF32 R100, R68.reuse, R232, R156 ;  /* 0x000000e84464723c */ /* 0x048ff0000008109c */
[----:B------:R-:W-:Y:S01]  /*463d0*/  HMMA.1688.F32.TF32 R176, R68, R4, R228 ;  /* 0x0000000444b0723c */ /* 0x000fe200000810e4 */
[----:B------:R-:W-:Y:S04]  /*463e0*/  LDS R68, [R3+0x20300] ;  /* 0x0203000003447984 */ /* 0x000fe80000000800 */
[----:B------:R-:W-:Y:S03]  /*463f0*/  LDS R70, [R3+0x22300] ;  /* 0x0223000003467984 */ /* 0x000fe60000000800 */
[C---:B------:R-:W-:Y:S01]  /*46400*/  HMMA.1688.F32.TF32 R144, R64.reuse, R48, R144 ;  /* 0x000000304090723c */ /* 0x040fe20000081090 */
[----:B------:R-:W-:Y:S04]  /*46410*/  LDS R69, [R0+0x20300] ;  /* 0x0203000000457984 */ /* 0x000fe80000000800 */
[----:B------:R-:W1:Y:S03]  /*46420*/  LDS R71, [R0+0x22300] ;  /* 0x0223000000477984 */ /* 0x000e660000000800 */
[C---:B------:R-:W-:Y:S07]  /*46430*/  HMMA.1688.F32.TF32 R152, R64.reuse, R56, R152 ;  /* 0x000000384098723c */ /* 0x040fee0000081098 */
[----:B------:R-:W-:Y:S04]  /*46440*/  STL.64 [R1+0xe0], R176 ;  /* 0x0000e0b001007387 */ /* 0x000fe80000100a00 */
[----:B------:R-:W-:Y:S01]  /*46450*/  STL.64 [R1+0xe8], R178 ;  /* 0x0000e8b201007387 */ /* 0x000fe20000100a00 */
[C---:B------:R-:W-:Y:S03]  /*46460*/  HMMA.1688.F32.TF32 R156, R64.reuse, R60, R160 ;  /* 0x0000003c409c723c */ /* 0x040fe600000810a0 */
[----:B------:R-:W-:Y:S04]  /*46470*/  STL.64 [R1+0xd0], R100 ;  /* 0x0000d06401007387 */ /* 0x000fe80000100a00 */
[----:B------:R2:W-:Y:S02]  /*46480*/  STL.64 [R1+0xd8], R102 ;  /* 0x0000d86601007387 */ /* 0x0005e40000100a00 */
[C---:B--2---:R-:W-:Y:S11]  /*46490*/  HMMA.1688.F32.TF32 R100, R64.reuse, R52, R148 ;  /* 0x000000344064723c */ /* 0x044ff60000081094 */
[----:B------:R-:W-:Y:S03]  /*464a0*/  @!UPT UIADD3 URZ, URZ, URZ, URZ ;  /* 0x0000003f3f3ff290 */ /* 0x000fe6000fffe03f */
[----:B------:R-:W-:Y:S04]  /*464b0*/  STL.64 [R1+0x4b0], R156 ;  /* 0x0004b09c01007387 */ /* 0x000fe80000100a00 */
[----:B------:R-:W-:Y:S01]  /*464c0*/  STL.64 [R1+0x4b8], R158 ;  /* 0x0004b89e01007387 */ /* 0x000fe20000100a00 */
[C---:B------:R-:W-:Y:S03]  /*464d0*/  HMMA.1688.F32.TF32 R140, R64.reuse, R44, R140 ;  /* 0x0000002c408c723c */ /* 0x040fe6000008108c */
[----:B------:R-:W-:Y:S04]  /*464e0*/  STL.64 [R1+0x4a0], R152 ;  /* 0x0004a09801007387 */ /* 0x000fe80000100a00 */
[----:B------:R-:W-:Y:S04]  /*464f0*/  STL.64 [R1+0x4a8], R154 ;  /* 0x0004a89a01007387 */ /* 0x000fe80000100a00 */
[----:B------:R-:W-:Y:S04]  /*46500*/  STL.64 [R1+0x490], R100 ;  /* 0x0004906401007387 */ /* 0x000fe80000100a00 */
[----:B------:R2:W-:Y:S02]  /*46510*/  STL.64 [R1+0x498], R102 ;  /* 0x0004986601007387 */ /* 0x0005e40000100a00 */
[C---:B--2---:R-:W-:Y:S02]  /*46520*/  HMMA.1688.F32.TF32 R100, R64.reuse, R40, R136 ;  /* 0x000000284064723c */ /* 0x044fe40000081088 */
[----:B------:R-:W-:Y:S04]  /*46530*/  STL.64 [R1+0x480], R144 ;  /* 0x0004809001007387 */ /* 0x000fe80000100a00 */
[----:B------:R-:W-:Y:S02]  /*46540*/  STL.64 [R1+0x488], R146 ;  /* 0x0004889201007387 */ /* 0x000fe40000100a00 */
[C---:B------:R-:W-:Y:S02]  /*46550*/  HMMA.1688.F32.TF32 R132, R64.reuse, R36, R132 ;  /* 0x000000244084723c */ /* 0x040fe40000081084 */
[----:B------:R-:W-:Y:S04]  /*46560*/  STL.64 [R1+0x470], R140 ;  /* 0x0004708c01007387 */ /* 0x000fe80000100a00 */
[----:B------:R-:W-:Y:S09]  /*46570*/  STL.64 [R1+0x478], R142 ;  /* 0x0004788e01007387 */ /* 0x000ff20000100a00 */
[----:B------:R-:W-:Y:S04]  /*46580*/  STL.64 [R1+0x460], R100 ;  /* 0x0004606401007387 */ /* 0x000fe80000100a00 */
[----:B------:R2:W-:Y:S02]  /*46590*/  STL.64 [R1+0x468], R102 ;  /* 0x0004686601007387 */ /* 0x0005e40000100a00 */
[C---:B--2---:R-:W-:Y:S02]  /*465a0*/  HMMA.1688.F32.TF32 R100, R64.reuse, R28, R124 ;  /* 0x0000001c4064723c */ /* 0x044fe4000008107c */
        /* <DEDUP_REMOVED lines=14> */
[----:B------:R-:W-:Y:S07]  /*46690*/  HMMA.1688.F32.TF32 R104, R64, R8, R104 ;  /* 0x000000084068723c */ /* 0x000fee0000081068 */
[----:B------:R-:W-:Y:S04]  /*466a0*/  STL.64 [R1+0x210], R100 ;  /* 0x0002106401007387 */ /* 0x000fe80000100a00 */
[----:B------:R2:W-:Y:S01]  /*466b0*/  STL.64 [R1+0x218], R102 ;  /* 0x0002186601007387 */ /* 0x0005e20000100a00 */
[----:B-1----:R-:W-:Y:S08]  /*466c0*/  HMMA.1688.F32.TF32 R88, R68, R60, R88 ;  /* 0x0000003c4458723c */ /* 0x002ff00000081058 */
[C---:B--2---:R-:W-:Y:S08]  /*466d0*/  HMMA.1688.F32.TF32 R100, R64.reuse, R4, R92 ;  /* 0x000000044064723c */ /* 0x044ff0000008105c */
[----:B------:R-:W-:Y:S08]  /*466e0*/  HMMA.1688.F32.TF32 R92, R64, R232, R96 ;  /* 0x000000e8405c723c */ /* 0x000ff00000081060 */
[C---:B------:R-:W-:Y:S08]  /*466f0*/  HMMA.1688.F32.TF32 R84, R68.reuse, R56, R84 ;  /* 0x000000384454723c */ /* 0x040ff00000081054 */
[C---:B------:R-:W-:Y:S08]  /*46700*/  HMMA.1688.F32.TF32 R80, R68.reuse, R52, R80 ;  /* 0x000000344450723c */ /* 0x040ff00000081050 */
[C---:B------:R-:W-:Y:S01]  /*46710*/  HMMA.1688.F32.TF32 R76, R68.reuse, R48, R76 ;  /* 0x00000030444c723c */ /* 0x040fe2000008104c */
        /* <DEDUP_REMOVED lines=15> */
[----:B------:R-:W-:Y:S04]  /*46810*/  LDS R64, [R3+0x20400] ;  /* 0x0204000003407984 */ /* 0x000fe80000000800 */
[----:B-1----:R-:W3:Y:S04]  /*46820*/  LDL.LU R80, [R1+0x250] ;  /* 0x0002500001507983 */ /* 0x002ee80000300800 */
[----:B------:R-:W-:Y:S04]  /*46830*/  STL.64 [R1+0x3f0], R76 ;  /* 0x0003f04c01007387 */ /* 0x000fe80000100a00 */
[----:B------:R-:W-:Y:S04]  /*46840*/  STL.64 [R1+0x3f8], R78 ;  /* 0x0003f84e01007387 */ /* 0x000fe80000100a00 */
[----:B------:R1:W-:Y:S04]  /*46850*/  STL.64 [R1+0x3e0], R72 ;  /* 0x0003e04801007387 */ /* 0x0003e80000100a00 */
[----:B------:R4:W-:Y:S04]  /*46860*/  STL.64 [R1+0x3e8], R74 ;  /* 0x0003e84a01007387 */ /* 0x0009e80000100a00 */
[----:B------:R-:W3:Y:S04]  /*46870*/  LDL.LU R81, [R1+0x254] ;  /* 0x0002540001517983 */ /* 0x000ee80000300800 */
[----:B--2---:R-:W3:Y:S04]  /*46880*/  LDL.LU R82, [R1+0x258] ;  /* 0x0002580001527983 */ /* 0x004ee80000300800 */
        /* <DEDUP_REMOVED lines=101> */
[----:B------:R-:W-:Y:S04]  /*46ee0*/  LDS R66, [R3+0x22400] ;  /* 0x0224000003427984 */ /* 0x000fe80000000800 */
[----:B------:R-:W-:Y:S04]  /*46ef0*/  LDS R65, [R0+0x20400] ;  /* 0x0204000000417984 */ /* 0x000fe80000000800 */
[----:B------:R-:W1:Y:S01]  /*46f00*/  LDS R67, [R0+0x22400] ;  /* 0x0224000000437984 */ /* 0x000e620000000800 */
        /* <DEDUP_REMOVED lines=16> */
[----:B------:R3:W-:Y:S04]  /*47010*/  STL.64 [R1+0x3c8], R102 ;  /* 0x0003c86601007387 */ /* 0x0007e80000100a00 */
[----:B---3--:R-:W3:Y:S04]  /*47020*/  LDL.LU.64 R102, [R1+0x31d8] ;  /* 0x0031d80001667983 */ /* 0x008ee80000300a00 */
[----:B------:R-:W4:Y:S04]  /*47030*/  LDL.LU.64 R100, [R1+0x31d0] ;  /* 0x0031d00001647983 */ /* 0x000f280000300a00 */
        /* <DEDUP_REMOVED lines=33> */
[----:B------:R-:W2:Y:S04]  /*47250*/  LDL.LU R68, [R1+0x600] ;  /* 0x0006000001447983 */ /* 0x000ea80000300800 */
        /* <DEDUP_REMOVED lines=12> */
[C---:B------:R-:W-:Y:S01]  /*47320*/  HMMA.1688.F32.TF32 R112, R64.reuse, R48, R112 ;  /* 0x000000304070723c */ /* 0x040fe20000081070 */
[----:B------:R-:W-:Y:S07]  /*47330*/  STL.64 [R1+0x330], R124 ;  /* 0x0003307c01007387 */ /* 0x000fee0000100a00 */
[C---:B------:R-:W-:Y:S01]  /*47340*/  HMMA.1688.F32.TF32 R108, R64.reuse, R44, R108 ;  /* 0x0000002c406c723c */ /* 0x040fe2000008106c */
[----:B------:R1:W-:Y:S07]  /*47350*/  STL.64 [R1+0x338], R126 ;  /* 0x0003387e01007387 */ /* 0x0003ee0000100a00 */
[C---:B------:R-:W-:Y:S01]  /*47360*/  HMMA.1688.F32.TF32 R104, R64.reuse, R40, R104 ;  /* 0x000000284068723c */ /* 0x040fe20000081068 */
[----:B-1----:R-:W3:Y:S07]  /*47370*/  LDL.LU.64 R126, [R1+0x3148] ;  /* 0x00314800017e7983 */ /* 0x002eee0000300a00 */
[C---:B------:R-:W-:Y:S01]  /*47380*/  HMMA.1688.F32.TF32 R72, R64.reuse, R36, R72 ;  /* 0x000000244048723c */ /* 0x040fe20000081048 */
        /* <DEDUP_REMOVED lines=24> */
[----:B------:R-:W4:Y:S01]  /*47510*/  LDL.LU.64 R72, [R1+0x30e0] ;  /* 0x0030e00001487983 */ /* 0x000f220000300a00 */
[C---:B------:R-:W-:Y:S08]  /*47520*/  HMMA.1688.F32.TF32 R160, R64.reuse, R20, R160 ;  /* 0x0000001440a0723c */ /* 0x040ff000000810a0 */
[C---:B------:R-:W-:Y:S08]  /*47530*/  HMMA.1688.F32.TF32 R88, R64.reuse, R12, R88 ;  /* 0x0000000c4058723c */ /* 0x040ff00000081058 */
[C---:B------:R-:W-:Y:S08]  /*47540*/  HMMA.1688.F32.TF32 R84, R64.reuse, R8, R84 ;  /* 0x000000084054723c */ /* 0x040ff00000081054 */
[C---:B--2---:R-:W-:Y:S11]  /*47550*/  HMMA.1688.F32.TF32 R68, R64.reuse, R32, R68 ;  /* 0x000000204044723c */ /* 0x044ff60000081044 */
[----:B------:R-:W-:Y:S11]  /*47560*/  @!UPT UIADD3 URZ, URZ, URZ, URZ ;  /* 0x0000003f3f3ff290 */ /* 0x000ff6000fffe03f */
[----:B------:R-:W-:Y:S01]  /*47570*/  @!UPT UIADD3 URZ, URZ, URZ, URZ ;  /* 0x0000003f3f3ff290 */ /* 0x000fe2000fffe03f */
[----:B------:R-:W-:Y:S04]  /*47580*/  STL.64 [R1+0x2c0], R68 ;  /* 0x0002c04401007387 */ /* 0x000fe80000100a00 */
[----:B------:R1:W-:Y:S02]  /*47590*/  STL.64 [R1+0x2c8], R70 ;  /* 0x0002c84601007387 */ /* 0x0003e40000100a00 */
[C---:B-1----:R-:W-:Y:S08]  /*475a0*/  HMMA.1688.F32.TF32 R68, R64.reuse, R28, R224 ;  /* 0x0000001c4044723c */ /* 0x042ff000000810e0 */
[C---:B------:R-:W-:Y:S01]  /*475b0*/  HMMA.1688.F32.TF32 R224, R64.reuse, R24, R228 ;  /* 0x0000001840e0723c */ /* 0x040fe200000810e4 */
[----:B------:R-:W-:Y:S04]  /*475c0*/  LDS R228, [R3+0x20700] ;  /* 0x0207000003e47984 */ /* 0x000fe80000000800 */
[----:B------:R-:W-:Y:S04]  /*475d0*/  LDS R230, [R3+0x22700] ;  /* 0x0227000003e67984 */ /* 0x000fe80000000800 */
[----:B------:R-:W-:Y:S04]  /*475e0*/  LDS R229, [R0+0x20700] ;  /* 0x0207000000e57984 */ /* 0x000fe80000000800 */
[----:B------:R-:W-:Y:S04]  /*475f0*/  LDS R231, [R0+0x22700] ;  /* 0x0227000000e77984 */ /* 0x000fe80000000800 */
[----:B------:R-:W-:Y:S04]  /*47600*/  STL.64 [R1+0x2b0], R68 ;  /* 0x0002b04401007387 */ /* 0x000fe80000100a00 */
[----:B------:R1:W-:Y:S02]  /*47610*/  STL.64 [R1+0x2b8], R70 ;  /* 0x0002b84601007387 */ /* 0x0003e40000100a00 */
[C---:B-1----:R-:W-:Y:S02]  /*47620*/  HMMA.1688.F32.TF32 R68, R64.reuse, R16, R92 ;  /* 0x000000104044723c */ /* 0x042fe4000008105c */
[----:B------:R-:W-:Y:S04]  /*47630*/  STL.64 [R1+0x2a0], R224 ;  /* 0x0002a0e001007387 */ /* 0x000fe80000100a00 */
[----:B------:R-:W-:Y:S04]  /*47640*/  STL.64 [R1+0x2a8], R226 ;  /* 0x0002a8e201007387 */ /* 0x000fe80000100a00 */
[----:B------:R-:W-:Y:S04]  /*47650*/  STL.64 [R1+0x290], R160 ;  /* 0x000290a001007387 */ /* 0x000fe80000100a00 */
[----:B------:R-:W-:Y:S04]  /*47660*/  STL.64 [R1+0x298], R162 ;  /* 0x000298a201007387 */ /* 0x000fe80000100a00 */
[----:B------:R-:W-:Y:S04]  /*47670*/  LDS R160, [R3+0x20600] ;  /* 0x0206000003a07984 */ /* 0x000fe80000000800 */
[----:B------:R-:W-:Y:S04]  /*47680*/  LDS R162, [R3+0x22600] ;  /* 0x0226000003a27984 */ /* 0x000fe80000000800 */
[----:B------:R-:W-:Y:S04]  /*47690*/  STL.64 [R1+0x280], R68 ;  /* 0x0002804401007387 */ /* 0x000fe80000100a00 */
[----:B------:R1:W-:Y:S04]  /*476a0*/  STL.64 [R1+0x288], R70 ;  /* 0x0002884601007387 */ /* 0x0003e80000100a00 */
[----:B------:R-:W-:Y:S04]  /*476b0*/  LDS R161, [R0+0x20600] ;  /* 0x0206000000a17984 */ /* 0x000fe80000000800 */
[----:B------:R-:W2:Y:S01]  /*476c0*/  LDS R163, [R0+0x22600] ;  /* 0x0226000000a37984 */ /* 0x000ea20000000800 */
[C---:B-1----:R-:W-:Y:S03]  /*476d0*/  HMMA.1688.F32.TF32 R68, R64.reuse, R4, R80 ;  /* 0x000000044044723c */ /* 0x042fe60000081050 */
[----:B------:R-:W-:Y:S04]  /*476e0*/  STL.64 [R1+0x270], R88 ;  /* 0x0002705801007387 */ /* 0x000fe80000100a00 */
[----:B------:R-:W-:Y:S01]  /*476f0*/  STL.64 [R1+0x278], R90 ;  /* 0x0002785a01007387 */ /* 0x000fe20000100a00 */
[----:B------:R-:W-:Y:S03]  /*47700*/  HMMA.1688.F32.TF32 R64, R64, R232, R76 ;  /* 0x000000e84040723c */ /* 0x000fe6000008104c */
[----:B------:R1:W-:Y:S04]  /*47710*/  STL.64 [R1+0x260], R84 ;  /* 0x0002605401007387 */ /* 0x0003e80000100a00 */
[----:B------:R1:W-:Y:S04]  /*47720*/  STL.64 [R1+0x268], R86 ;  /* 0x0002685601007387 */ /* 0x0003e80000100a00 */
[----:B------:R-:W2:Y:S04]  /*47730*/  LDL.LU R76, [R1+0x4d0] ;  /* 0x0004d000014c7983 */ /* 0x000ea80000300800 */
[----:B------:R-:W-:Y:S04]  /*47740*/  STL.64 [R1+0x250], R68 ;  /* 0x0002504401007387 */ /* 0x000fe80000100a00 */
[----:B------:R-:W-:Y:S04]  /*47750*/  STL.64 [R1+0x258], R70 ;  /* 0x0002584601007387 */ /* 0x000fe80000100a00 */
[----:B------:R-:W2:Y:S04]  /*47760*/  LDL.LU R77, [R1+0x4d4] ;  /* 0x0004d400014d7983 */ /* 0x000ea80000300800 */
[----:B------:R-:W2:Y:S01]  /*47770*/  LDL.LU R78, [R1+0x4d8] ;  /* 0x0004d800014e7983 */ /* 0x000ea20000300800 */
[----:B---3--:R-:W-:-:S03]  /*47780*/  IMAD.MOV.U32 R79, RZ, RZ, R75 ;  /* 0x000000ffff4f7224 */ /* 0x008fc600078e004b */
[----:B------:R-:W3:Y:S04]  /*47790*/  LDL.LU R75, [R1+0x30dc] ;  /* 0x0030dc00014b7983 */ /* 0x000ee80000300800 */
[----:B------:R-:W2:Y:S04]  /*477a0*/  LDL.LU R224, [R1+0x500] ;  /* 0x0005000001e07983 */ /* 0x000ea80000300800 */
[----:B------:R-:W2:Y:S04]  /*477b0*/  LDL.LU R225, [R1+0x504] ;  /* 0x0005040001e17983 */ /* 0x000ea80000300800 */
[----:B------:R-:W2:Y:S04]  /*477c0*/  LDL.LU R226, [R1+0x508] ;  /* 0x0005080001e27983 */ /* 0x000ea80000300800 */
[----:B------:R-:W2:Y:S04]  /*477d0*/  LDL.LU R227, [R1+0x50c] ;  /* 0x00050c0001e37983 */ /* 0x000ea80000300800 */
[----:B-1----:R-:W2:Y:S04]  /*477e0*/  LDL.LU R84, [R1+0x4f0] ;  /* 0x0004f00001547983 */ /* 0x002ea80000300800 */
[----:B------:R-:W2:Y:S04]  /*477f0*/  LDL.LU R85, [R1+0x4f4] ;  /* 0x0004f40001557983 */ /* 0x000ea80000300800 */
[----:B------:R-:W2:Y:S01]  /*47800*/  LDL.LU R86, [R1+0x4f8] ;  /* 0x0004f80001567983 */ /* 0x000ea20000300800 */
[----:B---3--:R-:W-:-:S03]  /*47810*/  MOV R87, R75 ;  /* 0x0000004b00577202 */ /* 0x008fc60000000f00 */
[----:B------:R-:W3:Y:S04]  /*47820*/  LDL.LU R75, [R1+0x30d8] ;  /* 0x0030d800014b7983 */ /* 0x000ee80000300800 */
[----:B------:R-:W2:Y:S04]  /*47830*/  LDL.LU R92, [R1+0x530] ;  /* 0x00053000015c7983 */ /* 0x000ea80000300800 */
[----:B------:R-:W2:Y:S04]  /*47840*/  LDL.LU R93, [R1+0x534] ;  /* 0x00053400015d7983 */ /* 0x000ea80000300800 */
[----:B------:R-:W2:Y:S04]  /*47850*/  LDL.LU R94, [R1+0x538] ;  /* 0x00053800015e7983 */ /* 0x000ea80000300800 */
[----:B------:R-:W2:Y:S04]  /*47860*/  LDL.LU R95, [R1+0x53c] ;  /* 0x00053c00015f7983 */ /* 0x000ea80000300800 */
[----:B------:R-:W2:Y:S01]  /*47870*/  LDL.LU R88, [R1+0x520] ;  /* 0x0005200001587983 */ /* 0x000ea20000300800 */
[----:B----4-:R-:W-:-:S03]  /*47880*/  IMAD.MOV.U32 R81, RZ, RZ, R72 ;  /* 0x000000ffff517224 */ /* 0x010fc600078e0048 */
[----:B------:R-:W4:Y:S01]  /*47890*/  LDL.LU R89, [R1+0x524] ;  /* 0x0005240001597983 */ /* 0x000f220000300800 */
[----:B------:R-:W-:-:S03]  /*478a0*/  IMAD.MOV.U32 R82, RZ, RZ, R73 ;  /* 0x000000ffff527224 */ /* 0x000fc600078e0049 */
[----:B------:R-:W4:Y:S01]  /*478b0*/  LDL.LU R90, [R1+0x528] ;  /* 0x00052800015a7983 */ /* 0x000f220000300800 */
[----:B------:R-:W-:-:S03]  /*478c0*/  MOV R83, R74 ;  /* 0x0000004a00537202 */ /* 0x000fc60000000f00 */
[----:B------:R-:W4:Y:S04]  /*478d0*/  LDL.LU R91, [R1+0x52c] ;  /* 0x00052c00015b7983 */ /* 0x000f280000300800 */
[----:B------:R-:W4:Y:S04]  /*478e0*/  LDL.LU R80, [R1+0x4e0] ;  /* 0x0004e00001507983 */ /* 0x000f280000300800 */
[----:B------:R-:W4:Y:S04]  /*478f0*/  LDL.LU R72, [R1+0x30d4] ;  /* 0x0030d40001487983 */ /* 0x000f280000300800 */
[----:B------:R-:W4:Y:S04]  /*47900*/  LDL.LU R73, [R1+0x30d0] ;  /* 0x0030d00001497983 */ /* 0x000f280000300800 */
[----:B------:R-:W4:Y:S04]  /*47910*/  LDL.LU R74, [R1+0x30cc] ;  /* 0x0030cc00014a7983 */ /* 0x000f280000300800 */
[----:B------:R-:W-:Y:S04]  /*47920*/  STL.64 [R1+0x2e58], R66 ;  /* 0x002e584201007387 */ /* 0x000fe80000100a00 */
[----:B------:R3:W-:Y:S02]  /*47930*/  STL.64 [R1+0x2e50], R64 ;  /* 0x002e504001007387 */ /* 0x0007e40000100a00 */
[----:B---3--:R-:W-:-:S02]  /*47940*/  IMAD.MOV.U32 R64, RZ, RZ, R75 ;  /* 0x000000ffff407224 */ /* 0x008fc400078e004b */
[----:B------:R-:W3:Y:S04]  /*47950*/  LDL.LU R75, [R1+0x30c8] ;  /* 0x0030c800014b7983 */ /* 0x000ee80000300800 */
[----:B------:R-:W3:Y:S04]  /*47960*/  LDL.LU R65, [R1+0x514] ;  /* 0x0005140001417983 */ /* 0x000ee80000300800 */
[----:B------:R-:W3:Y:S04]  /*47970*/  LDL.LU R66, [R1+0x518] ;  /* 0x0005180001427983 */ /* 0x000ee80000300800 */
[----:B------:R-:W3:Y:S01]  /*47980*/  LDL.LU R67, [R1+0x51c] ;  /* 0x00051c0001437983 */ /* 0x000ee20000300800 */
[C---:B--2---:R-:W-:Y:S08]  /*47990*/  HMMA.1688.F32.TF32 R92, R96.reuse, R56, R92 ;  /* 0x00000038605c723c */ /* 0x044ff0000008105c */
[C---:B----4-:R-:W-:Y:S08]  /*479a0*/  HMMA.1688.F32.TF32 R88, R96.reuse, R52, R88 ;  /* 0x000000346058723c */ /* 0x050ff00000081058 */
[C---:B------:R-:W-:Y:S08]  /*479b0*/  HMMA.1688.F32.TF32 R84, R96.reuse, R40, R84 ;  /* 0x000000286054723c */ /* 0x040ff00000081054 */
[C---:B------:R-:W-:Y:S08]  /*479c0*/  HMMA.1688.F32.TF32 R80, R96.reuse, R36, R80 ;  /* 0x000000246050723c */ /* 0x040ff00000081050 */
[C---:B------:R-:W-:Y:S08]  /*479d0*/  HMMA.1688.F32.TF32 R76, R96.reuse, R32, R76 ;  /* 0x00000020604c723c */ /* 0x040ff0000008104c */
[C---:B---3--:R-:W-:Y:S01]  /*479e0*/  HMMA.1688.F32.TF32 R68, R96.reuse, R60, R72 ;  /* 0x0000003c6044723c */ /* 0x048fe20000081048 */
[----:B------:R-:W2:Y:S04]  /*479f0*/  LDL.LU R72, [R1+0x790] ;  /* 0x0007900001487983 */ /* 0x000ea80000300800 */
[----:B------:R-:W2:Y:S04]  /*47a00*/  LDL.LU R73, [R1+0x794] ;  /* 0x0007940001497983 */ /* 0x000ea80000300800 */
[----:B------:R-:W2:Y:S01]  /*47a10*/  LDL.LU R74, [R1+0x798] ;  /* 0x00079800014a7983 */ /* 0x000ea20000300800 */
[C---:B------:R-:W-:Y:S03]  /*47a20*/  HMMA.1688.F32.TF32 R64, R96.reuse, R48, R64 ;  /* 0x000000306040723c */ /* 0x040fe60000081040 */
[----:B------:R-:W2:Y:S10]  /*47a30*/  LDL.LU R75, [R1+0x79c] ;  /* 0x00079c00014b7983 */ /* 0x000eb40000300800 */
[----:B------:R-:W-:Y:S04]  /*47a40*/  STL.64 [R1+0x2e68], R70 ;  /* 0x002e684601007387 */ /* 0x000fe80000100a00 */
[----:B------:R1:W-:Y:S04]  /*47a50*/  STL.64 [R1+0x2e60], R68 ;  /* 0x002e604401007387 */ /* 0x0003e80000100a00 */
[----:B-1----:R-:W3:Y:S04]  /*47a60*/  LDL.LU R68, [R1+0x4c0] ;  /* 0x0004c00001447983 */ /* 0x002ee80000300800 */
[----:B------:R-:W3:Y:S04]  /*47a70*/  LDL.LU R69, [R1+0x4c4] ;  /* 0x0004c40001457983 */ /* 0x000ee80000300800 */
[----:B------:R-:W3:Y:S04]  /*47a80*/  LDL.LU R70, [R1+0x4c8] ;  /* 0x0004c80001467983 */ /* 0x000ee80000300800 */
[----:B------:R-:W3:Y:S04]  /*47a90*/  LDL.LU R71, [R1+0x4cc] ;  /* 0x0004cc0001477983 */ /* 0x000ee80000300800 */
        /* <DEDUP_REMOVED lines=9> */
[----:B------:R1:W-:Y:S02]  /*47b30*/  STL.64 [R1+0x518], R66 ;  /* 0x0005184201007387 */ /* 0x0003e40000100a00 */
[----:B-1----:R-:W-:Y:S02]  /*47b40*/  HMMA.1688.F32.TF32 R64, R96, R44, R224 ;  /* 0x0000002c6040723c */ /* 0x002fe400000810e0 */
[----:B------:R-:W4:Y:S11]  /*47b50*/  LDL.LU R224, [R1+0x590] ;  /* 0x0005900001e07983 */ /* 0x000f360000300800 */
[----:B------:R-:W-:Y:S10]  /*47b60*/  @!UPT UIADD3 URZ, URZ, URZ, URZ ;  /* 0x0000003f3f3ff290 */ /* 0x000ff4000fffe03f */
[----:B------:R1:W-:Y:S04]  /*47b70*/  STL.64 [R1+0x500], R64 ;  /* 0x0005004001007387 */ /* 0x0003e80000100a00 */
[----:B------:R1:W-:Y:S04]  /*47b80*/  STL.64 [R1+0x508], R66 ;  /* 0x0005084201007387 */ /* 0x0003e80000100a00 */
[----:B------:R-:W4:Y:S04]  /*47b90*/  LDL.LU R225, [R1+0x594] ;  /* 0x0005940001e17983 */ /* 0x000f280000300800 */
[----:B------:R-:W4:Y:S01]  /*47ba0*/  LDL.LU R226, [R1+0x598] ;  /* 0x0005980001e27983 */ /* 0x000f220000300800 */
[----:B-1----:R-:W-:Y:S01]  /*47bb0*/  IMAD.MOV.U32 R64, RZ, RZ, R87 ;  /* 0x000000ffff407224 */ /* 0x002fe200078e0057 */
[----:B------:R-:W-:-:S02]  /*47bc0*/  MOV R66, R85 ;  /* 0x0000005500427202 */ /* 0x000fc40000000f00 */
[----:B------:R-:W4:Y:S01]  /*47bd0*/  LDL.LU R227, [R1+0x59c] ;  /* 0x00059c0001e37983 */ /* 0x000f220000300800 */
[----:B------:R-:W-:Y:S02]  /*47be0*/  IMAD.MOV.U32 R65, RZ, RZ, R86 ;  /* 0x000000ffff417224 */ /* 0x000fe400078e0056 */
[----:B------:R-:W-:Y:S01]  /*47bf0*/  IMAD.MOV.U32 R67, RZ, RZ, R84 ;  /* 0x000000ffff437224 */ /* 0x000fe200078e0054 */
[----:B------:R-:W4:Y:S04]  /*47c00*/  LDL.LU.64 R86, [R1+0x30a0] ;  /* 0x0030a00001567983 */ /* 0x000f280000300a00 */
[----:B------:R-:W4:Y:S04]  /*47c10*/  LDL.LU.64 R84, [R1+0x3098] ;  /* 0x0030980001547983 */ /* 0x000f280000300a00 */
[----:B------:R-:W-:Y:S04]  /*47c20*/  STL [R1+0x2f08], R66 ;  /* 0x002f084201007387 */ /* 0x000fe80000100800 */
[----:B------:R-:W-:Y:S04]  /*47c30*/  STL [R1+0x2f04], R64 ;  /* 0x002f044001007387 */ /* 0x000fe80000100800 */
[----:B------:R-:W-:Y:S04]  /*47c40*/  STL [R1+0x2f00], R65 ;  /* 0x002f004101007387 */ /* 0x000fe80000100800 */
[----:B------:R-:W-:Y:S04]  /*47c50*/  STL.64 [R1+0x4e0], R80 ;  /* 0x0004e05001007387 */ /* 0x000fe80000100a00 */
[----:B------:R1:W-:Y:S04]  /*47c60*/  STL.64 [R1+0x4e8], R82 ;  /* 0x0004e85201007387 */ /* 0x0003e80000100a00 */
[----:B-1----:R-:W4:Y:S04]  /*47c70*/  LDL.LU.64 R82, [R1+0x3090] ;  /* 0x0030900001527983 */ /* 0x002f280000300a00 */
[----:B------:R-:W4:Y:S04]  /*47c80*/  LDL.LU.64 R80, [R1+0x3088] ;  /* 0x0030880001507983 */ /* 0x000f280000300a00 */
[----:B------:R-:W-:Y:S04]  /*47c90*/  STL.64 [R1+0x4d0], R76 ;  /* 0x0004d04c01007387 */ /* 0x000fe80000100a00 */
[----:B------:R1:W-:Y:S04]  /*47ca0*/  STL.64 [R1+0x4d8], R78 ;  /* 0x0004d84e01007387 */ /* 0x0003e80000100a00 */
[----:B-1----:R-:W4:Y:S04]  /*47cb0*/  LDL.LU.64 R78, [R1+0x3080] ;  /* 0x00308000014e7983 */ /* 0x002f280000300a00 */
[----:B------:R-:W4:Y:S01]  /*47cc0*/  LDL.LU.64 R76, [R1+0x3078] ;  /* 0x00307800014c7983 */ /* 0x000f220000300a00 */
[C---:B--2---:R-:W-:Y:S08]  /*47cd0*/  HMMA.1688.F32.TF32 R72, R96.reuse, R24, R72 ;  /* 0x000000186048723c */ /* 0x044ff00000081048 */
[C---:B---3--:R-:W-:Y:S08]  /*47ce0*/  HMMA.1688.F32.TF32 R68, R96.reuse, R28, R68 ;  /* 0x0000001c6044723c */ /* 0x048ff00000081044 */
[C---:B----4-:R-:W-:Y:S11]  /*47cf0*/  HMMA.1688.F32.TF32 R92, R96.reuse, R4, R92 ;  /* 0x00000004605c723c */ /* 0x050ff6000008105c */
[----:B------:R-:W-:Y:S05]  /*47d00*/  @!UPT UIADD3 URZ, URZ, URZ, URZ ;  /* 0x0000003f3f3ff290 */ /* 0x000fea000fffe03f */
[----:B------:R-:W-:Y:S01]  /*47d10*/  MOV R66, R68 ;  /* 0x0000004400427202 */ /* 0x000fe20000000f00 */
[----:B------:R-:W-:Y:S02]  /*47d20*/  IMAD.MOV.U32 R64, RZ, RZ, R69 ;  /* 0x000000ffff407224 */ /* 0x000fe400078e0045 */
[----:B------:R-:W-:Y:S01]  /*47d30*/  IMAD.MOV.U32 R65, RZ, RZ, R70 ;  /* 0x000000ffff417224 */ /* 0x000fe200078e0046 */
[----:B------:R1:W-:Y:S04]  /*47d40*/  STL [R1+0x4cc], R71 ;  /* 0x0004cc4701007387 */ /* 0x0003e80000100800 */
[----:B------:R-:W-:Y:S01]  /*47d50*/  STL.64 [R1+0x2f18], R66 ;  /* 0x002f184201007387 */ /* 0x000fe20000100a00 */
[C---:B------:R-:W-:Y:S03]  /*47d60*/  HMMA.1688.F32.TF32 R88, R96.reuse, R8, R88 ;  /* 0x000000086058723c */ /* 0x040fe60000081058 */
[----:B------:R2:W-:Y:S04]  /*47d70*/  STL.64 [R1+0x2f10], R64 ;  /* 0x002f104001007387 */ /* 0x0005e80000100a00 */
[----:B------:R-:W-:Y:S04]  /*47d80*/  STL.64 [R1+0x2df8], R74 ;  /* 0x002df84a01007387 */ /* 0x000fe80000100a00 */
[----:B------:R-:W-:Y:S01]  /*47d90*/  STL.64 [R1+0x2df0], R72 ;  /* 0x002df04801007387 */ /* 0x000fe20000100a00 */
[C---:B------:R-:W-:Y:S08]  /*47da0*/  HMMA.1688.F32.TF32 R84, R96.reuse, R12, R84 ;  /* 0x0000000c6054723c */ /* 0x040ff00000081054 */
[C---:B------:R-:W-:Y:S08]  /*47db0*/  HMMA.1688.F32.TF32 R80, R96.reuse, R16, R80 ;  /* 0x000000106050723c */ /* 0x040ff00000081050 */
[C---:B------:R-:W-:Y:S08]  /*47dc0*/  HMMA.1688.F32.TF32 R76, R96.reuse, R20, R76 ;  /* 0x00000014604c723c */ /* 0x040ff0000008104c */
[----:B------:R-:W-:Y:S07]  /*47dd0*/  HMMA.1688.F32.TF32 R96, R96, R232, R224 ;  /* 0x000000e86060723c */ /* 0x000fee00000810e0 */
[----:B------:R-:W-:-:S08]  /*47de0*/  MOV R224, R223 ;  /* 0x000000df00e07202 */ /* 0x000fd00000000f00 */
[----:B------:R-:W-:Y:S04]  /*47df0*/  STL.64 [R1+0x2e08], R78 ;  /* 0x002e084e01007387 */ /* 0x000fe80000100a00 */
[----:B------:R-:W-:Y:S04]  /*47e00*/  STL.64 [R1+0x2e00], R76 ;  /* 0x002e004c01007387 */ /* 0x000fe80000100a00 */
[----:B------:R-:W-:Y:S04]  /*47e10*/  STL.64 [R1+0x2e18], R82 ;  /* 0x002e185201007387 */ /* 0x000fe80000100a00 */
[----:B------:R-:W-:Y:S04]  /*47e20*/  STL.64 [R1+0x2e10], R80 ;  /* 0x002e105001007387 */ /* 0x000fe80000100a00 */
[----:B------:R-:W-:Y:S01]  /*47e30*/  STL.64 [R1+0x2e28], R86 ;  /* 0x002e285601007387 */ /* 0x000fe20000100a00 */
[----:B------:R-:W-:-:S03]  /*47e40*/  IMAD.MOV.U32 R225, RZ, RZ, R222 ;  /* 0x000000ffffe17224 */ /* 0x000fc600078e00de */
[----:B------:R-:W-:Y:S01]  /*47e50*/  STL.64 [R1+0x2e20], R84 ;  /* 0x002e205401007387 */ /* 0x000fe20000100a00 */
[----:B------:R-:W-:-:S03]  /*47e60*/  IMAD.MOV.U32 R223, RZ, RZ, R216 ;  /* 0x000000ffffdf7224 */ /* 0x000fc600078e00d8 */
[----:B------:R-:W-:Y:S01]  /*47e70*/  STL.64 [R1+0x2e38], R90 ;  /* 0x002e385a01007387 */ /* 0x000fe20000100a00 */
[----:B------:R-:W-:Y:S01]  /*47e80*/  IMAD.MOV.U32 R226, RZ, RZ, R221 ;  /* 0x000000ffffe27224 */ /* 0x000fe200078e00dd */
[----:B------:R-:W-:Y:S02]  /*47e90*/  MOV R222, R217 ;  /* 0x000000d900de7202 */ /* 0x000fe40000000f00 */
[----:B------:R-:W-:Y:S01]  /*47ea0*/  STL.64 [R1+0x2e30], R88 ;  /* 0x002e305801007387 */ /* 0x000fe20000100a00 */
[----:B------:R-:W-:Y:S01]  /*47eb0*/  IMAD.MOV.U32 R216, RZ, RZ, R100 ;  /* 0x000000ffffd87224 */ /* 0x000fe200078e0064 */
[----:B------:R-:W-:Y:S02]  /*47ec0*/  MOV R227, R220 ;  /* 0x000000dc00e37202 */ /* 0x000fe40000000f00 */
[----:B------:R-:W-:Y:S01]  /*47ed0*/  STL.64 [R1+0x2e48], R94 ;  /* 0x002e485e01007387 */ /* 0x000fe20000100a00 */
[----:B------:R-:W-:Y:S01]  /*47ee0*/  IMAD.MOV.U32 R221, RZ, RZ, R218 ;  /* 0x000000ffffdd7224 */ /* 0x000fe200078e00da */
[----:B------:R-:W-:-:S02]  /*47ef0*/  MOV R217, R101 ;  /* 0x0000006500d97202 */ /* 0x000fc40000000f00 */
[----:B------:R-:W-:Y:S01]  /*47f00*/  STL.64 [R1+0x2e40], R92 ;  /* 0x002e405c01007387 */ /* 0x000fe20000100a00 */
[----:B------:R-:W-:Y:S02]  /*47f10*/  IMAD.MOV.U32 R220, RZ, RZ, R219 ;  /* 0x000000ffffdc7224 */ /* 0x000fe400078e00db */
[----:B------:R-:W-:Y:S01]  /*47f20*/  IMAD.MOV.U32 R218, RZ, RZ, R102 ;  /* 0x000000ffffda7224 */ /* 0x000fe200078e0066 */
[----:B------:R-:W3:Y:S01]  /*47f30*/  LDL.LU R100, [R1+0x3074] ;  /* 0x0030740001647983 */ /* 0x000ee20000300800 */
[----:B------:R-:W-:-:S03]  /*47f40*/  IMAD.MOV.U32 R219, RZ, RZ, R103 ;  /* 0x000000ffffdb7224 */ /* 0x000fc600078e0067 */
[----:B------:R-:W3:Y:S04]  /*47f50*/  LDL.LU R101, [R1+0x3070] ;  /* 0x0030700001657983 */ /* 0x000ee80000300800 */
[----:B------:R-:W3:Y:S04]  /*47f60*/  LDL.LU R102, [R1+0x306c] ;  /* 0x00306c0001667983 */ /* 0x000ee80000300800 */
[----:B------:R-:W3:Y:S04]  /*47f70*/  LDL.LU R103, [R1+0x3068] ;  /* 0x0030680001677983 */ /* 0x000ee80000300800 */
[----:B------:R-:W4:Y:S04]  /*47f80*/  LDL.LU R68, [R1+0x570] ;  /* 0x0005700001447983 */ /* 0x000f280000300800 */
[----:B------:R-:W4:Y:S04]  /*47f90*/  LDL.LU R69, [R1+0x574] ;  /* 0x0005740001457983 */ /* 0x000f280000300800 */
[----:B------:R-:W4:Y:S04]  /*47fa0*/  LDL.LU R70, [R1+0x578] ;  /* 0x0005780001467983 */ /* 0x000f280000300800 */
[----:B-1----:R-:W4:Y:S01]  /*47fb0*/  LDL.LU R71, [R1+0x57c] ;  /* 0x00057c0001477983 */ /* 0x002f220000300800 */
[C---:B------:R-:W-:Y:S08]  /*47fc0*/  HMMA.1688.F32.TF32 R104, R160.reuse, R56, R104 ;  /* 0x00000038a068723c */ /* 0x040ff00000081068 */
[C---:B------:R-:W-:Y:S08]  /*47fd0*/  HMMA.1688.F32.TF32 R108, R160.reuse, R52, R108 ;  /* 0x00000034a06c723c */ /* 0x040ff0000008106c */
[C---:B------:R-:W-:Y:S08]  /*47fe0*/  HMMA.1688.F32.TF32 R112, R160.reuse, R48, R112 ;  /* 0x00000030a070723c */ /* 0x040ff00000081070 */
[C---:B------:R-:W-:Y:S08]  /*47ff0*/  HMMA.1688.F32.TF32 R116, R160.reuse, R44, R116 ;  /* 0x0000002ca074723c */ /* 0x040ff00000081074 */
[C---:B------:R-:W-:Y:S08]  /*48000*/  HMMA.1688.F32.TF32 R120, R160.reuse, R40, R120 ;  /* 0x00000028a078723c */ /* 0x040ff00000081078 */
[C---:B------:R-:W-:Y:S01]  /*48010*/  HMMA.1688.F32.TF32 R124, R160.reuse, R36, R124 ;  /* 0x00000024a07c723c */ /* 0x040fe2000008107c */
[----:B------:R-:W-:Y:S07]  /*48020*/  STL.64 [R1+0x2e78], R98 ;  /* 0x002e786201007387 */ /* 0x000fee0000100a00 */
[C---:B------:R-:W-:Y:S01]  /*48030*/  HMMA.1688.F32.TF32 R128, R160.reuse, R32, R128 ;  /* 0x00000020a080723c */ /* 0x040fe20000081080 */
[----:B------:R-:W-:Y:S07]  /*48040*/  STL.64 [R1+0x2e70], R96 ;  /* 0x002e706001007387 */ /* 0x000fee0000100a00 */
[C---:B------:R-:W-:Y:S08]  /*48050*/  HMMA.1688.F32.TF32 R132, R160.reuse, R28, R132 ;  /* 0x0000001ca084723c */ /* 0x040ff00000081084 */
[C---:B------:R-:W-:Y:S08]  /*48060*/  HMMA.1688.F32.TF32 R136, R160.reuse, R24, R136 ;  /* 0x00000018a088723c */ /* 0x040ff00000081088 */
[C---:B------:R-:W-:Y:S08]  /*48070*/  HMMA.1688.F32.TF32 R140, R160.reuse, R20, R140 ;  /* 0x00000014a08c723c */ /* 0x040ff0000008108c */
[C---:B------:R-:W-:Y:S08]  /*48080*/  HMMA.1688.F32.TF32 R144, R160.reuse, R16, R144 ;  /* 0x00000010a090723c */ /* 0x040ff00000081090 */
[C---:B------:R-:W-:Y:S08]  /*48090*/  HMMA.1688.F32.TF32 R148, R160.reuse, R12, R148 ;  /* 0x0000000ca094723c */ /* 0x040ff00000081094 */
[C---:B------:R-:W-:Y:S08]  /*480a0*/  HMMA.1688.F32.TF32 R152, R160.reuse, R8, R152 ;  /* 0x00000008a098723c */ /* 0x040ff00000081098 */
[----:B------:R-:W-:Y:S01]  /*480b0*/  HMMA.1688.F32.TF32 R156, R160, R4, R156 ;  /* 0x00000004a09c723c */ /* 0x000fe2000008109c */
[----:B--2---:R-:W-:Y:S01]  /*480c0*/  MOV R64, R166 ;  /* 0x000000a600407202 */ /* 0x004fe20000000f00 */
[----:B------:R-:W-:-:S06]  /*480d0*/  IMAD.MOV.U32 R65, RZ, RZ, R167 ;  /* 0x000000ffff417224 */ /* 0x000fcc00078e00a7 */
[C---:B---3--:R-:W-:Y:S11]  /*480e0*/  HMMA.1688.F32.TF32 R100, R160.reuse, R60, R100 ;  /* 0x0000003ca064723c */ /* 0x048ff60000081064 */
[----:B------:R-:W-:Y:S11]  /*480f0*/  @!UPT UIADD3 URZ, URZ, URZ, URZ ;  /* 0x0000003f3f3ff290 */ /* 0x000ff6000fffe03f */
[----:B------:R-:W-:Y:S01]  /*48100*/  @!UPT UIADD3 URZ, URZ, URZ, URZ ;  /* 0x0000003f3f3ff290 */ /* 0x000fe2000fffe03f */
        /* <DEDUP_REMOVED lines=31> */
[----:B------:R-:W2:Y:S01]  /*48300*/  LDL.LU R167, [R1+0x3060] ;  /* 0x0030600001a77983 */ /* 0x000ea20000300800 */
[----:B----4-:R-:W-:Y:S07]  /*48310*/  HMMA.1688.F32.TF32 R160, R160, R232, R68 ;  /* 0x000000e8a0a0723c */ /* 0x010fee0000081044 */
        /* <DEDUP_REMOVED lines=8> */
[----:B------:R-:W-:Y:S01]  /*483a0*/  IMAD.MOV.U32 R66, RZ, RZ, R171 ;  /* 0x000000ffff427224 */ /* 0x000fe200078e00ab */
[----:B------:R-:W-:Y:S01]  /*483b0*/  MOV R67, R175 ;  /* 0x000000af00437202 */ /* 0x000fe20000000f00 */
[C---:B------:R-:W-:Y:S01]  /*483c0*/  HMMA.1688.F32.TF32 R204, R228.reuse, R8, R204 ;  /* 0x00000008e4cc723c */ /* 0x040fe200000810cc */
[----:B------:R-:W3:Y:S04]  /*483d0*/  LDL.LU R171, [R1+0x305c] ;  /* 0x00305c0001ab7983 */ /* 0x000ee80000300800 */
[----:B------:R-:W4:Y:S03]  /*483e0*/  LDL.LU R175, [R1+0x3058] ;  /* 0x0030580001af7983 */ /* 0x000f260000300800 */
[----:B------:R-:W-:Y:S08]  /*483f0*/  HMMA.1688.F32.TF32 R208, R228, R4, R208 ;  /* 0x00000004e4d0723c */ /* 0x000ff000000810d0 */
[C---:B-1----:R-:W-:Y:S01]  /*48400*/  HMMA.1688.F32.TF32 R64, R212.reuse, R62, R64 ;  /* 0x0000003ed440723c */ /* 0x042fe20000081040 */
[----:B------:R-:W-:Y:S04]  /*48410*/  STL.64 [R1+0x2f98], R162 ;  /* 0x002f98a201007387 */ /* 0x000fe80000100a00 */
[----:B------:R-:W-:Y:S11]  /*48420*/  STL.64 [R1+0x2f90], R160 ;  /* 0x002f90a001007387 */ /* 0x000ff60000100a00 */
[----:B------:R-:W-:Y:S08]  /*48430*/  @!UPT UIADD3 URZ, URZ, URZ, URZ ;  /* 0x0000003f3f3ff290 */ /* 0x000ff0000fffe03f */
[----:B------:R-:W-:Y:S01]  /*48440*/  IMAD.MOV.U32 R9, RZ, RZ, R64 ;  /* 0x000000ffff097224 */ /* 0x000fe200078e0040 */
[----:B------:R-:W-:Y:S01]  /*48450*/  MOV R8, R65 ;  /* 0x0000004100087202 */ /* 0x000fe20000000f00 */
[----:B------:R-:W-:Y:S02]  /*48460*/  IMAD.MOV.U32 R5, RZ, RZ, R66 ;  /* 0x000000ffff057224 */ /* 0x000fe400078e0042 */
[----:B------:R-:W-:Y:S02]  /*48470*/  IMAD.MOV.U32 R4, RZ, RZ, R67 ;  /* 0x000000ffff047224 */ /* 0x000fe400078e0043 */
[----:B------:R-:W-:Y:S08]  /*48480*/  HMMA.1688.F32.TF32 R64, R212, R58, R68 ;  /* 0x0000003ad440723c */ /* 0x000ff00000081044 */
[C---:B------:R-:W-:Y:S08]  /*48490*/  HMMA.1688.F32.TF32 R196, R228.reuse, R16, R196 ;  /* 0x00000010e4c4723c */ /* 0x040ff000000810c4 */
[----:B------:R-:W-:Y:S08]  /*484a0*/  HMMA.1688.F32.TF32 R200, R228, R12, R200 ;  /* 0x0000000ce4c8723c */ /* 0x000ff000000810c8 */
        /* <DEDUP_REMOVED lines=9> */
[----:B------:R-:W-:Y:S01]  /*48540*/  IMAD.MOV.U32 R88, RZ, RZ, R50 ;  /* 0x000000ffff587224 */ /* 0x000fe200078e0032 */
[----:B--2---:R-:W-:Y:S11]  /*48550*/  HMMA.1688.F32.TF32 R164, R228, R60, R164 ;  /* 0x0000003ce4a4723c */ /* 0x004ff600000810a4 */
[----:B------:R-:W-:Y:S11]  /*48560*/  @!UPT UIADD3 URZ, URZ, URZ, URZ ;  /* 0x0000003f3f3ff290 */ /* 0x000ff6000fffe03f */
[----:B------:R-:W-:Y:S01]  /*48570*/  @!UPT UIADD3 URZ, URZ, URZ, URZ ;  /* 0x0000003f3f3ff290 */ /* 0x000fe2000fffe03f */
        /* <DEDUP_REMOVED lines=27> */
[----:B------:R-:W4:Y:S01]  /*48730*/  LDL.LU R55, [R1+0x3040] ;  /* 0x0030400001377983 */ /* 0x000f220000300800 */
[----:B------:R-:W-:-:S02]  /*48740*/  IMAD.MOV.U32 R90, RZ, RZ, R39 ;  /* 0x000000ffff5a7224 */ /* 0x000fc400078e0027 */
[----:B------:R-:W-:Y:S01]  /*48750*/  IMAD.MOV.U32 R91, RZ, RZ, R38 ;  /* 0x000000ffff5b7224 */ /* 0x000fe200078e0026 */
        /* <DEDUP_REMOVED lines=8> */
[----:B------:R-:W2:Y:S04]  /*487e0*/  LDL.LU R46, [R1+0x302c] ;  /* 0x00302c00012e7983 */ /* 0x000ea80000300800 */
[----:B------:R-:W3:Y:S01]  /*487f0*/  LDL.LU R54, [R1+0x3028] ;  /* 0x0030280001367983 */ /* 0x000ee20000300800 */
[----:B----4-:R-:W-:-:S03]  /*48800*/  IMAD.MOV.U32 R96, RZ, RZ, R55 ;  /* 0x000000ffff607224 */ /* 0x010fc600078e0037 */
[----:B------:R-:W4:Y:S01]  /*48810*/  LDL.LU R55, [R1+0x3024] ;  /* 0x0030240001377983 */ /* 0x000f220000300800 */
[----:B------:R-:W-:-:S03]  /*48820*/  IMAD.MOV.U32 R97, RZ, RZ, R50 ;  /* 0x000000ffff617224 */ /* 0x000fc600078e0032 */
[----:B------:R-:W4:Y:S01]  /*48830*/  LDL.LU R50, [R1+0x3020] ;  /* 0x0030200001327983 */ /* 0x000f220000300800 */
[----:B------:R-:W-:Y:S01]  /*48840*/  MOV R98, R42 ;  /* 0x0000002a00627202 */ /* 0x000fe20000000f00 */
[----:B------:R-:W-:Y:S02]  /*48850*/  IMAD.MOV.U32 R99, RZ, RZ, R43 ;  /* 0x000000ffff637224 */ /* 0x000fe400078e002b */
[----:B------:R-:W4:Y:S04]  /*48860*/  LDL.LU R42, [R1+0x301c] ;  /* 0x00301c00012a7983 */ /* 0x000f280000300800 */
[----:B------:R-:W4:Y:S01]  /*48870*/  LDL.LU R43, [R1+0x3018] ;  /* 0x00301800012b7983 */ /* 0x000f220000300800 */
[----:B------:R-:W-:Y:S01]  /*48880*/  IMAD.MOV.U32 R102, RZ, RZ, R38 ;  /* 0x000000ffff667224 */ /* 0x000fe200078e0026 */
[----:B------:R-:W-:Y:S01]  /*48890*/  MOV R103, R39 ;  /* 0x0000002700677202 */ /* 0x000fe20000000f00 */
[----:B--2---:R-:W-:-:S02]  /*488a0*/  IMAD.MOV.U32 R104, RZ, RZ, R46 ;  /* 0x000000ffff687224 */ /* 0x004fc400078e002e */
[----:B------:R-:W2:Y:S01]  /*488b0*/  LDL.LU R46, [R1+0x3014] ;  /* 0x00301400012e7983 */ /* 0x000ea20000300800 */
[----:B---3--:R-:W-:-:S03]  /*488c0*/  MOV R105, R54 ;  /* 0x0000003600697202 */ /* 0x008fc60000000f00 */
[----:B------:R-:W3:Y:S01]  /*488d0*/  LDL.LU R54, [R1+0x3010] ;  /* 0x0030100001367983 */ /* 0x000ee20000300800 */
[----:B----4-:R-:W-:-:S03]  /*488e0*/  IMAD.MOV.U32 R106, RZ, RZ, R55 ;  /* 0x000000ffff6a7224 */ /* 0x010fc600078e0037 */
[----:B------:R-:W3:Y:S01]  /*488f0*/  LDL.LU R55, [R1+0x300c] ;  /* 0x00300c0001377983 */ /* 0x000ee20000300800 */
[----:B------:R-:W-:Y:S01]  /*48900*/  MOV R100, R51 ;  /* 0x0000003300647202 */ /* 0x000fe20000000f00 */
[----:B------:R-:W-:Y:S02]  /*48910*/  IMAD.MOV.U32 R107, RZ, RZ, R50 ;  /* 0x000000ffff6b7224 */ /* 0x000fe400078e0032 */
[----:B------:R-:W4:Y:S01]  /*48920*/  LDL.LU R50, [R1+0x3008] ;  /* 0x0030080001327983 */ /* 0x000f220000300800 */
[----:B------:R-:W-:-:S03]  /*48930*/  IMAD.MOV.U32 R101, RZ, RZ, R47 ;  /* 0x000000ffff657224 */ /* 0x000fc600078e002f */
[----:B------:R-:W4:Y:S04]  /*48940*/  LDL.LU R51, [R1+0x3004] ;  /* 0x0030040001337983 */ /* 0x000f280000300800 */
[----:B------:R-:W2:Y:S04]  /*48950*/  LDL.LU R47, [R1+0x3000] ;  /* 0x00300000012f7983 */ /* 0x000ea80000300800 */
[----:B------:R-:W4:Y:S04]  /*48960*/  LDL.LU R38, [R1+0x2ffc] ;  /* 0x002ffc0001267983 */ /* 0x000f280000300800 */
[----:B------:R-:W4:Y:S01]  /*48970*/  LDL.LU R39, [R1+0x2ff8] ;  /* 0x002ff80001277983 */ /* 0x000f220000300800 */
[C---:B------:R-:W-:Y:S08]  /*48980*/  HMMA.1688.F32.TF32 R192, R228.reuse, R24, R192 ;  /* 0x00000018e4c0723c */ /* 0x040ff000000810c0 */
[----:B------:R-:W-:Y:S08]  /*48990*/  HMMA.1688.F32.TF32 R224, R228, R20, R224 ;  /* 0x00000014e4e0723c */ /* 0x000ff000000810e0 */
[C---:B---3--:R-:W-:Y:S08]  /*489a0*/  HMMA.1688.F32.TF32 R80, R212.reuse, R54, R80 ;  /* 0x00000036d450723c */ /* 0x048ff00000081050 */
[C---:B--2---:R-:W-:Y:S11]  /*489b0*/  HMMA.1688.F32.TF32 R72, R212.reuse, R46, R72 ;  /* 0x0000002ed448723c */ /* 0x044ff60000081048 */
[----:B------:R-:W-:Y:S05]  /*489c0*/  @!UPT UIADD3 URZ, URZ, URZ, URZ ;  /* 0x0000003f3f3ff290 */ /* 0x000fea000fffe03f */
[----:B------:R-:W-:Y:S01]  /*489d0*/  IMAD.MOV.U32 R25, RZ, RZ, R80 ;  /* 0x000000ffff197224 */ /* 0x000fe200078e0050 */
[----:B------:R-:W-:Y:S01]  /*489e0*/  MOV R21, R82 ;  /* 0x0000005200157202 */ /* 0x000fe20000000f00 */
[----:B------:R-:W-:Y:S02]  /*489f0*/  IMAD.MOV.U32 R24, RZ, RZ, R81 ;  /* 0x000000ffff187224 */ /* 0x000fe400078e0051 */
[----:B------:R-:W-:Y:S02]  /*48a00*/  IMAD.MOV.U32 R20, RZ, RZ, R83 ;  /* 0x000000ffff147224 */ /* 0x000fe400078e0053 */
[C---:B----4-:R-:W-:Y:S08]  /*48a10*/  HMMA.1688.F32.TF32 R80, R212.reuse, R50, R76 ;  /* 0x00000032d450723c */ /* 0x050ff0000008104c */
[C---:B------:R-:W-:Y:S08]  /*48a20*/  HMMA.1688.F32.TF32 R76, R212.reuse, R42, R64 ;  /* 0x0000002ad44c723c */ /* 0x040ff00000081040 */
[----:B------:R-:W-:Y:S07]  /*48a30*/  HMMA.1688.F32.TF32 R64, R212, R38, R68 ;  /* 0x00000026d440723c */ /* 0x000fee0000081044 */
[----:B------:R-:W-:Y:S04]  /*48a40*/  STL.64 [R1+0xa0], R80 ;  /* 0x0000a05001007387 */ /* 0x000fe80000100a00 */
[----:B------:R-:W-:Y:S04]  /*48a50*/  STL.64 [R1+0xa8], R82 ;  /* 0x0000a85201007387 */ /* 0x000fe80000100a00 */
[----:B------:R1:W-:Y:S04]  /*48a60*/  STL.64 [R1+0x90], R72 ;  /* 0x0000904801007387 */ /* 0x0003e80000100a00 */
[----:B------:R2:W-:Y:S04]  /*48a70*/  STL.64 [R1+0x98], R74 ;  /* 0x0000984a01007387 */ /* 0x0005e80000100a00 */
[----:B------:R3:W-:Y:S01]  /*48a80*/  STL.64 [R1+0x80], R76 ;  /* 0x0000804c01007387 */ /* 0x0007e20000100a00 */
[----:B-1----:R-:W-:-:S03]  /*48a90*/  IMAD.MOV.U32 R72, RZ, RZ, R234 ;  /* 0x000000ffff487224 */ /* 0x002fc600078e00ea */
[----:B------:R1:W-:Y:S01]  /*48aa0*/  STL.64 [R1+0x88], R78 ;  /* 0x0000884e01007387 */ /* 0x0003e20000100a00 */
[----:B------:R-:W-:-:S03]  /*48ab0*/  MOV R73, R235 ;  /* 0x000000eb00497202 */ /* 0x000fc60000000f00 */
[----:B------:R-:W4:Y:S01]  /*48ac0*/  LDL.LU R234, [R1+0x2ff4] ;  /* 0x002ff40001ea7983 */ /* 0x000f220000300800 */
[----:B--2---:R-:W-:-:S03]  /*48ad0*/  IMAD.MOV.U32 R74, RZ, RZ, R6 ;  /* 0x000000ffff4a7224 */ /* 0x004fc600078e0006 */
[----:B------:R2:W-:Y:S01]  /*48ae0*/  STL.64 [R1+0x70], R64 ;  /* 0x0000704001007387 */ /* 0x0005e20000100a00 */
[----:B------:R-:W-:-:S03]  /*48af0*/  IMAD.MOV.U32 R75, RZ, RZ, R7 ;  /* 0x000000ffff4b7224 */ /* 0x000fc600078e0007 */
[----:B------:R2:W-:Y:S01]  /*48b00*/  STL.64 [R1+0x78], R66 ;  /* 0x0000784201007387 */ /* 0x0005e20000100a00 */
[----:B---3--:R-:W-:-:S03]  /*48b10*/  MOV R76, R10 ;  /* 0x0000000a004c7202 */ /* 0x008fc60000000f00 */
[----:B------:R-:W4:Y:S01]  /*48b20*/  LDL.LU R235, [R1+0x2ff0] ;  /* 0x002ff00001eb7983 */ /* 0x000f220000300800 */
[----:B------:R-:W-:-:S03]  /*48b30*/  IMAD.MOV.U32 R77, RZ, RZ, R11 ;  /* 0x000000ffff4d7224 */ /* 0x000fc600078e000b */
[----:B------:R-:W3:Y:S01]  /*48b40*/  LDL.LU R6, [R1+0x2fec] ;  /* 0x002fec0001067983 */ /* 0x000ee20000300800 */
[----:B-1----:R-:W-:-:S03]  /*48b50*/  IMAD.MOV.U32 R78, RZ, RZ, R14 ;  /* 0x000000ffff4e7224 */ /* 0x002fc600078e000e */
        /* <DEDUP_REMOVED lines=11> */
[----:B--2---:R-:W-:-:S03]  /*48c10*/  IMAD.MOV.U32 R64, RZ, RZ, R34 ;  /* 0x000000ffff407224 */ /* 0x004fc600078e0022 */
[----:B------:R-:W2:Y:S01]  /*48c20*/  LDL.LU R26, [R1+0x2fd0] ;  /* 0x002fd000011a7983 */ /* 0x000ea20000300800 */
[----:B------:R-:W-:-:S03]  /*48c30*/  MOV R65, R35 ;  /* 0x0000002300417202 */ /* 0x000fc60000000f00 */
[----:B------:R-:W2:Y:S04]  /*48c40*/  LDL.LU R30, [R1+0x2fcc] ;  /* 0x002fcc00011e7983 */ /* 0x000ea80000300800 */
[----:B------:R-:W2:Y:S04]  /*48c50*/  LDL.LU R31, [R1+0x2fc8] ;  /* 0x002fc800011f7983 */ /* 0x000ea80000300800 */
[----:B------:R-:W2:Y:S01]  /*48c60*/  LDL.LU R34, [R1+0x2fc4] ;  /* 0x002fc40001227983 */ /* 0x000ea20000300800 */
[----:B------:R-:W-:-:S03]  /*48c70*/  IMAD.MOV.U32 R66, RZ, RZ, R27 ;  /* 0x000000ffff427224 */ /* 0x000fc600078e001b */
[----:B------:R-:W2:Y:S01]  /*48c80*/  LDL.LU R35, [R1+0x2fc0] ;  /* 0x002fc00001237983 */ /* 0x000ea20000300800 */
[----:B------:R-:W-:Y:S01]  /*48c90*/  IMAD.MOV.U32 R67, RZ, RZ, R23 ;  /* 0x000000ffff437224 */ /* 0x000fe200078e0017 */
[----:B------:R-:W-:Y:S02]  /*48ca0*/  MOV R68, R18 ;  /* 0x0000001200447202 */ /* 0x000fe40000000f00 */
[----:B------:R-:W3:Y:S01]  /*48cb0*/  LDL.LU R27, [R1+0x2fbc] ;  /* 0x002fbc00011b7983 */ /* 0x000ee20000300800 */
[----:B------:R-:W-:-:S03]  /*48cc0*/  IMAD.MOV.U32 R69, RZ, RZ, R19 ;  /* 0x000000ffff457224 */ /* 0x000fc600078e0013 */
[----:B------:R-:W3:Y:S04]  /*48cd0*/  LDL.LU R23, [R1+0x2fb8] ;  /* 0x002fb80001177983 */ /* 0x000ee80000300800 */
[----:B------:R-:W3:Y:S04]  /*48ce0*/  LDL.LU R18, [R1+0x2fb4] ;  /* 0x002fb40001127983 */ /* 0x000ee80000300800 */
[----:B------:R-:W3:Y:S01]  /*48cf0*/  LDL.LU R19, [R1+0x2fb0] ;  /* 0x002fb00001137983 */ /* 0x000ee20000300800 */
        /* <DEDUP_REMOVED lines=13> */
[----:B------:R-:W-:Y:S01]  /*48dd0*/  IMAD.MOV.U32 R70, RZ, RZ, R252 ;  /* 0x000000ffff467224 */ /* 0x000fe200078e00fc */
[----:B------:R-:W-:Y:S01]  /*48de0*/  MOV R71, R2 ;  /* 0x0000000200477202 */ /* 0x000fe20000000f00 */
[C---:B-1----:R-:W-:Y:S08]  /*48df0*/  HMMA.1688.F32.TF32 R80, R228.reuse, R62, R80 ;  /* 0x0000003ee450723c */ /* 0x042ff00000081050 */
[C---:B------:R-:W-:Y:S08]  /*48e00*/  HMMA.1688.F32.TF32 R76, R228.reuse, R58, R76 ;  /* 0x0000003ae44c723c */ /* 0x040ff0000008104c */
[C---:B------:R-:W-:Y:S08]  /*48e10*/  HMMA.1688.F32.TF32 R72, R228.reuse, R54, R72 ;  /* 0x00000036e448723c */ /* 0x040ff00000081048 */
[----:B------:R-:W-:Y:S08]  /*48e20*/  HMMA.1688.F32.TF32 R64, R228, R50, R64 ;  /* 0x00000032e440723c */ /* 0x000ff00000081040 */
[C---:B--2---:R-:W-:Y:S08]  /*48e30*/  HMMA.1688.F32.TF32 R108, R212.reuse, R34, R104 ;  /* 0x00000022d46c723c */ /* 0x044ff00000081068 */
[C---:B------:R-:W-:Y:S08]  /*48e40*/  HMMA.1688.F32.TF32 R104, R212.reuse, R30, R100 ;  /* 0x0000001ed468723c */ /* 0x040ff00000081064 */
[C---:B---3--:R-:W-:Y:S08]  /*48e50*/  HMMA.1688.F32.TF32 R100, R212.reuse, R26, R96 ;  /* 0x0000001ad464723c */ /* 0x048ff00000081060 */
[C---:B------:R-:W-:Y:S08]  /*48e60*/  HMMA.1688.F32.TF32 R96, R212.reuse, R22, R92 ;  /* 0x00000016d460723c */ /* 0x040ff0000008105c */
[C---:B------:R-:W-:Y:S08]  /*48e70*/  HMMA.1688.F32.TF32 R92, R212.reuse, R18, R88 ;  /* 0x00000012d45c723c */ /* 0x040ff00000081058 */
[C---:B------:R-:W-:Y:S08]  /*48e80*/  HMMA.1688.F32.TF32 R88, R212.reuse, R14, R84 ;  /* 0x0000000ed458723c */ /* 0x040ff00000081054 */
[C---:B------:R-:W-:Y:S08]  /*48e90*/  HMMA.1688.F32.TF32 R84, R212.reuse, R10, R248 ;  /* 0x0000000ad454723c */ /* 0x040ff000000810f8 */
[C---:B------:R-:W-:Y:S01]  /*48ea0*/  HMMA.1688.F32.TF32 R248, R212.reuse, R6, R244 ;  /* 0x00000006d4f8723c */ /* 0x040fe200000810f4 */
[----:B------:R-:W-:Y:S07]  /*48eb0*/  STL.64 [R1+0x60], R108 ;  /* 0x0000606c01007387 */ /* 0x000fee0000100a00 */
[----:B----4-:R-:W-:Y:S01]  /*48ec0*/  HMMA.1688.F32.TF32 R244, R212, R234, R240 ;  /* 0x000000ead4f4723c */ /* 0x010fe200000810f0 */
        /* <DEDUP_REMOVED lines=11> */
[----:B------:R-:W-:Y:S04]  /*48f80*/  STL.64 [R1], R84 ;  /* 0x0000005401007387 */ /* 0x000fe80000100a00 */
[----:B------:R-:W-:Y:S04]  /*48f90*/  STL [R1+0x2de4], R248 ;  /* 0x002de4f801007387 */ /* 0x000fe80000100800 */
[----:B------:R-:W-:Y:S04]  /*48fa0*/  STL [R1+0x2de0], R249 ;  /* 0x002de0f901007387 */ /* 0x000fe80000100800 */
[----:B------:R-:W-:Y:S04]  /*48fb0*/  STL [R1+0x2ddc], R250 ;  /* 0x002ddcfa01007387 */ /* 0x000fe80000100800 */
[----:B------:R-:W-:Y:S04]  /*48fc0*/  STL [R1+0x2dd8], R251 ;  /* 0x002dd8fb01007387 */ /* 0x000fe80000100800 */
[----:B------:R1:W-:Y:S04]  /*48fd0*/  STL [R1+0x2dec], R244 ;  /* 0x002decf401007387 */ /* 0x0003e80000100800 */
[----:B------:R2:W-:Y:S04]  /*48fe0*/  STL [R1+0x2de8], R245 ;  /* 0x002de8f501007387 */ /* 0x0005e80000100800 */
[----:B------:R-:W-:Y:S04]  /*48ff0*/  STL [R1+0x2dd4], R246 ;  /* 0x002dd4f601007387 */ /* 0x000fe80000100800 */
[----:B------:R-:W-:Y:S04]  /*49000*/  STL [R1+0x2dd0], R247 ;  /* 0x002dd0f701007387 */ /* 0x000fe80000100800 */
[----:B------:R-:W-:Y:S04]  /*49010*/  STL.64 [R1+0x720], R80 ;  /* 0x0007205001007387 */ /* 0x000fe80000100a00 */
[----:B------:R-:W-:Y:S04]  /*49020*/  STL.64 [R1+0x728], R82 ;  /* 0x0007285201007387 */ /* 0x000fe80000100a00 */
[----:B------:R-:W-:Y:S01]  /*49030*/  STL.64 [R1+0x1c0], R76 ;  /* 0x0001c04c01007387 */ /* 0x000fe20000100a00 */
[----:B-1----:R-:W-:-:S03]  /*49040*/  MOV R244, R65 ;  /* 0x0000004100f47202 */ /* 0x002fc60000000f00 */
[----:B------:R-:W-:Y:S01]  /*49050*/  STL.64 [R1+0x1c8], R78 ;  /* 0x0001c84e01007387 */ /* 0x000fe20000100a00 */
[----:B--2---:R-:W-:-:S03]  /*49060*/  IMAD.MOV.U32 R245, RZ, RZ, R66 ;  /* 0x000000fffff57224 */ /* 0x004fc600078e0042 */
[----:B------:R-:W-:Y:S01]  /*49070*/  STL.64 [R1+0x1b0], R72 ;  /* 0x0001b04801007387 */ /* 0x000fe20000100a00 */
[----:B------:R-:W-:-:S03]  /*49080*/  IMAD.MOV.U32 R248, RZ, RZ, R67 ;  /* 0x000000fffff87224 */ /* 0x000fc600078e0043 */
[----:B------:R-:W-:Y:S04]  /*49090*/  STL.64 [R1+0x1b8], R74 ;  /* 0x0001b84a01007387 */ /* 0x000fe80000100a00 */
[----:B------:R1:W-:Y:S01]  /*490a0*/  STL [R1+0x1a0], R64 ;  /* 0x0001a04001007387 */ /* 0x0003e20000100800 */
[----:B------:R-:W-:Y:S02]  /*490b0*/  IMAD.MOV.U32 R252, RZ, RZ, R86 ;  /* 0x000000fffffc7224 */ /* 0x000fe400078e0056 */
[----:B------:R-:W-:Y:S01]  /*490c0*/  IMAD.MOV.U32 R2, RZ, RZ, R87 ;  /* 0x000000ffff027224 */ /* 0x000fe200078e0057 */
[----:B------:R-:W-:Y:S04]  /*490d0*/  LDS R212, [R3+0x24200] ;  /* 0x0242000003d47984 */ /* 0x000fe80000000800 */
[----:B------:R-:W-:Y:S01]  /*490e0*/  LDS R214, [R3+0x26200] ;  /* 0x0262000003d67984 */ /* 0x000fe20000000800 */
[----:B-1----:R-:W-:Y:S03]  /*490f0*/  HMMA.1688.F32.TF32 R64, R228, R46, R68 ;  /* 0x0000002ee440723c */ /* 0x002fe60000081044 */
[----:B------:R-:W-:Y:S04]  /*49100*/  LDS R213, [R0+0x24200] ;  /* 0x0242000000d57984 */ /* 0x000fe80000000800 */
[----:B------:R-:W1:Y:S11]  /*49110*/  LDS R215, [R0+0x26200] ;  /* 0x0262000000d77984 */ /* 0x000e760000000800 */
[----:B------:R-:W-:Y:S05]  /*49120*/  @!UPT UIADD3 URZ, URZ, URZ, URZ ;  /* 0x0000003f3f3ff290 */ /* 0x000fea000fffe03f */
[----:B------:R2:W-:Y:S04]  /*49130*/  STL [R1+0x194], R65 ;  /* 0x0001944101007387 */ /* 0x0005e80000100800 */
[----:B------:R3:W-:Y:S01]  /*49140*/  STL.64 [R1+0x198], R66 ;  /* 0x0001984201007387 */ /* 0x0007e20000100a00 */
[----:B------:R-:W-:-:S03]  /*49150*/  MOV R247, R64 ;  /* 0x0000004000f77202 */ /* 0x000fc60000000f00 */
[----:B------:R-:W4:Y:S04]  /*49160*/  LDL.LU R68, [R1+0x1d0] ;  /* 0x0001d00001447983 */ /* 0x000f280000300800 */
[----:B------:R-:W4:Y:S04]  /*49170*/  LDL.LU R69, [R1+0x1d4] ;  /* 0x0001d40001457983 */ /* 0x000f280000300800 */
[----:B------:R-:W4:Y:S04]  /*49180*/  LDL.LU R70, [R1+0x1d8] ;  /* 0x0001d80001467983 */ /* 0x000f280000300800 */
[----:B------:R-:W4:Y:S04]  /*49190*/  LDL.LU R71, [R1+0x1dc] ;  /* 0x0001dc0001477983 */ /* 0x000f280000300800 */
[----:B------:R-:W4:Y:S04]  /*491a0*/  LDL.LU R64, [R1+0x1e0] ;  /* 0x0001e00001407983 */ /* 0x000f280000300800 */
[----:B--2---:R-:W4:Y:S04]  /*491b0*/  LDL.LU R65, [R1+0x1e4] ;  /* 0x0001e40001417983 */ /* 0x004f280000300800 */
[----:B---3--:R-:W4:Y:S04]  /*491c0*/  LDL.LU R66, [R1+0x1e8] ;  /* 0x0001e80001427983 */ /* 0x008f280000300800 */
        /* <DEDUP_REMOVED lines=85> */
[----:B------:R-:W1:Y:S04]  /*49720*/  LDL.LU R124, [R1+0x4b0] ;  /* 0x0004b000017c7983 */ /* 0x000e680000300800 */
[----:B------:R-:W1:Y:S04]  /*49730*/  LDL.LU R125, [R1+0x4b4] ;  /* 0x0004b400017d7983 */ /* 0x000e680000300800 */
[----:B------:R-:W1:Y:S04]  /*49740*/  LDL.LU R126, [R1+0x4b8] ;  /* 0x0004b800017e7983 */ /* 0x000e680000300800 */
[----:B------:R-:W1:Y:S04]  /*49750*/  LDL.LU R127, [R1+0x4bc] ;  /* 0x0004bc00017f7983 */ /* 0x000e680000300800 */
        /* <DEDUP_REMOVED lines=20> */
[----:B------:R-:W-:Y:S08]  /*498a0*/  HMMA.1688.F32.TF32 R156, R228, R34, R156 ;  /* 0x00000022e49c723c */ /* 0x000ff0000008109c */
[----:B------:R-:W-:Y:S01]  /*498b0*/  MOV R251, R166 ;  /* 0x000000a600fb7202 */ /* 0x000fe20000000f00 */
[----:B------:R-:W-:-:S02]  /*498c0*/  IMAD.MOV.U32 R246, RZ, RZ, R167 ;  /* 0x000000fffff67224 */ /* 0x000fc400078e00a7 */
[----:B------:R-:W-:Y:S01]  /*498d0*/  IMAD.MOV.U32 R249, RZ, RZ, R164 ;  /* 0x000000fffff97224 */ /* 0x000fe200078e00a4 */
[----:B------:R-:W2:Y:S01]  /*498e0*/  LDL.LU.64 R166, [R1+0x2fa8] ;  /* 0x002fa80001a67983 */ /* 0x000ea20000300a00 */
[----:B------:R-:W-:-:S03]  /*498f0*/  IMAD.MOV.U32 R250, RZ, RZ, R165 ;  /* 0x000000fffffa7224 */ /* 0x000fc600078e00a5 */
[----:B------:R-:W2:Y:S04]  /*49900*/  LDL.LU.64 R164, [R1+0x2fa0] ;  /* 0x002fa00001a47983 */ /* 0x000ea80000300a00 */
[----:B------:R-:W-:Y:S01]  /*49910*/  STL.64 [R1+0x170], R160 ;  /* 0x000170a001007387 */ /* 0x000fe20000100a00 */
[C---:B------:R-:W-:Y:S03]  /*49920*/  HMMA.1688.F32.TF32 R140, R228.reuse, R18, R140 ;  /* 0x00000012e48c723c */ /* 0x040fe6000008108c */
[----:B------:R3:W-:Y:S04]  /*49930*/  STL.64 [R1+0x178], R162 ;  /* 0x000178a201007387 */ /* 0x0007e80000100a00 */
[----:B---3--:R-:W3:Y:S04]  /*49940*/  LDL.LU.64 R162, [R1+0x2f98] ;  /* 0x002f980001a27983 */ /* 0x008ee80000300a00 */
[----:B------:R-:W3:Y:S01]  /*49950*/  LDL.LU.64 R160, [R1+0x2f90] ;  /* 0x002f900001a07983 */ /* 0x000ee20000300a00 */
[----:B------:R-:W-:Y:S03]  /*49960*/  HMMA.1688.F32.TF32 R128, R228, R234, R128 ;  /* 0x000000eae480723c */ /* 0x000fe60000081080 */
[----:B------:R-:W-:Y:S04]  /*49970*/  STL.64 [R1+0x160], R156 ;  /* 0x0001609c01007387 */ /* 0x000fe80000100a00 */
[----:B------:R4:W-:Y:S04]  /*49980*/  STL.64 [R1+0x168], R158 ;  /* 0x0001689e01007387 */ /* 0x0009e80000100a00 */
[----:B------:R-:W-:Y:S04]  /*49990*/  LDS R228, [R3+0x24300] ;  /* 0x0243000003e47984 */ /* 0x000fe80000000800 */
[----:B------:R-:W-:Y:S04]  /*499a0*/  LDS R230, [R3+0x26300] ;  /* 0x0263000003e67984 */ /* 0x000fe80000000800 */
[----:B----4-:R-:W4:Y:S04]  /*499b0*/  LDL.LU.64 R158, [R1+0x2f88] ;  /* 0x002f8800019e7983 */ /* 0x010f280000300a00 */
[----:B------:R-:W4:Y:S04]  /*499c0*/  LDL.LU.64 R156, [R1+0x2f80] ;  /* 0x002f8000019c7983 */ /* 0x000f280000300a00 */
[----:B------:R-:W-:Y:S04]  /*499d0*/  STL.64 [R1+0x150], R152 ;  /* 0x0001509801007387 */ /* 0x000fe80000100a00 */
[----:B------:R1:W-:Y:S04]  /*499e0*/  STL.64 [R1+0x158], R154 ;  /* 0x0001589a01007387 */ /* 0x0003e80000100a00 */
[----:B------:R-:W-:Y:S04]  /*499f0*/  LDS R229, [R0+0x24300] ;  /* 0x0243000000e57984 */ /* 0x000fe80000000800 */
[----:B------:R-:W2:Y:S04]  /*49a00*/  LDS R231, [R0+0x26300] ;  /* 0x0263000000e77984 */ /* 0x000ea80000000800 */
        /* <DEDUP_REMOVED lines=67> */
[----:B-1----:R-:W2:Y:S04]  /*49e40*/  LDL.LU R76, [R1+0x320] ;  /* 0x00032000014c7983 */ /* 0x002ea80000300800 */
[----:B------:R-:W-:Y:S04]  /*49e50*/  STL.64 [R1+0x200], R72 ;  /* 0x0002004801007387 */ /* 0x000fe80000100a00 */
[----:B------:R-:W-:Y:S04]  /*49e60*/  STL.64 [R1+0x208], R74 ;  /* 0x0002084a01007387 */ /* 0x000fe80000100a00 */
[----:B------:R1:W-:Y:S04]  /*49e70*/  STL.64 [R1+0x1f0], R64 ;  /* 0x0001f04001007387 */ /* 0x0003e80000100a00 */
[----:B------:R1:W-:Y:S04]  /*49e80*/  STL.64 [R1+0x1f8], R66 ;  /* 0x0001f84201007387 */ /* 0x0003e80000100a00 */
[----:B------:R-:W2:Y:S04]  /*49e90*/  LDL.LU R77, [R1+0x324] ;  /* 0x00032400014d7983 */ /* 0x000ea80000300800 */
[----:B---3--:R-:W3:Y:S04]  /*49ea0*/  LDL.LU R78, [R1+0x328] ;  /* 0x00032800014e7983 */ /* 0x008ee80000300800 */
        /* <DEDUP_REMOVED lines=82> */
[C---:B----4-:R-:W-:Y:S11]  /*4a3d0*/  HMMA.1688.F32.TF32 R64, R228.reuse, R54, R64 ;  /* 0x00000036e440723c */ /* 0x050ff60000081040 */
[----:B------:R-:W-:Y:S04]  /*4a3e0*/  @!UPT UIADD3 URZ, URZ, URZ, URZ ;  /* 0x0000003f3f3ff290 */ /* 0x000fe8000fffe03f */
[----:B------:R-:W-:Y:S04]  /*4a3f0*/  STL.64 [R1+0x450], R136 ;  /* 0x0004508801007387 */ /* 0x000fe80000100a00 */
[----:B------:R2:W-:Y:S04]  /*4a400*/  STL.64 [R1+0x458], R138 ;  /* 0x0004588a01007387 */ /* 0x0005e80000100a00 */
[----:B--2---:R-:W2:Y:S04]  /*4a410*/  LDL.LU.64 R138, [R1+0x2f38] ;  /* 0x002f3800018a7983 */ /* 0x004ea80000300a00 */
[----:B------:R-:W2:Y:S04]  /*4a420*/  LDL.LU.64 R136, [R1+0x2f30] ;  /* 0x002f300001887983 */ /* 0x000ea80000300a00 */
[----:B------:R-:W-:Y:S04]  /*4a430*/  STL.64 [R1+0x440], R132 ;  /* 0x0004408401007387 */ /* 0x000fe80000100a00 */
[----:B------:R3:W-:Y:S04]  /*4a440*/  STL.64 [R1+0x448], R134 ;  /* 0x0004488601007387 */ /* 0x0007e80000100a00 */
[----:B---3--:R-:W3:Y:S04]  /*4a450*/  LDL.LU.64 R134, [R1+0x2f28] ;  /* 0x002f280001867983 */ /* 0x008ee80000300a00 */
[----:B------:R-:W3:Y:S04]  /*4a460*/  LDL.LU.64 R132, [R1+0x2f20] ;  /* 0x002f200001847983 */ /* 0x000ee80000300a00 */
[----:B------:R-:W-:Y:S04]  /*4a470*/  STL.64 [R1+0x430], R64 ;  /* 0x0004304001007387 */ /* 0x000fe80000100a00 */
[----:B------:R4:W-:Y:S04]  /*4a480*/  STL.64 [R1+0x438], R66 ;  /* 0x0004384201007387 */ /* 0x0009e80000100a00 */
[----:B----4-:R-:W4:Y:S04]  /*4a490*/  LDL.LU.64 R66, [R1+0x2f18] ;  /* 0x002f180001427983 */ /* 0x010f280000300a00 */
[----:B------:R-:W2:Y:S01]  /*4a4a0*/  LDL.LU.64 R64, [R1+0x2f10] ;  /* 0x002f100001407983 */ /* 0x000ea20000300a00 */
[C---:B------:R-:W-:Y:S08]  /*4a4b0*/  HMMA.1688.F32.TF32 R240, R228.reuse, R50, R240 ;  /* 0x00000032e4f0723c */ /* 0x040ff000000810f0 */
[C---:B------:R-:W-:Y:S08]  /*4a4c0*/  HMMA.1688.F32.TF32 R128, R228.reuse, R46, R128 ;  /* 0x0000002ee480723c */ /* 0x040ff00000081080 */
[C---:B------:R-:W-:Y:S08]  /*4a4d0*/  HMMA.1688.F32.TF32 R124, R228.reuse, R42, R124 ;  /* 0x0000002ae47c723c */ /* 0x040ff0000008107c */
[C---:B------:R-:W-:Y:S08]  /*4a4e0*/  HMMA.1688.F32.TF32 R120, R228.reuse, R38, R120 ;  /* 0x00000026e478723c */ /* 0x040ff00000081078 */
[C---:B------:R-:W-:Y:S08]  /*4a4f0*/  HMMA.1688.F32.TF32 R116, R228.reuse, R34, R116 ;  /* 0x00000022e474723c */ /* 0x040ff00000081074 */
[C---:B------:R-:W-:Y:S08]  /*4a500*/  HMMA.1688.F32.TF32 R112, R228.reuse, R30, R112 ;  /* 0x0000001ee470723c */ /* 0x040ff00000081070 */
[C---:B------:R-:W-:Y:S08]  /*4a510*/  HMMA.1688.F32.TF32 R108, R228.reuse, R26, R108 ;  /* 0x0000001ae46c723c */ /* 0x040ff0000008106c */
[C---:B------:R-:W-:Y:S01]  /*4a520*/  HMMA.1688.F32.TF32 R104, R228.reuse, R22, R104 ;  /* 0x00000016e468723c */ /* 0x040fe20000081068 */
[----:B------:R4:W-:Y:S07]  /*4a530*/  STL.64 [R1+0x420], R240 ;  /* 0x000420f001007387 */ /* 0x0009ee0000100a00 */
[C---:B------:R-:W-:Y:S01]  /*4a540*/  HMMA.1688.F32.TF32 R100, R228.reuse, R18, R100 ;  /* 0x00000012e464723c */ /* 0x040fe20000081064 */
[----:B------:R1:W-:Y:S07]  /*4a550*/  STL.64 [R1+0x428], R242 ;  /* 0x000428f201007387 */ /* 0x0003ee0000100a00 */
[C---:B------:R-:W-:Y:S01]  /*4a560*/  HMMA.1688.F32.TF32 R96, R228.reuse, R14, R96 ;  /* 0x0000000ee460723c */ /* 0x040fe20000081060 */
[----:B------:R-:W-:Y:S07]  /*4a570*/  STL.64 [R1+0x410], R128 ;  /* 0x0004108001007387 */ /* 0x000fee0000100a00 */
[C---:B------:R-:W-:Y:S01]  /*4a580*/  HMMA.1688.F32.TF32 R92, R228.reuse, R10, R92 ;  /* 0x0000000ae45c723c */ /* 0x040fe2000008105c */
[----:B------:R-:W-:Y:S07]  /*4a590*/  STL.64 [R1+0x418], R130 ;  /* 0x0004188201007387 */ /* 0x000fee0000100a00 */
[C---:B------:R-:W-:Y:S01]  /*4a5a0*/  HMMA.1688.F32.TF32 R88, R228.reuse, R6, R88 ;  /* 0x00000006e458723c */ /* 0x040fe20000081058 */
[----:B------:R-:W-:Y:S07]  /*4a5b0*/  STL.64 [R1+0x400], R124 ;  /* 0x0004007c01007387 */ /* 0x000fee0000100a00 */
[----:B------:R-:W-:Y:S01]  /*4a5c0*/  HMMA.1688.F32.TF32 R84, R228, R234, R84 ;  /* 0x000000eae454723c */ /* 0x000fe20000081054 */
[----:B------:R-:W-:Y:S04]  /*4a5d0*/  STL.64 [R1+0x408], R126 ;  /* 0x0004087e01007387 */ /* 0x000fe80000100a00 */
[----:B------:R-:W-:Y:S03]  /*4a5e0*/  STL.64 [R1+0x3f0], R120 ;  /* 0x0003f07801007387 */ /* 0x000fe60000100a00 */
[C---:B-1----:R-:W-:Y:S01]  /*4a5f0*/  HMMA.1688.F32.TF32 R80, R212.reuse, R62, R80 ;  /* 0x0000003ed450723c */ /* 0x042fe20000081050 */
        /* <DEDUP_REMOVED lines=23> */
[----:B------:R-:W-:Y:S04]  /*4a770*/  LDS R228, [R3+0x24500] ;  /* 0x0245000003e47984 */ /* 0x000fe80000000800 */
[----:B------:R-:W-:Y:S01]  /*4a780*/  LDS R230, [R3+0x26500] ;  /* 0x0265000003e67984 */ /* 0x000fe20000000800 */
[----:B------:R-:W-:Y:S03]  /*4a790*/  HMMA.1688.F32.TF32 R68, R212, R50, R68 ;  /* 0x00000032d444723c */ /* 0x000fe60000081044 */
[----:B------:R-:W-:Y:S04]  /*4a7a0*/  LDS R229, [R0+0x24500] ;  /* 0x0245000000e57984 */ /* 0x000fe80000000800 */
[----:B------:R-:W1:Y:S01]  /*4a7b0*/  LDS R231, [R0+0x26500] ;  /* 0x0265000000e77984 */ /* 0x000e620000000800 */
[----:B----4-:R-:W-:-:S03]  /*4a7c0*/  IMAD.MOV.U32 R240, RZ, RZ, R66 ;  /* 0x000000fffff07224 */ /* 0x010fc600078e0042 */
[----:B------:R-:W4:Y:S01]  /*4a7d0*/  LDL.LU R66, [R1+0x2f08] ;  /* 0x002f080001427983 */ /* 0x000f220000300800 */
[----:B--2---:R-:W-:-:S03]  /*4a7e0*/  MOV R241, R64 ;  /* 0x0000004000f17202 */ /* 0x004fc60000000f00 */
[----:B------:R-:W-:Y:S01]  /*4a7f0*/  STL.64 [R1+0x350], R76 ;  /* 0x0003504c01007387 */ /* 0x000fe20000100a00 */
[----:B------:R-:W-:-:S03]  /*4a800*/  IMAD.MOV.U32 R242, RZ, RZ, R65 ;  /* 0x000000fffff27224 */ /* 0x000fc600078e0041 */
[----:B------:R-:W-:Y:S04]  /*4a810*/  STL.64 [R1+0x358], R78 ;  /* 0x0003584e01007387 */ /* 0x000fe80000100a00 */
[----:B------:R-:W2:Y:S04]  /*4a820*/  LDL.LU R64, [R1+0x2f04] ;  /* 0x002f040001407983 */ /* 0x000ea80000300800 */
[----:B------:R-:W3:Y:S04]  /*4a830*/  LDL.LU R65, [R1+0x2f00] ;  /* 0x002f000001417983 */ /* 0x000ee80000300800 */
[----:B------:R-:W3:Y:S04]  /*4a840*/  LDL.LU R243, [R1+0x4cc] ;  /* 0x0004cc0001f37983 */ /* 0x000ee80000300800 */
[----:B------:R-:W-:Y:S04]  /*4a850*/  STL.64 [R1+0x6c0], R72 ;  /* 0x0006c04801007387 */ /* 0x000fe80000100a00 */
[----:B------:R-:W-:Y:S04]  /*4a860*/  STL.64 [R1+0x6c8], R74 ;  /* 0x0006c84a01007387 */ /* 0x000fe80000100a00 */
[----:B------:R1:W-:Y:S04]  /*4a870*/  STL.64 [R1+0x330], R68 ;  /* 0x0003304401007387 */ /* 0x0003e80000100a00 */
[----:B------:R1:W-:Y:S04]  /*4a880*/  STL.64 [R1+0x338], R70 ;  /* 0x0003384601007387 */ /* 0x0003e80000100a00 */
        /* <DEDUP_REMOVED lines=41> */
[----:B----4-:R-:W-:Y:S01]  /*4ab20*/  MOV R77, R66 ;  /* 0x00000042004d7202 */ /* 0x010fe20000000f00 */
[----:B--2---:R-:W-:-:S02]  /*4ab30*/  IMAD.MOV.U32 R79, RZ, RZ, R64 ;  /* 0x000000ffff4f7224 */ /* 0x004fc400078e0040 */
[----:B------:R-:W2:Y:S01]  /*4ab40*/  LDL.LU R64, [R1+0x250] ;  /* 0x0002500001407983 */ /* 0x000ea20000300800 */
[----:B---3--:R-:W-:-:S03]  /*4ab50*/  IMAD.MOV.U32 R78, RZ, RZ, R65 ;  /* 0x000000ffff4e7224 */ /* 0x008fc600078e0041 */
        /* <DEDUP_REMOVED lines=23> */
[----:B------:R-:W3:Y:S05]  /*4acd0*/  LDL.LU R75, [R1+0x4ec] ;  /* 0x0004ec00014b7983 */ /* 0x000eea0000300800 */
        /* <DEDUP_REMOVED lines=8> */
[C---:B------:R-:W-:Y:S08]  /*4ad60*/  HMMA.1688.F32.TF32 R100, R212.reuse, R18, R100 ;  /* 0x00000012d464723c */ /* 0x040ff00000081064 */
[C---:B------:R-:W-:Y:S01]  /*4ad70*/  HMMA.1688.F32.TF32 R104, R212.reuse, R22, R104 ;  /* 0x00000016d468723c */ /* 0x040fe20000081068 */
        /* <DEDUP_REMOVED lines=22> */
[----:B--2---:R-:W-:Y:S03]  /*4aee0*/  HMMA.1688.F32.TF32 R64, R212, R6, R64 ;  /* 0x00000006d440723c */ /* 0x004fe60000081040 */
        /* <DEDUP_REMOVED lines=22> */
[C---:B---3--:R-:W-:Y:S08]  /*4b050*/  HMMA.1688.F32.TF32 R92, R228.reuse, R58, R92 ;  /* 0x0000003ae45c723c */ /* 0x048ff0000008105c */
[C---:B------:R-:W-:Y:S08]  /*4b060*/  HMMA.1688.F32.TF32 R88, R228.reuse, R54, R88 ;  /* 0x00000036e458723c */ /* 0x040ff00000081058 */
[C---:B----4-:R-:W-:Y:S08]  /*4b070*/  HMMA.1688.F32.TF32 R84, R228.reuse, R50, R84 ;  /* 0x00000032e454723c */ /* 0x050ff00000081054 */
[C---:B------:R-:W-:Y:S08]  /*4b080*/  HMMA.1688.F32.TF32 R80, R228.reuse, R46, R80 ;  /* 0x0000002ee450723c */ /* 0x040ff00000081050 */
[C---:B------:R-:W-:Y:S08]  /*4b090*/  HMMA.1688.F32.TF32 R76, R228.reuse, R42, R76 ;  /* 0x0000002ae44c723c */ /* 0x040ff0000008104c */
[----:B------:R-:W-:Y:S08]  /*4b0a0*/  HMMA.1688.F32.TF32 R72, R228, R38, R72 ;  /* 0x00000026e448723c */ /* 0x000ff00000081048 */
[----:B--2---:R-:W-:Y:S01]  /*4b0b0*/  HMMA.1688.F32.TF32 R64, R212, R234, R64 ;  /* 0x000000ead440723c */ /* 0x004fe20000081040 */
[----:B------:R-:W-:Y:S04]  /*4b0c0*/  LDS R212, [R3+0x24600] ;  /* 0x0246000003d47984 */ /* 0x000fe80000000800 */
[----:B------:R-:W-:Y:S04]  /*4b0d0*/  LDS R214, [R3+0x26600] ;  /* 0x0266000003d67984 */ /* 0x000fe80000000800 */
[----:B------:R-:W-:Y:S04]  /*4b0e0*/  LDS R213, [R0+0x24600] ;  /* 0x0246000000d57984 */ /* 0x000fe80000000800 */
[----:B------:R-:W1:Y:S10]  /*4b0f0*/  LDS R215, [R0+0x26600] ;  /* 0x0266000000d77984 */ /* 0x000e740000000800 */
[----:B------:R-:W-:Y:S04]  /*4b100*/  STL.64 [R1+0x5a0], R64 ;  /* 0x0005a04001007387 */ /* 0x000fe80000100a00 */
[----:B------:R2:W-:Y:S02]  /*4b110*/  STL.64 [R1+0x5a8], R66 ;  /* 0x0005a84201007387 */ /* 0x0005e40000100a00 */
[C---:B--2---:R-:W-:Y:S02]  /*4b120*/  HMMA.1688.F32.TF32 R64, R228.reuse, R62, R68 ;  /* 0x0000003ee440723c */ /* 0x044fe40000081044 */
[----:B------:R-:W2:Y:S11]  /*4b130*/  LDL.LU R68, [R1+0x4d0] ;  /* 0x0004d00001447983 */ /* 0x000eb60000300800 */
[----:B------:R-:W-:Y:S10]  /*4b140*/  @!UPT UIADD3 URZ, URZ, URZ, URZ ;  /* 0x0000003f3f3ff290 */ /* 0x000ff4000fffe03f */
[----:B------:R-:W-:Y:S04]  /*4b150*/  STL.64 [R1+0x6b0], R64 ;  /* 0x0006b04001007387 */ /* 0x000fe80000100a00 */
[----:B------:R-:W-:Y:S04]  /*4b160*/  STL.64 [R1+0x6b8], R66 ;  /* 0x0006b84201007387 */ /* 0x000fe80000100a00 */
[----:B------:R-:W2:Y:S04]  /*4b170*/  LDL.LU R69, [R1+0x4d4] ;  /* 0x0004d40001457983 */ /* 0x000ea80000300800 */
[----:B------:R-:W2:Y:S04]  /*4b180*/  LDL.LU R70, [R1+0x4d8] ;  /* 0x0004d80001467983 */ /* 0x000ea80000300800 */
[----:B------:R-:W2:Y:S04]  /*4b190*/  LDL.LU R71, [R1+0x4dc] ;  /* 0x0004dc0001477983 */ /* 0x000ea80000300800 */
[----:B------:R-:W-:Y:S04]  /*4b1a0*/  STL.64 [R1+0x810], R92 ;  /* 0x0008105c01007387 */ /* 0x000fe80000100a00 */
[----:B------:R3:W-:Y:S04]  /*4b1b0*/  STL.64 [R1+0x818], R94 ;  /* 0x0008185e01007387 */ /* 0x0007e80000100a00 */
[----:B------:R-:W-:Y:S04]  /*4b1c0*/  LDS R64, [R3+0x24700] ;  /* 0x0247000003407984 */ /* 0x000fe80000000800 */
[----:B------:R-:W-:Y:S04]  /*4b1d0*/  LDS R66, [R3+0x26700] ;  /* 0x0267000003427984 */ /* 0x000fe80000000800 */
[----:B---3--:R-:W3:Y:S04]  /*4b1e0*/  LDL.LU.64 R94, [R1+0x2e48] ;  /* 0x002e4800015e7983 */ /* 0x008ee80000300a00 */
[----:B------:R-:W3:Y:S04]  /*4b1f0*/  LDL.LU.64 R92, [R1+0x2e40] ;  /* 0x002e4000015c7983 */ /* 0x000ee80000300a00 */
[----:B------:R-:W-:Y:S04]  /*4b200*/  STL.64 [R1+0x800], R88 ;  /* 0x0008005801007387 */ /* 0x000fe80000100a00 */
[----:B------:R4:W-:Y:S04]  /*4b210*/  STL.64 [R1+0x808], R90 ;  /* 0x0008085a01007387 */ /* 0x0009e80000100a00 */
[----:B------:R-:W-:Y:S04]  /*4b220*/  LDS R65, [R0+0x24700] ;  /* 0x0247000000417984 */ /* 0x000fe80000000800 */
[----:B------:R-:W1:Y:S04]  /*4b230*/  LDS R67, [R0+0x26700] ;  /* 0x0267000000437984 */ /* 0x000e680000000800 */
[----:B----4-:R-:W4:Y:S04]  /*4b240*/  LDL.LU.64 R90, [R1+0x2e38] ;  /* 0x002e3800015a7983 */ /* 0x010f280000300a00 */
[----:B------:R-:W4:Y:S04]  /*4b250*/  LDL.LU.64 R88, [R1+0x2e30] ;  /* 0x002e300001587983 */ /* 0x000f280000300a00 */
        /* <DEDUP_REMOVED lines=16> */
[C---:B--2---:R-:W-:Y:S11]  /*4b360*/  HMMA.1688.F32.TF32 R68, R228.reuse, R34, R68 ;  /* 0x00000022e444723c */ /* 0x044ff60000081044 */
[----:B------:R-:W-:Y:S11]  /*4b370*/  @!UPT UIADD3 URZ, URZ, URZ, URZ ;  /* 0x0000003f3f3ff290 */ /* 0x000ff6000fffe03f */
[----:B------:R-:W-:Y:S01]  /*4b380*/  @!UPT UIADD3 URZ, URZ, URZ, URZ ;  /* 0x0000003f3f3ff290 */ /* 0x000fe2000fffe03f */
[----:B------:R-:W-:Y:S04]  /*4b390*/  STL.64 [R1+0x7b0], R68 ;  /* 0x0007b04401007387 */ /* 0x000fe80000100a00 */
[----:B------:R1:W-:Y:S02]  /*4b3a0*/  STL.64 [R1+0x7b8], R70 ;  /* 0x0007b84601007387 */ /* 0x0003e40000100a00 */
[C---:B-1----:R-:W-:Y:S11]  /*4b3b0*/  HMMA.1688.F32.TF32 R68, R228.reuse, R30, R240 ;  /* 0x0000001ee444723c */ /* 0x042ff600000810f0 */
[----:B------:R-:W-:Y:S11]  /*4b3c0*/  @!UPT UIADD3 URZ, URZ, URZ, URZ ;  /* 0x0000003f3f3ff290 */ /* 0x000ff6000fffe03f */
[----:B------:R-:W-:Y:S01]  /*4b3d0*/  @!UPT UIADD3 URZ, URZ, URZ, URZ ;  /* 0x0000003f3f3ff290 */ /* 0x000fe2000fffe03f */
[----:B------:R-:W-:Y:S04]  /*4b3e0*/  STL.64 [R1+0x7a0], R68 ;  /* 0x0007a04401007387 */ /* 0x000fe80000100a00 */
[----:B------:R3:W-:Y:S02]  /*4b3f0*/  STL.64 [R1+0x7a8], R70 ;  /* 0x0007a84601007387 */ /* 0x0007e40000100a00 */
[C---:B---3--:R-:W-:Y:S08]  /*4b400*/  HMMA.1688.F32.TF32 R68, R228.reuse, R18, R80 ;  /* 0x00000012e444723c */ /* 0x048ff00000081050 */
[C---:B----4-:R-:W-:Y:S08]  /*4b410*/  HMMA.1688.F32.TF32 R240, R228.reuse, R26, R72 ;  /* 0x0000001ae4f0723c */ /* 0x050ff00000081048 */
[C---:B------:R-:W-:Y:S08]  /*4b420*/  HMMA.1688.F32.TF32 R72, R228.reuse, R22, R76 ;  /* 0x00000016e448723c */ /* 0x040ff0000008104c */
[C---:B------:R-:W-:Y:S07]  /*4b430*/  HMMA.1688.F32.TF32 R76, R228.reuse, R14, R84 ;  /* 0x0000000ee44c723c */ /* 0x040fee0000081054 */
[----:B------:R-:W-:Y:S04]  /*4b440*/  STL.64 [R1+0x790], R240 ;  /* 0x000790f001007387 */ /* 0x000fe80000100a00 */
[----:B------:R-:W-:Y:S04]  /*4b450*/  STL.64 [R1+0x798], R242 ;  /* 0x000798f201007387 */ /* 0x000fe80000100a00 */
[----:B------:R-:W-:Y:S04]  /*4b460*/  STL.64 [R1+0x780], R72 ;  /* 0x0007804801007387 */ /* 0x000fe80000100a00 */
[----:B------:R1:W-:Y:S04]  /*4b470*/  STL.64 [R1+0x788], R74 ;  /* 0x0007884a01007387 */ /* 0x0003e80000100a00 */
[----:B------:R-:W-:Y:S04]  /*4b480*/  STL.64 [R1+0x770], R68 ;  /* 0x0007704401007387 */ /* 0x000fe80000100a00 */
[----:B------:R2:W-:Y:S01]  /*4b490*/  STL.64 [R1+0x778], R70 ;  /* 0x0007784601007387 */ /* 0x0005e20000100a00 */
[C---:B-1----:R-:W-:Y:S08]  /*4b4a0*/  HMMA.1688.F32.TF32 R72, R228.reuse, R10, R88 ;  /* 0x0000000ae448723c */ /* 0x042ff00000081058 */
[C---:B--2---:R-:W-:Y:S01]  /*4b4b0*/  HMMA.1688.F32.TF32 R68, R228.reuse, R6, R92 ;  /* 0x00000006e444723c */ /* 0x044fe2000008105c */
[----:B------:R-:W-:Y:S04]  /*4b4c0*/  STL.64 [R1+0x760], R76 ;  /* 0x0007604c01007387 */ /* 0x000fe80000100a00 */
[----:B------:R1:W-:Y:S10]  /*4b4d0*/  STL.64 [R1+0x768], R78 ;  /* 0x0007684e01007387 */ /* 0x0003f40000100a00 */
[----:B------:R-:W-:Y:S01]  /*4b4e0*/  STL.64 [R1+0x750], R72 ;  /* 0x0007504801007387 */ /* 0x000fe20000100a00 */
[----:B-1----:R-:W-:Y:S03]  /*4b4f0*/  HMMA.1688.F32.TF32 R76, R228, R234, R96 ;  /* 0x000000eae44c723c */ /* 0x002fe60000081060 */
[----:B------:R1:W-:Y:S04]  /*4b500*/  STL.64 [R1+0x758], R74 ;  /* 0x0007584a01007387 */ /* 0x0003e80000100a00 */
[----:B------:R-:W-:Y:S04]  /*4b510*/  STL.64 [R1+0x740], R68 ;  /* 0x0007404401007387 */ /* 0x000fe80000100a00 */
[----:B------:R2:W-:Y:S01]  /*4b520*/  STL.64 [R1+0x748], R70 ;  /* 0x0007484601007387 */ /* 0x0005e20000100a00 */
[C---:B-1----:R-:W-:Y:S08]  /*4b530*/  HMMA.1688.F32.TF32 R72, R212.reuse, R62, R100 ;  /* 0x0000003ed448723c */ /* 0x042ff00000081064 */
[C---:B--2---:R-:W-:Y:S03]  /*4b540*/  HMMA.1688.F32.TF32 R68, R212.reuse, R58, R104 ;  /* 0x0000003ad444723c */ /* 0x044fe60000081068 */
[----:B------:R-:W-:Y:S04]  /*4b550*/  STL.64 [R1+0x6a0], R76 ;  /* 0x0006a04c01007387 */ /* 0x000fe80000100a00 */
[----:B------:R-:W-:Y:S08]  /*4b560*/  STL.64 [R1+0x6a8], R78 ;  /* 0x0006a84e01007387 */ /* 0x000ff00000100a00 */
[----:B------:R-:W-:Y:S04]  /*4b570*/  STL.64 [R1+0x690], R72 ;  /* 0x0006904801007387 */ /* 0x000fe80000100a00 */
[----:B------:R-:W-:Y:S04]  /*4b580*/  STL.64 [R1+0x698], R74 ;  /* 0x0006984a01007387 */ /* 0x000fe80000100a00 */
[----:B------:R-:W-:Y:S04]  /*4b590*/  STL.64 [R1+0x680], R68 ;  /* 0x0006804401007387 */ /* 0x000fe80000100a00 */
[----:B------:R1:W-:Y:S02]  /*4b5a0*/  STL.64 [R1+0x688], R70 ;  /* 0x0006884601007387 */ /* 0x0003e40000100a00 */
[C---:B-1----:R-:W-:Y:S11]  /*4b5b0*/  HMMA.1688.F32.TF32 R68, R212.reuse, R46, R116 ;  /* 0x0000002ed444723c */ /* 0x042ff60000081074 */
        /* <DEDUP_REMOVED lines=11> */
[----:B------:R-:W-:-:S02]  /*4b670*/  IMAD.MOV.U32 R122, RZ, RZ, R69 ;  /* 0x000000ffff7a7224 */ /* 0x000fc400078e0045 */
[----:B------:R-:W-:Y:S02]  /*4b680*/  IMAD.MOV.U32 R120, RZ, RZ, R71 ;  /* 0x000000ffff787224 */ /* 0x000fe400078e0047 */
[C---:B------:R-:W-:Y:S01]  /*4b690*/  HMMA.1688.F32.TF32 R68, R212.reuse, R38, R124 ;  /* 0x00000026d444723c */ /* 0x040fe2000008107c */
[----:B------:R-:W-:Y:S04]  /*4b6a0*/  STL.64 [R1+0x670], R76 ;  /* 0x0006704c01007387 */ /* 0x000fe80000100a00 */
[----:B------:R1:W-:Y:S04]  /*4b6b0*/  STL.64 [R1+0x678], R78 ;  /* 0x0006784e01007387 */ /* 0x0003e80000100a00 */
[----:B------:R-:W-:Y:S04]  /*4b6c0*/  STL.64 [R1+0x660], R72 ;  /* 0x0006604801007387 */ /* 0x000fe80000100a00 */
[----:B------:R2:W-:Y:S01]  /*4b6d0*/  STL.64 [R1+0x668], R74 ;  /* 0x0006684a01007387 */ /* 0x0005e20000100a00 */
[C---:B-1----:R-:W-:Y:S09]  /*4b6e0*/  HMMA.1688.F32.TF32 R76, R212.reuse, R34, R128 ;  /* 0x00000022d44c723c */ /* 0x042ff20000081080 */
[----:B------:R-:W-:Y:S01]  /*4b6f0*/  STL.64 [R1+0x630], R68 ;  /* 0x0006304401007387 */ /* 0x000fe20000100a00 */
[C---:B--2---:R-:W-:Y:S03]  /*4b700*/  HMMA.1688.F32.TF32 R72, R212.reuse, R30, R132 ;  /* 0x0000001ed448723c */ /* 0x044fe60000081084 */
[----:B------:R1:W-:Y:S05]  /*4b710*/  STL.64 [R1+0x638], R70 ;  /* 0x0006384601007387 */ /* 0x0003ea0000100a00 */
[C---:B-1----:R-:W-:Y:S05]  /*4b720*/  HMMA.1688.F32.TF32 R68, R212.reuse, R26, R136 ;  /* 0x0000001ad444723c */ /* 0x042fea0000081088 */
[----:B------:R-:W-:Y:S04]  /*4b730*/  STL.64 [R1+0x620], R76 ;  /* 0x0006204c01007387 */ /* 0x000fe80000100a00 */
[----:B------:R1:W-:Y:S06]  /*4b740*/  STL.64 [R1+0x628], R78 ;  /* 0x0006284e01007387 */ /* 0x0003ec0000100a00 */
[----:B------:R-:W-:Y:S04]  /*4b750*/  STL.64 [R1+0x610], R72 ;  /* 0x0006104801007387 */ /* 0x000fe80000100a00 */
[----:B------:R2:W-:Y:S01]  /*4b760*/  STL.64 [R1+0x618], R74 ;  /* 0x0006184a01007387 */ /* 0x0005e20000100a00 */
[C---:B-1----:R-:W-:Y:S03]  /*4b770*/  HMMA.1688.F32.TF32 R76, R212.reuse, R22, R140 ;  /* 0x00000016d44c723c */ /* 0x042fe6000008108c */
[----:B------:R-:W-:Y:S05]  /*4b780*/  STL.64 [R1+0x600], R68 ;  /* 0x0006004401007387 */ /* 0x000fea0000100a00 */
[C---:B--2---:R-:W-:Y:S01]  /*4b790*/  HMMA.1688.F32.TF32 R72, R212.reuse, R18, R144 ;  /* 0x00000012d448723c */ /* 0x044fe20000081090 */
[----:B------:R1:W-:Y:S07]  /*4b7a0*/  STL.64 [R1+0x608], R70 ;  /* 0x0006084601007387 */ /* 0x0003ee0000100a00 */
[C---:B-1----:R-:W-:Y:S07]  /*4b7b0*/  HMMA.1688.F32.TF32 R68, R212.reuse, R14, R148 ;  /* 0x0000000ed444723c */ /* 0x042fee0000081094 */
[----:B------:R-:W-:Y:S04]  /*4b7c0*/  STL.64 [R1+0x5f0], R76 ;  /* 0x0005f04c01007387 */ /* 0x000fe80000100a00 */
[----:B------:R1:W-:Y:S04]  /*4b7d0*/  STL.64 [R1+0x5f8], R78 ;  /* 0x0005f84e01007387 */ /* 0x0003e80000100a00 */
[----:B------:R-:W-:Y:S04]  /*4b7e0*/  STL.64 [R1+0x5e0], R72 ;  /* 0x0005e04801007387 */ /* 0x000fe80000100a00 */
[----:B------:R2:W-:Y:S01]  /*4b7f0*/  STL.64 [R1+0x5e8], R74 ;  /* 0x0005e84a01007387 */ /* 0x0005e20000100a00 */
[C---:B-1----:R-:W-:Y:S03]  /*4b800*/  HMMA.1688.F32.TF32 R76, R212.reuse, R10, R152 ;  /* 0x0000000ad44c723c */ /* 0x042fe60000081098 */
[----:B------:R-:W-:Y:S05]  /*4b810*/  STL.64 [R1+0x5d0], R68 ;  /* 0x0005d04401007387 */ /* 0x000fea0000100a00 */
[----:B--2---:R-:W-:Y:S01]  /*4b820*/  HMMA.1688.F32.TF32 R72, R212, R6, R156 ;  /* 0x00000006d448723c */ /* 0x004fe2000008109c */
[----:B------:R1:W-:Y:S07]  /*4b830*/  STL.64 [R1+0x5d8], R70 ;  /* 0x0005d84601007387 */ /* 0x0003ee0000100a00 */
[----:B------:R-:W-:Y:S08]  /*4b840*/  HMMA.1688.F32.TF32 R60, R64, R62, R164 ;  /* 0x0000003e403c723c */ /* 0x000ff000000810a4 */
[----:B-1----:R-:W-:Y:S08]  /*4b850*/  HMMA.1688.F32.TF32 R68, R212, R234, R160 ;  /* 0x000000ead444723c */ /* 0x002ff000000810a0 */
[C---:B------:R-:W-:Y:S08]  /*4b860*/  HMMA.1688.F32.TF32 R212, R64.reuse, R58, R168 ;  /* 0x0000003a40d4723c */ /* 0x040ff000000810a8 */
[C---:B------:R-:W-:Y:S08]  /*4b870*/  HMMA.1688.F32.TF32 R52, R64.reuse, R54, R172 ;  /* 0x000000364034723c */ /* 0x040ff000000810ac */
[C---:B------:R-:W-:Y:S08]  /*4b880*/  HMMA.1688.F32.TF32 R228, R64.reuse, R46, R176 ;  /* 0x0000002e40e4723c */ /* 0x040ff000000810b0 */
[C---:B------:R-:W-:Y:S08]  /*4b890*/  HMMA.1688.F32.TF32 R48, R64.reuse, R50, R216 ;  /* 0x000000324030723c */ /* 0x040ff000000810d8 */
        /* <DEDUP_REMOVED lines=8> */
[----:B------:R1:W-:Y:S03]  /*4b920*/  STL.64 [R1+0x598], R70 ;  /* 0x0005984601007387 */ /* 0x0003e60000100a00 */
[----:B------:R-:W-:Y:S01]  /*4b930*/  HMMA.1688.F32.TF32 R32, R64, R26, R192 ;  /* 0x0000001a4020723c */ /* 0x000fe200000810c0 */
[----:B------:R-:W-:Y:S04]  /*4b940*/  STL [R1+0x2db0], R212 ;  /* 0x002db0d401007387 */ /* 0x000fe80000100800 */
[----:B------:R-:W-:Y:S04]  /*4b950*/  STL.64 [R1+0x580], R60 ;  /* 0x0005803c01007387 */ /* 0x000fe80000100a00 */
[----:B------:R-:W-:Y:S04]  /*4b960*/  STL.64 [R1+0x588], R62 ;  /* 0x0005883e01007387 */ /* 0x000fe80000100a00 */
[----:B------:R-:W-:Y:S04]  /*4b970*/  STL [R1+0x2dac], R213 ;  /* 0x002dacd501007387 */ /* 0x000fe80000100800 */
[----:B------:R-:W-:Y:S04]  /*4b980*/  STL [R1+0x2da8], R214 ;  /* 0x002da8d601007387 */ /* 0x000fe80000100800 */
[----:B------:R-:W-:Y:S04]  /*4b990*/  STL [R1+0x2da4], R215 ;  /* 0x002da4d701007387 */ /* 0x000fe80000100800 */
[----:B------:R-:W-:Y:S01]  /*4b9a0*/  STL.64 [R1+0x570], R52 ;  /* 0x0005703401007387 */ /* 0x000fe20000100a00 */
[----:B------:R-:W-:-:S03]  /*4b9b0*/  MOV R233, R41 ;  /* 0x0000002900e97202 */ /* 0x000fc60000000f00 */
[----:B------:R-:W-:Y:S01]  /*4b9c0*/  STL.64 [R1+0x578], R54 ;  /* 0x0005783601007387 */ /* 0x000fe20000100a00 */
[----:B------:R-:W-:-:S03]  /*4b9d0*/  IMAD.MOV.U32 R232, RZ, RZ, R40 ;  /* 0x000000ffffe87224 */ /* 0x000fc600078e0028 */
[----:B------:R-:W-:Y:S04]  /*4b9e0*/  STL [R1+0x2db4], R228 ;  /* 0x002db4e401007387 */ /* 0x000fe80000100800 */
[----:B------:R-:W-:Y:S04]  /*4b9f0*/  STL.64 [R1+0x560], R48 ;  /* 0x0005603001007387 */ /* 0x000fe80000100a00 */
[----:B------:R-:W-:Y:S04]  /*4ba00*/  STL.64 [R1+0x568], R50 ;  /* 0x0005683201007387 */ /* 0x000fe80000100a00 */
[----:B------:R-:W-:Y:S04]  /*4ba10*/  STL [R1+0x2da0], R229 ;  /* 0x002da0e501007387 */ /* 0x000fe80000100800 */
[----:B------:R-:W-:Y:S04]  /*4ba20*/  STL [R1+0x2d9c], R230 ;  /* 0x002d9ce601007387 */ /* 0x000fe80000100800 */
[----:B------:R-:W-:Y:S04]  /*4ba30*/  STL [R1+0x2d98], R231 ;  /* 0x002d98e701007387 */ /* 0x000fe80000100800 */
[----:B------:R-:W-:Y:S04]  /*4ba40*/  STL.64 [R1+0x558], R42 ;  /* 0x0005582a01007387 */ /* 0x000fe80000100a00 */
[----:B------:R2:W-:Y:S04]  /*4ba50*/  STL [R1+0x2dcc], R233 ;  /* 0x002dcce901007387 */ /* 0x0005e80000100800 */
[----:B------:R3:W-:Y:S04]  /*4ba60*/  STL [R1+0x2dc8], R232 ;  /* 0x002dc8e801007387 */ /* 0x0007e80000100800 */
[----:B------:R-:W-:Y:S04]  /*4ba70*/  STL [R1+0x2dc4], R240 ;  /* 0x002dc4f001007387 */ /* 0x000fe80000100800 */
[----:B------:R-:W-:Y:S04]  /*4ba80*/  STL [R1+0x2dc0], R241 ;  /* 0x002dc0f101007387 */ /* 0x000fe80000100800 */
[----:B------:R-:W-:Y:S04]  /*4ba90*/  STL [R1+0x2dbc], R242 ;  /* 0x002dbcf201007387 */ /* 0x000fe80000100800 */
[----:B------:R-:W-:Y:S04]  /*4baa0*/  STL [R1+0x2db8], R243 ;  /* 0x002db8f301007387 */ /* 0x000fe80000100800 */
[----:B------:R2:W-:Y:S04]  /*4bab0*/  STL.64 [R1+0x530], R28 ;  /* 0x0005301c01007387 */ /* 0x0005e80000100a00 */
[----:B------:R-:W-:Y:S04]  /*4bac0*/  STL.64 [R1+0x520], R32 ;  /* 0x0005202001007387 */ /* 0x000fe80000100a00 */
[----:B------:R-:W-:Y:S04]  /*4bad0*/  STL.64 [R1+0x528], R34 ;  /* 0x0005282201007387 */ /* 0x000fe80000100a00 */
[----:B-1----:R-:W4:Y:S01]  /*4bae0*/  LDL R71, [R1+0xa04] ;  /* 0x000a040001477983 */ /* 0x002f220000100800 */
[----:B--2---:R-:W-:Y:S01]  /*4baf0*/  IMAD.MOV.U32 R233, RZ, RZ, R30 ;  /* 0x000000ffffe97224 */ /* 0x004fe200078e001e */
[----:B---3--:R-:W-:-:S02]  /*4bb00*/  MOV R232, R31 ;  /* 0x0000001f00e87202 */ /* 0x008fc40000000f00 */
[C---:B------:R-:W-:Y:S01]  /*4bb10*/  HMMA.1688.F32.TF32 R28, R64.reuse, R22, R224 ;  /* 0x00000016401c723c */ /* 0x040fe200000810e0 */
[----:B------:R-:W-:Y:S02]  /*4bb20*/  IMAD.MOV.U32 R84, RZ, RZ, R9 ;  /* 0x000000ffff547224 */ /* 0x000fe400078e0009 */
[----:B------:R-:W-:Y:S01]  /*4bb30*/  IMAD.MOV.U32 R85, RZ, RZ, R8 ;  /* 0x000000ffff557224 */ /* 0x000fe200078e0008 */
[----:B------:R-:W-:Y:S01]  /*4bb40*/  MOV R95, R12 ;  /* 0x0000000c005f7202 */ /* 0x000fe20000000f00 */
[----:B------:R-:W-:Y:S01]  /*4bb50*/  IMAD.MOV.U32 R94, RZ, RZ, R13 ;  /* 0x000000ffff5e7224 */ /* 0x000fe200078e000d */
[----:B------:R-:W-:Y:S01]  /*4bb60*/  MOV R92, R17 ;  /* 0x00000011005c7202 */ /* 0x000fe20000000f00 */
[----:B------:R-:W-:Y:S01]  /*4bb70*/  IMAD.MOV.U32 R93, RZ, RZ, R16 ;  /* 0x000000ffff5d7224 */ /* 0x000fe200078e0010 */
[----:B------:R-:W-:Y:S01]  /*4bb80*/  HMMA.1688.F32.TF32 R36, R64, R38, R180 ;  /* 0x000000264024723c */ /* 0x000fe200000810b4 */
[----:B------:R-:W-:Y:S02]  /*4bb90*/  IMAD.MOV.U32 R82, RZ, RZ, R21 ;  /* 0x000000ffff527224 */ /* 0x000fe400078e0015 */
[----:B------:R-:W-:Y:S01]  /*4bba0*/  IMAD.MOV.U32 R83, RZ, RZ, R20 ;  /* 0x000000ffff537224 */ /* 0x000fe200078e0014 */
[----:B------:R-:W-:Y:S01]  /*4bbb0*/  MOV R81, R24 ;  /* 0x0000001800517202 */ /* 0x000fe20000000f00 */
[----:B------:R-:W-:Y:S01]  /*4bbc0*/  IMAD.MOV.U32 R80, RZ, RZ, R25 ;  /* 0x000000ffff507224 */ /* 0x000fe200078e0019 */
[----:B------:R-:W-:Y:S01]  /*4bbd0*/  MOV R86, R5 ;  /* 0x0000000500567202 */ /* 0x000fe20000000f00 */
[----:B------:R-:W-:Y:S01]  /*4bbe0*/  IMAD.MOV.U32 R87, RZ, RZ, R4 ;  /* 0x000000ffff577224 */ /* 0x000fe200078e0004 */
[----:B------:R-:W-:Y:S04]  /*4bbf0*/  LDS R72, [R3+0x28000] ;  /* 0x0280000003487984 */ /* 0x000fe80000000800 */
[----:B------:R-:W-:Y:S04]  /*4bc00*/  LDS R74, [R3+0x2a000] ;  /* 0x02a00000034a7984 */ /* 0x000fe80000000800 */
[----:B------:R-:W-:Y:S01]  /*4bc10*/  IMAD.MOV.U32 R240, RZ, RZ, R28 ;  /* 0x000000fffff07224 */ /* 0x000fe200078e001c */
[----:B------:R-:W-:Y:S01]  /*4bc20*/  MOV R242, R30 ;  /* 0x0000001e00f27202 */ /* 0x000fe20000000f00 */
[----:B------:R-:W-:Y:S01]  /*4bc30*/  IMAD.MOV.U32 R241, RZ, RZ, R29 ;  /* 0x000000fffff17224 */ /* 0x000fe200078e001d */
[----:B------:R-:W-:Y:S01]  /*4bc40*/  LDS R73, [R0+0x28000] ;  /* 0x0280000000497984 */ /* 0x000fe20000000800 */
[----:B------:R-:W-:-:S02]  /*4bc50*/  IMAD.MOV.U32 R243, RZ, RZ, R31 ;  /* 0x000000fffff37224 */ /* 0x000fc400078e001f */
[----:B------:R-:W-:Y:S01]  /*4bc60*/  HMMA.1688.F32.TF32 R28, R64, R18, R196 ;  /* 0x00000012401c723c */ /* 0x000fe200000810c4 */
[----:B------:R-:W-:Y:S04]  /*4bc70*/  LDS R75, [R0+0x2a000] ;  /* 0x02a00000004b7984 */ /* 0x000fe80000000800 */
[----:B------:R-:W-:Y:S04]  /*4bc80*/  LDS R76, [R3+0x28100] ;  /* 0x02810000034c7984 */ /* 0x000fe80000000800 */
[----:B------:R-:W-:Y:S04]  /*4bc90*/  LDS R78, [R3+0x2a100] ;  /* 0x02a10000034e7984 */ /* 0x000fe80000000800 */
[----:B------:R-:W-:Y:S04]  /*4bca0*/  LDS R77, [R0+0x28100] ;  /* 0x02810000004d7984 */ /* 0x000fe80000000800 */
[----:B------:R-:W-:Y:S07]  /*4bcb0*/  LDS R79, [R0+0x2a100] ;  /* 0x02a10000004f7984 */ /* 0x000fee0000000800 */
[----:B------:R-:W-:Y:S01]  /*4bcc0*/  IMAD.MOV.U32 R228, RZ, RZ, R28 ;  /* 0x000000ffffe47224 */ /* 0x000fe200078e001c */
[----:B------:R-:W-:Y:S01]  /*4bcd0*/  MOV R212, R29 ;  /* 0x0000001d00d47202 */ /* 0x000fe20000000f00 */
[----:B------:R-:W-:-:S02]  /*4bce0*/  IMAD.MOV.U32 R213, RZ, RZ, R30 ;  /* 0x000000ffffd57224 */ /* 0x000fc400078e001e */
[----:B------:R-:W-:Y:S02]  /*4bcf0*/  IMAD.MOV.U32 R214, RZ, RZ, R31 ;  /* 0x000000ffffd67224 */ /* 0x000fe400078e001f */
[C---:B------:R-:W-:Y:S11]  /*4bd00*/  HMMA.1688.F32.TF32 R28, R64.reuse, R14, R200 ;  /* 0x0000000e401c723c */ /* 0x040ff600000810c8 */
[----:B------:R-:W-:Y:S11]  /*4bd10*/  @!UPT UIADD3 URZ, URZ, URZ, URZ ;  /* 0x0000003f3f3ff290 */ /* 0x000ff6000fffe03f */
[----:B------:R-:W-:Y:S02]  /*4bd20*/  @!UPT UIADD3 URZ, URZ, URZ, URZ ;  /* 0x0000003f3f3ff290 */ /* 0x000fe4000fffe03f */
[----:B------:R-:W-:Y:S01]  /*4bd30*/  MOV R215, R28 ;  /* 0x0000001c00d77202 */ /* 0x000fe20000000f00 */
[----:B------:R-:W-:Y:S01]  /*4bd40*/  IMAD.MOV.U32 R229, RZ, RZ, R29 ;  /* 0x000000ffffe57224 */ /* 0x000fe200078e001d */
[----:B------:R-:W-:Y:S01]  /*4bd50*/  MOV R231, R31 ;  /* 0x0000001f00e77202 */ /* 0x000fe20000000f00 */
[----:B------:R-:W-:Y:S02]  /*4bd60*/  IMAD.MOV.U32 R230, RZ, RZ, R30 ;  /* 0x000000ffffe67224 */ /* 0x000fe400078e001e */
[----:B------:R-:W-:Y:S01]  /*4bd70*/  HMMA.1688.F32.TF32 R28, R64, R10, R204 ;  /* 0x0000000a401c723c */ /* 0x000fe200000810cc */
[----:B------:R-:W-:Y:S01]  /*4bd80*/  IMAD.MOV.U32 R223, RZ, RZ, R36 ;  /* 0x000000ffffdf7224 */ /* 0x000fe200078e0024 */
[----:B------:R-:W-:Y:S01]  /*4bd90*/  MOV R221, R38 ;  /* 0x0000002600dd7202 */ /* 0x000fe20000000f00 */
[----:B------:R-:W-:Y:S01]  /*4bda0*/  IMAD.MOV.U32 R222, RZ, RZ, R37 ;  /* 0x000000ffffde7224 */ /* 0x000fe200078e0025 */
[----:B------:R-:W-:Y:S01]  /*4bdb0*/  LDS R204, [R3+0x28600] ;  /* 0x0286000003cc7984 */ /* 0x000fe20000000800 */
[----:B------:R-:W-:-:S03]  /*4bdc0*/  IMAD.MOV.U32 R220, RZ, RZ, R39 ;  /* 0x000000ffffdc7224 */ /* 0x000fc600078e0027 */
[----:B------:R-:W-:Y:S04]  /*4bdd0*/  LDS R206, [R3+0x2a600] ;  /* 0x02a6000003ce7984 */ /* 0x000fe80000000800 */
[----:B------:R-:W-:Y:S04]  /*4bde0*/  LDS R205, [R0+0x28600] ;  /* 0x0286000000cd7984 */ /* 0x000fe80000000800 */
[----:B------:R-:W-:Y:S08]  /*4bdf0*/  LDS R207, [R0+0x2a600] ;  /* 0x02a6000000cf7984 */ /* 0x000ff00000000800 */
[----:B------:R-:W-:Y:S01]  /*4be00*/  IMAD.MOV.U32 R219, RZ, RZ, R28 ;  /* 0x000000ffffdb7224 */ /* 0x000fe200078e001c */
[----:B------:R-:W-:Y:S01]  /*4be10*/  MOV R217, R30 ;  /* 0x0000001e00d97202 */ /* 0x000fe20000000f00 */
[----:B------:R-:W-:-:S02]  /*4be20*/  IMAD.MOV.U32 R218, RZ, RZ, R29 ;  /* 0x000000ffffda7224 */ /* 0x000fc400078e001d */
[----:B------:R-:W-:Y:S02]  /*4be30*/  IMAD.MOV.U32 R216, RZ, RZ, R31 ;  /* 0x000000ffffd87224 */ /* 0x000fe400078e001f */
[C---:B------:R-:W-:Y:S08]  /*4be40*/  HMMA.1688.F32.TF32 R28, R64.reuse, R6, R208 ;  /* 0x00000006401c723c */ /* 0x040ff000000810d0 */
[----:B------:R-:W-:Y:S11]  /*4be50*/  HMMA.1688.F32.TF32 R4, R64, R234, R236 ;  /* 0x000000ea4004723c */ /* 0x000ff600000810ec */
[----:B------:R-:W-:Y:S04]  /*4be60*/  @!UPT UIADD3 URZ, URZ, URZ, URZ ;  /* 0x0000003f3f3ff290 */ /* 0x000fe8000fffe03f */
[----:B------:R-:W-:Y:S04]  /*4be70*/  STL.64 [R1+0x1e0], R28 ;  /* 0x0001e01c01007387 */ /* 0x000fe80000100a00 */
[----:B------:R-:W-:Y:S04]  /*4be80*/  STL.64 [R1+0x1e8], R30 ;  /* 0x0001e81e01007387 */ /* 0x000fe80000100a00 */
[----:B------:R-:W-:Y:S04]  /*4be90*/  STL [R1+0x2ce4], R4 ;  /* 0x002ce40401007387 */ /* 0x000fe80000100800 */
[----:B------:R-:W-:Y:S04]  /*4bea0*/  STL [R1+0x2ce0], R5 ;  /* 0x002ce00501007387 */ /* 0x000fe80000100800 */
[----:B------:R-:W-:Y:S04]  /*4beb0*/  STL [R1+0x2cdc], R6 ;  /* 0x002cdc0601007387 */ /* 0x000fe80000100800 */
[----:B------:R-:W-:Y:S04]  /*4bec0*/  STL [R1+0x2cd8], R7 ;  /* 0x002cd80701007387 */ /* 0x000fe80000100800 */
[----:B----4-:R-:W1:Y:S04]  /*4bed0*/  LDSM.16.M88.4 R8, [R71+0x80100] ;  /* 0x080100004708783b */ /* 0x010e680000000200 */
[----:B------:R-:W2:Y:S04]  /*4bee0*/  LDSM.16.M88.4 R12, [R71+0x81100] ;  /* 0x08110000470c783b */ /* 0x000ea80000000200 */
[----:B------:R-:W3:Y:S04]  /*4bef0*/  LDSM.16.M88.4 R16, [R71+0x82100] ;  /* 0x082100004710783b */ /* 0x000ee80000000200 */
[----:B------:R-:W4:Y:S04]  /*4bf00*/  LDSM.16.M88.4 R20, [R71+0x83100] ;  /* 0x083100004714783b */ /* 0x000f280000000200 */
[----:B------:R-:W1:Y:S04]  /*4bf10*/  LDSM.16.M88.4 R24, [R71+0x84100] ;  /* 0x084100004718783b */ /* 0x000e680000000200 */
[----:B------:R-:W1:Y:S04]  /*4bf20*/  LDSM.16.M88.4 R28, [R71+0x85100] ;  /* 0x08510000471c783b */ /* 0x000e680000000200 */
[----:B------:R-:W2:Y:S04]  /*4bf30*/  LDSM.16.M88.4 R32, [R71+0x86100] ;  /* 0x086100004720783b */ /* 0x000ea80000000200 */
        /* <DEDUP_REMOVED lines=27> */
[----:B------:R-:W1:Y:S04]  /*4c0f0*/  LDSM.16.M88.4 R68, [R71+0x8f100] ;  /* 0x08f100004744783b */ /* 0x000e680000000200 */
        /* <DEDUP_REMOVED lines=14> */
[----:B------:R-:W2:Y:S01]  /*4c1e0*/  LDL.LU R91, [R1+0xac] ;  /* 0x0000ac00015b7983 */ /* 0x000ea20000300800 */
[C---:B------:R-:W-:Y:S03]  /*4c1f0*/  HMMA.1688.F32.TF32 R4, R72.reuse, R8, R84 ;  /* 0x000000084804723c */ /* 0x040fe60000081054 */
[----:B-1----:R-:W-:Y:S04]  /*4c200*/  STL [R1+0x2c14], R70 ;  /* 0x002c144601007387 */ /* 0x002fe80000100800 */
[----:B------:R-:W-:Y:S04]  /*4c210*/  STL [R1+0x2c10], R71 ;  /* 0x002c104701007387 */ /* 0x000fe80000100800 */
[----:B------:R-:W3:Y:S11]  /*4c220*/  LDL.LU R84, [R1+0x90] ;  /* 0x0000900001547983 */ /* 0x000ef60000300800 */
[----:B------:R-:W-:Y:S01]  /*4c230*/  @!UPT UIADD3 URZ, URZ, URZ, URZ ;  /* 0x0000003f3f3ff290 */ /* 0x000fe2000fffe03f */
[----:B------:R-:W-:Y:S04]  /*4c240*/  STL.64 [R1+0xd0], R4 ;  /* 0x0000d00401007387 */ /* 0x000fe80000100a00 */
[----:B------:R1:W-:Y:S04]  /*4c250*/  STL.64 [R1+0xd8], R6 ;  /* 0x0000d80601007387 */ /* 0x0003e80000100a00 */
[----:B------:R-:W3:Y:S04]  /*4c260*/  LDL.LU R85, [R1+0x94] ;  /* 0x0000940001557983 */ /* 0x000ee80000300800 */
[----:B------:R-:W3:Y:S04]  /*4c270*/  LDL.LU R86, [R1+0x98] ;  /* 0x0000980001567983 */ /* 0x000ee80000300800 */
[----:B------:R-:W3:Y:S01]  /*4c280*/  LDL.LU R87, [R1+0x9c] ;  /* 0x00009c0001577983 */ /* 0x000ee20000300800 */
[C---:B-1----:R-:W-:Y:S11]  /*4c290*/  HMMA.1688.F32.TF32 R4, R72.reuse, R12, R92 ;  /* 0x0000000c4804723c */ /* 0x042ff6000008105c */
[----:B------:R-:W-:Y:S11]  /*4c2a0*/  @!UPT UIADD3 URZ, URZ, URZ, URZ ;  /* 0x0000003f3f3ff290 */ /* 0x000ff6000fffe03f */
[----:B------:R-:W-:Y:S02]  /*4c2b0*/  @!UPT UIADD3 URZ, URZ, URZ, URZ ;  /* 0x0000003f3f3ff290 */ /* 0x000fe4000fffe03f */
[----:B------:R-:W-:Y:S01]  /*4c2c0*/  IMAD.MOV.U32 R34, RZ, RZ, R4 ;  /* 0x000000ffff227224 */ /* 0x000fe200078e0004 */
[----:B------:R-:W-:Y:S01]  /*4c2d0*/  MOV R35, R5 ;  /* 0x0000000500237202 */ /* 0x000fe20000000f00 */
[----:B------:R-:W-:Y:S02]  /*4c2e0*/  IMAD.MOV.U32 R30, RZ, RZ, R6 ;  /* 0x000000ffff1e7224 */ /* 0x000fe400078e0006 */
[----:B------:R-:W-:Y:S02]  /*4c2f0*/  IMAD.MOV.U32 R31, RZ, RZ, R7 ;  /* 0x000000ffff1f7224 */ /* 0x000fe400078e0007 */
[C---:B------:R-:W-:Y:S03]  /*4c300*/  HMMA.1688.F32.TF32 R4, R72.reuse, R16, R80 ;  /* 0x000000104804723c */ /* 0x040fe60000081050 */
[----:B------:R-:W-:Y:S11]  /*4c310*/  STL [R1+0x2d5c], R31 ;  /* 0x002d5c1f01007387 */ /* 0x000ff60000100800 */
[----:B------:R-:W-:Y:S10]  /*4c320*/  @!UPT UIADD3 URZ, URZ, URZ, URZ ;  /* 0x0000003f3f3ff290 */ /* 0x000ff4000fffe03f */
[----:B------:R-:W-:Y:S01]  /*4c330*/  MOV R26, R4 ;  /* 0x00000004001a7202 */ /* 0x000fe20000000f00 */
[----:B------:R-:W-:Y:S01]  /*4c340*/  IMAD.MOV.U32 R27, RZ, RZ, R5 ;  /* 0x000000ffff1b7224 */ /* 0x000fe200078e0005 */
[----:B------:R-:W-:Y:S01]  /*4c350*/  MOV R23, R7 ;  /* 0x0000000700177202 */ /* 0x000fe20000000f00 */
[----:B------:R-:W-:Y:S01]  /*4c360*/  IMAD.MOV.U32 R22, RZ, RZ, R6 ;  /* 0x000000ffff167224 */ /* 0x000fe200078e0006 */
[----:B------:R-:W-:Y:S04]  /*4c370*/  STL [R1+0x2d58], R30 ;  /* 0x002d581e01007387 */ /* 0x000fe80000100800 */
[----:B------:R-:W-:Y:S04]  /*4c380*/  STL [R1+0x2d54], R35 ;  /* 0x002d542301007387 */ /* 0x000fe80000100800 */
[----:B------:R-:W-:Y:S04]  /*4c390*/  STL [R1+0x2d50], R34 ;  /* 0x002d502201007387 */ /* 0x000fe80000100800 */
[----:B------:R-:W4:Y:S04]  /*4c3a0*/  LDL.LU R80, [R1+0x80] ;  /* 0x0000800001507983 */ /* 0x000f280000300800 */
[----:B------:R-:W4:Y:S04]  /*4c3b0*/  LDL.LU R81, [R1+0x84] ;  /* 0x0000840001517983 */ /* 0x000f280000300800 */
[----:B------:R-:W4:Y:S04]  /*4c3c0*/  LDL.LU R82, [R1+0x88] ;  /* 0x0000880001527983 */ /* 0x000f280000300800 */
[----:B------:R-:W4:Y:S04]  /*4c3d0*/  LDL.LU R83, [R1+0x8c] ;  /* 0x00008c0001537983 */ /* 0x000f280000300800 */
[----:B------:R-:W-:Y:S04]  /*4c3e0*/  STL [R1+0x2d6c], R23 ;  /* 0x002d6c1701007387 */ /* 0x000fe80000100800 */
[----:B------:R-:W-:Y:S04]  /*4c3f0*/  STL [R1+0x2d68], R22 ;  /* 0x002d681601007387 */ /* 0x000fe80000100800 */
[----:B------:R1:W-:Y:S04]  /*4c400*/  STL [R1+0x2d64], R27 ;  /* 0x002d641b01007387 */ /* 0x0003e80000100800 */
        /* <DEDUP_REMOVED lines=9> */
[----:B------:R-:W-:Y:S04]  /*4c4a0*/  STL [R1+0x2d78], R38 ;  /* 0x002d782601007387 */ /* 0x000fe80000100800 */
[----:B------:R-:W-:Y:S01]  /*4c4b0*/  STL [R1+0x2d74], R43 ;  /* 0x002d742b01007387 */ /* 0x000fe20000100800 */
[----:B---3--:R-:W-:Y:S03]  /*4c4c0*/  HMMA.1688.F32.TF32 R4, R72, R24, R84 ;  /* 0x000000184804723c */ /* 0x008fe60000081054 */
        /* <DEDUP_REMOVED lines=17> */
[----:B------:R-:W3:Y:S04]  /*4c5e0*/  LDL.LU R96, [R1+0x50] ;  /* 0x0000500001607983 */ /* 0x000ee80000300800 */
[----:B------:R-:W3:Y:S04]  /*4c5f0*/  LDL.LU R97, [R1+0x54] ;  /* 0x0000540001617983 */ /* 0x000ee80000300800 */
[----:B------:R-:W3:Y:S04]  /*4c600*/  LDL.LU R98, [R1+0x58] ;  /* 0x0000580001627983 */ /* 0x000ee80000300800 */
[----:B------:R-:W3:Y:S04]  /*4c610*/  LDL.LU R99, [R1+0x5c] ;  /* 0x00005c0001637983 */ /* 0x000ee80000300800 */
[----:B------:R-:W-:Y:S01]  /*4c620*/  STL [R1+0x2d8c], R47 ;  /* 0x002d8c2f01007387 */ /* 0x000fe20000100800 */
[----:B----4-:R-:W-:Y:S03]  /*4c630*/  HMMA.1688.F32.TF32 R4, R72, R28, R80 ;  /* 0x0000001c4804723c */ /* 0x010fe60000081050 */
[----:B------:R-:W-:Y:S04]  /*4c640*/  STL [R1+0x2d88], R46 ;  /* 0x002d882e01007387 */ /* 0x000fe80000100800 */
[----:B------:R4:W-:Y:S04]  /*4c650*/  STL [R1+0x2d84], R51 ;  /* 0x002d843301007387 */ /* 0x0009e80000100800 */
[----:B------:R1:W-:Y:S04]  /*4c660*/  STL [R1+0x2d80], R50 ;  /* 0x002d803201007387 */ /* 0x0003e80000100800 */
[----:B------:R-:W4:Y:S04]  /*4c670*/  LDL.LU R80, [R1+0x10] ;  /* 0x0000100001507983 */ /* 0x000f280000300800 */
[----:B------:R-:W4:Y:S04]  /*4c680*/  LDL.LU R81, [R1+0x14] ;  /* 0x0000140001517983 */ /* 0x000f280000300800 */
[----:B------:R-:W4:Y:S04]  /*4c690*/  LDL.LU R82, [R1+0x18] ;  /* 0x0000180001527983 */ /* 0x000f280000300800 */
        /* <DEDUP_REMOVED lines=9> */
[----:B------:R-:W4:Y:S04]  /*4c730*/  LDL.LU R90, [R1+0x28] ;  /* 0x00002800015a7983 */ /* 0x000f280000300800 */
[----:B------:R-:W4:Y:S04]  /*4c740*/  LDL.LU R91, [R1+0x2c] ;  /* 0x00002c00015b7983 */ /* 0x000f280000300800 */
[----:B------:R1:W-:Y:S04]  /*4c750*/  STL [R1+0x2d94], R59 ;  /* 0x002d943b01007387 */ /* 0x0003e80000100800 */
[----:B------:R1:W-:Y:S01]  /*4c760*/  STL [R1+0x2d90], R58 ;  /* 0x002d903a01007387 */ /* 0x0003e20000100800 */
[C---:B--2---:R-:W-:Y:S11]  /*4c770*/  HMMA.1688.F32.TF32 R84, R72.reuse, R44, R84 ;  /* 0x0000002c4854723c */ /* 0x044ff60000081054 */
[----:B------:R-:W-:Y:S11]  /*4c780*/  @!UPT UIADD3 URZ, URZ, URZ, URZ ;  /* 0x0000003f3f3ff290 */ /* 0x000ff6000fffe03f */
[----:B------:R-:W-:Y:S02]  /*4c790*/  @!UPT UIADD3 URZ, URZ, URZ, URZ ;  /* 0x0000003f3f3ff290 */ /* 0x000fe4000fffe03f */
[----:B-1----:R-:W-:Y:S02]  /*4c7a0*/  IMAD.MOV.U32 R27, RZ, RZ, R84 ;  /* 0x000000ffff1b7224 */ /* 0x002fe400078e0054 */
[----:B------:R-:W-:Y:S01]  /*4c7b0*/  IMAD.MOV.U32 R26, RZ, RZ, R85 ;  /* 0x000000ffff1a7224 */ /* 0x000fe200078e0055 */
[----:B------:R-:W2:Y:S04]  /*4c7c0*/  LDL.LU R84, [R1] ;  /* 0x0000000001547983 */ /* 0x000ea80000300800 */
[----:B------:R-:W2:Y:S01]  /*4c7d0*/  LDL.LU R85, [R1+0x4] ;  /* 0x0000040001557983 */ /* 0x000ea20000300800 */
[----:B------:R-:W-:Y:S01]  /*4c7e0*/  IMAD.MOV.U32 R54, RZ, RZ, R6 ;  /* 0x000000ffff367224 */ /* 0x000fe200078e0006 */
[----:B------:R-:W-:Y:S02]  /*4c7f0*/  MOV R55, R7 ;  /* 0x0000000700377202 */ /* 0x000fe40000000f00 */
[----:B---3--:R-:W-:Y:S01]  /*4c800*/  HMMA.1688.F32.TF32 R4, R72, R32, R104 ;  /* 0x000000204804723c */ /* 0x008fe20000081068 */
[----:B------:R-:W-:Y:S01]  /*4c810*/  MOV R31, R86 ;  /* 0x00000056001f7202 */ /* 0x000fe20000000f00 */
[----:B------:R-:W-:Y:S01]  /*4c820*/  IMAD.MOV.U32 R30, RZ, RZ, R87 ;  /* 0x000000ffff1e7224 */ /* 0x000fe200078e0057 */
[----:B------:R-:W-:Y:S01]  /*4c830*/  MOV R87, R2 ;  /* 0x0000000200577202 */ /* 0x000fe20000000f00 */
[----:B------:R-:W-:-:S04]  /*4c840*/  IMAD.MOV.U32 R86, RZ, RZ, R252 ;  /* 0x000000ffff567224 */ /* 0x000fc800078e00fc */
[C---:B------:R-:W-:Y:S11]  /*4c850*/  HMMA.1688.F32.TF32 R96, R72.reuse, R40, R96 ;  /* 0x000000284860723c */ /* 0x040ff60000081060 */
[----:B------:R-:W-:Y:S05]  /*4c860*/  @!UPT UIADD3 URZ, URZ, URZ, URZ ;  /* 0x0000003f3f3ff290 */ /* 0x000fea000fffe03f */
[----:B------:R-:W-:Y:S01]  /*4c870*/  IMAD.MOV.U32 R18, RZ, RZ, R4 ;  /* 0x000000ffff127224 */ /* 0x000fe200078e0004 */
[----:B------:R-:W-:Y:S01]  /*4c880*/  MOV R14, R6 ;  /* 0x00000006000e7202 */ /* 0x000fe20000000f00 */
[----:B------:R-:W-:Y:S02]  /*4c890*/  IMAD.MOV.U32 R19, RZ, RZ, R5 ;  /* 0x000000ffff137224 */ /* 0x000fe400078e0005 */
[----:B------:R-:W-:Y:S02]  /*4c8a0*/  IMAD.MOV.U32 R15, RZ, RZ, R7 ;  /* 0x000000ffff0f7224 */ /* 0x000fe400078e0007 */
[C---:B------:R-:W-:Y:S08]  /*4c8b0*/  HMMA.1688.F32.TF32 R4, R72.reuse, R36, R100 ;  /* 0x000000244804723c */ /* 0x040ff00000081064 */
[C---:B----4-:R-:W-:Y:S11]  /*4c8c0*/  HMMA.1688.F32.TF32 R80, R72.reuse, R56, R80 ;  /* 0x000000384850723c */ /* 0x050ff60000081050 */
[----:B------:R-:W-:Y:S05]  /*4c8d0*/  @!UPT UIADD3 URZ, URZ, URZ, URZ ;  /* 0x0000003f3f3ff290 */ /* 0x000fea000fffe03f */
[----:B------:R-:W-:Y:S01]  /*4c8e0*/  IMAD.MOV.U32 R35, RZ, RZ, R4 ;  /* 0x000000ffff237224 */ /* 0x000fe200078e0004 */
[----:B------:R-:W-:Y:S01]  /*4c8f0*/  MOV R34, R5 ;  /* 0x0000000500227202 */ /* 0x000fe20000000f00 */
[----:B------:R-:W-:Y:S01]  /*4c900*/  IMAD.MOV.U32 R62, RZ, RZ, R6 ;  /* 0x000000ffff3e7224 */ /* 0x000fe200078e0006 */
[----:B------:R-:W-:Y:S01]  /*4c910*/  MOV R4, R96 ;  /* 0x0000006000047202 */ /* 0x000fe20000000f00 */
[----:B------:R-:W-:Y:S02]  /*4c920*/  IMAD.MOV.U32 R5, RZ, RZ, R97 ;  /* 0x000000ffff057224 */ /* 0x000fe400078e0061 */
[----:B------:R-:W-:Y:S01]  /*4c930*/  IMAD.MOV.U32 R63, RZ, RZ, R7 ;  /* 0x000000ffff3f7224 */ /* 0x000fe200078e0007 */
[C---:B------:R-:W-:Y:S08]  /*4c940*/  HMMA.1688.F32.TF32 R92, R72.reuse, R48, R92 ;  /* 0x00000030485c723c */ /* 0x040ff0000008105c */
[----:B------:R-:W-:Y:S01]  /*4c950*/  HMMA.1688.F32.TF32 R88, R72, R52, R88 ;  /* 0x000000344858723c */ /* 0x000fe20000081058 */
[----:B------:R-:W-:Y:S01]  /*4c960*/  MOV R51, R80 ;  /* 0x0000005000337202 */ /* 0x000fe20000000f00 */
[----:B------:R-:W-:Y:S01]  /*4c970*/  IMAD.MOV.U32 R50, RZ, RZ, R81 ;  /* 0x000000ffff327224 */ /* 0x000fe200078e0051 */
[----:B------:R-:W3:Y:S01]  /*4c980*/  LDL.LU R80, [R1+0x1b0] ;  /* 0x0001b00001507983 */ /* 0x000ee20000300800 */
[----:B------:R-:W-:Y:S01]  /*4c990*/  IMAD.MOV.U32 R39, RZ, RZ, R82 ;  /* 0x000000ffff277224 */ /* 0x000fe200078e0052 */
[----:B------:R-:W-:-:S02]  /*4c9a0*/  MOV R38, R83 ;  /* 0x0000005300267202 */ /* 0x000fc40000000f00 */
[----:B------:R-:W3:Y:S01]  /*4c9b0*/  LDL.LU R81, [R1+0x1b4] ;  /* 0x0001b40001517983 */ /* 0x000ee20000300800 */
[----:B------:R-:W-:-:S03]  /*4c9c0*/  IMAD.MOV.U32 R6, RZ, RZ, R98 ;  /* 0x000000ffff067224 */ /* 0x000fc600078e0062 */
[----:B------:R-:W3:Y:S01]  /*4c9d0*/  LDL.LU R82, [R1+0x1b8] ;  /* 0x0001b80001527983 */ /* 0x000ee20000300800 */
[----:B------:R-:W-:-:S03]  /*4c9e0*/  MOV R7, R99 ;  /* 0x0000006300077202 */ /* 0x000fc60000000f00 */
[----:B------:R-:W3:Y:S04]  /*4c9f0*/  LDL.LU R83, [R1+0x1bc] ;  /* 0x0001bc0001537983 */ /* 0x000ee80000300800 */
[----:B------:R-:W4:Y:S04]  /*4ca00*/  LDL.LU R96, [R1+0x1c0] ;  /* 0x0001c00001607983 */ /* 0x000f280000300800 */
[----:B------:R-:W4:Y:S04]  /*4ca10*/  LDL.LU R97, [R1+0x1c4] ;  /* 0x0001c40001617983 */ /* 0x000f280000300800 */
[----:B------:R-:W4:Y:S04]  /*4ca20*/  LDL.LU R98, [R1+0x1c8] ;  /* 0x0001c80001627983 */ /* 0x000f280000300800 */
        /* <DEDUP_REMOVED lines=8> */
[----:B------:R-:W3:Y:S01]  /*4cab0*/  LDL.LU R103, [R1+0x72c] ;  /* 0x00072c0001677983 */ /* 0x000ee20000300800 */
[----:B------:R-:W-:Y:S01]  /*4cac0*/  IMAD.MOV.U32 R22, RZ, RZ, R91 ;  /* 0x000000ffff167224 */ /* 0x000fe200078e005b */
[----:B------:R-:W-:Y:S01]  /*4cad0*/  MOV R91, R248 ;  /* 0x000000f8005b7202 */ /* 0x000fe20000000f00 */
[----:B------:R-:W-:Y:S01]  /*4cae0*/  IMAD.MOV.U32 R90, RZ, RZ, R245 ;  /* 0x000000ffff5a7224 */ /* 0x000fe200078e00f5 */
[----:B------:R-:W4:Y:S04]  /*4caf0*/  LDL.LU R88, [R1+0x1a0] ;  /* 0x0001a00001587983 */ /* 0x000f280000300800 */
[----:B------:R-:W4:Y:S04]  /*4cb00*/  LDL.LU R244, [R1+0x2dec] ;  /* 0x002dec0001f47983 */ /* 0x000f280000300800 */
[----:B------:R-:W4:Y:S04]  /*4cb10*/  LDL.LU R245, [R1+0x2de8] ;  /* 0x002de80001f57983 */ /* 0x000f280000300800 */
[----:B------:R-:W4:Y:S01]  /*4cb20*/  LDL.LU R248, [R1+0x2de4] ;  /* 0x002de40001f87983 */ /* 0x000f220000300800 */
[----:B------:R-:W-:Y:S01]  /*4cb30*/  IMAD.MOV.U32 R10, RZ, RZ, R92 ;  /* 0x000000ffff0a7224 */ /* 0x000fe200078e005c */
[----:B------:R-:W-:Y:S01]  /*4cb40*/  MOV R92, R247 ;  /* 0x000000f7005c7202 */ /* 0x000fe20000000f00 */
[----:B--2---:R-:W-:Y:S11]  /*4cb50*/  HMMA.1688.F32.TF32 R84, R72, R60, R84 ;  /* 0x0000003c4854723c */ /* 0x004ff60000081054 */
[----:B------:R-:W-:Y:S11]  /*4cb60*/  @!UPT UIADD3 URZ, URZ, URZ, URZ ;  /* 0x0000003f3f3ff290 */ /* 0x000ff6000fffe03f */
[----:B------:R-:W-:Y:S02]  /*4cb70*/  @!UPT UIADD3 URZ, URZ, URZ, URZ ;  /* 0x0000003f3f3ff290 */ /* 0x000fe4000fffe03f */
[----:B------:R-:W-:Y:S01]  /*4cb80*/  IMAD.MOV.U32 R59, RZ, RZ, R84 ;  /* 0x000000ffff3b7224 */ /* 0x000fe200078e0054 */
[----:B------:R-:W-:Y:S01]  /*4cb90*/  MOV R47, R86 ;  /* 0x00000056002f7202 */ /* 0x000fe20000000f00 */
[----:B------:R-:W-:Y:S01]  /*4cba0*/  IMAD.MOV.U32 R58, RZ, RZ, R85 ;  /* 0x000000ffff3a7224 */ /* 0x000fe200078e0055 */
[----:B------:R-:W-:Y:S01]  /*4cbb0*/  MOV R85, R250 ;  /* 0x000000fa00557202 */ /* 0x000fe20000000f00 */
[----:B------:R-:W-:Y:S02]  /*4cbc0*/  IMAD.MOV.U32 R84, RZ, RZ, R249 ;  /* 0x000000ffff547224 */ /* 0x000fe400078e00f9 */
[----:B------:R-:W2:Y:S01]  /*4cbd0*/  LDL.LU R249, [R1+0x2de0] ;  /* 0x002de00001f97983 */ /* 0x000ea20000300800 */
[----:B------:R-:W-:-:S03]  /*4cbe0*/  IMAD.MOV.U32 R86, RZ, RZ, R251 ;  /* 0x000000ffff567224 */ /* 0x000fc600078e00fb */
[----:B------:R-:W2:Y:S01]  /*4cbf0*/  LDL.LU R250, [R1+0x2ddc] ;  /* 0x002ddc0001fa7983 */ /* 0x000ea20000300800 */
[----:B------:R-:W-:-:S03]  /*4cc00*/  IMAD.MOV.U32 R46, RZ, RZ, R87 ;  /* 0x000000ffff2e7224 */ /* 0x000fc600078e0057 */
[----:B------:R-:W2:Y:S01]  /*4cc10*/  LDL.LU R251, [R1+0x2dd8] ;  /* 0x002dd80001fb7983 */ /* 0x000ea20000300800 */
[----:B------:R-:W-:-:S03]  /*4cc20*/  IMAD.MOV.U32 R87, RZ, RZ, R246 ;  /* 0x000000ffff577224 */ /* 0x000fc600078e00f6 */
[----:B------:R-:W2:Y:S04]  /*4cc30*/  LDL.LU R246, [R1+0x2dd4] ;  /* 0x002dd40001f67983 */ /* 0x000ea80000300800 */
[----:B------:R-:W2:Y:S01]  /*4cc40*/  LDL.LU R247, [R1+0x2dd0] ;  /* 0x002dd00001f77983 */ /* 0x000ea20000300800 */
[----:B------:R-:W-:Y:S01]  /*4cc50*/  IMAD.MOV.U32 R11, RZ, RZ, R93 ;  /* 0x000000ffff0b7224 */ /* 0x000fe200078e005d */
[----:B------:R-:W-:Y:S01]  /*4cc60*/  MOV R252, R94 ;  /* 0x0000005e00fc7202 */ /* 0x000fe20000000f00 */
[----:B------:R-:W-:Y:S01]  /*4cc70*/  IMAD.MOV.U32 R2, RZ, RZ, R95 ;  /* 0x000000ffff027224 */ /* 0x000fe200078e005f */
[----:B------:R-:W2:Y:S04]  /*4cc80*/  LDL.LU R93, [R1+0x194] ;  /* 0x00019400015d7983 */ /* 0x000ea80000300800 */
[----:B------:R-:W2:Y:S04]  /*4cc90*/  LDL.LU R94, [R1+0x198] ;  /* 0x00019800015e7983 */ /* 0x000ea80000300800 */
[----:B------:R-:W2:Y:S01]  /*4cca0*/  LDL.LU R95, [R1+0x19c] ;  /* 0x00019c00015f7983 */ /* 0x000ea20000300800 */
[C---:B---3--:R-:W-:Y:S08]  /*4ccb0*/  HMMA.1688.F32.TF32 R104, R76.reuse, R8, R100 ;  /* 0x000000084c68723c */ /* 0x048ff00000081064 */
[C---:B----4-:R-:W-:Y:S08]  /*4ccc0*/  HMMA.1688.F32.TF32 R100, R76.reuse, R12, R96 ;  /* 0x0000000c4c64723c */ /* 0x050ff00000081060 */
[----:B------:R-:W-:Y:S08]  /*4ccd0*/  HMMA.1688.F32.TF32 R96, R76, R16, R80 ;  /* 0x000000104c60723c */ /* 0x000ff00000081050 */
[C---:B--2---:R-:W-:Y:S08]  /*4cce0*/  HMMA.1688.F32.TF32 R248, R72.reuse, R64, R248 ;  /* 0x0000004048f8723c */ /* 0x044ff000000810f8 */
[----:B------:R-:W-:Y:S01]  /*4ccf0*/  HMMA.1688.F32.TF32 R244, R72, R68, R244 ;  /* 0x0000004448f4723c */ /* 0x000fe200000810f4 */
[----:B------:R-:W-:Y:S04]  /*4cd00*/  LDS R72, [R3+0x28200] ;  /* 0x0282000003487984 */ /* 0x000fe80000000800 */
[----:B------:R-:W-:Y:S03]  /*4cd10*/  LDS R74, [R3+0x2a200] ;  /* 0x02a20000034a7984 */ /* 0x000fe60000000800 */
[C---:B------:R-:W-:Y:S01]  /*4cd20*/  HMMA.1688.F32.TF32 R88, R76.reuse, R20, R88 ;  /* 0x000000144c58723c */ /* 0x040fe20000081058 */
[----:B------:R-:W-:Y:S04]  /*4cd30*/  LDS R73, [R0+0x28200] ;  /* 0x0282000000497984 */ /* 0x000fe80000000800 */
[----:B------:R-:W1:Y:S04]  /*4cd40*/  LDS R75, [R0+0x2a200] ;  /* 0x02a20000004b7984 */ /* 0x000e680000000800 */
        /* <DEDUP_REMOVED lines=8> */
[----:B------:R-:W-:Y:S04]  /*4cdd0*/  STL.64 [R1+0x1d0], R104 ;  /* 0x0001d06801007387 */ /* 0x000fe80000100a00 */
[----:B------:R-:W-:Y:S04]  /*4cde0*/  STL.64 [R1+0x1d8], R106 ;  /* 0x0001d86a01007387 */ /* 0x000fe80000100a00 */
[----:B------:R-:W3:Y:S04]  /*4cdf0*/  LDL.LU R80, [R1+0x170] ;  /* 0x0001700001507983 */ /* 0x000ee80000300800 */
[----:B------:R-:W-:Y:S04]  /*4ce00*/  STL.64 [R1+0x1c0], R100 ;  /* 0x0001c06401007387 */ /* 0x000fe80000100a00 */
[----:B------:R-:W-:Y:S04]  /*4ce10*/  STL.64 [R1+0x1c8], R102 ;  /* 0x0001c86601007387 */ /* 0x000fe80000100a00 */
[----:B------:R-:W-:Y:S04]  /*4ce20*/  STL.64 [R1+0x1b0], R96 ;  /* 0x0001b06001007387 */ /* 0x000fe80000100a00 */
[----:B------:R-:W-:Y:S04]  /*4ce30*/  STL.64 [R1+0x1b8], R98 ;  /* 0x0001b86201007387 */ /* 0x000fe80000100a00 */
[----:B------:R-:W3:Y:S04]  /*4ce40*/  LDL.LU R81, [R1+0x174] ;  /* 0x0001740001517983 */ /* 0x000ee80000300800 */
[----:B------:R-:W3:Y:S04]  /*4ce50*/  LDL.LU R82, [R1+0x178] ;  /* 0x0001780001527983 */ /* 0x000ee80000300800 */
[----:B------:R-:W3:Y:S01]  /*4ce60*/  LDL.LU R83, [R1+0x17c] ;  /* 0x00017c0001537983 */ /* 0x000ee20000300800 */
[C---:B------:R-:W-:Y:S08]  /*4ce70*/  HMMA.1688.F32.TF32 R92, R76.reuse, R24, R92 ;  /* 0x000000184c5c723c */ /* 0x040ff0000008105c */
[----:B------:R-:W-:Y:S01]  /*4ce80*/  HMMA.1688.F32.TF32 R84, R76, R28, R84 ;  /* 0x0000001c4c54723c */ /* 0x000fe20000081054 */
[----:B--2---:R-:W-:Y:S01]  /*4ce90*/  IMAD.MOV.U32 R247, RZ, RZ, R88 ;  /* 0x000000fffff77224 */ /* 0x004fe200078e0058 */
[----:B------:R-:W-:Y:S01]  /*4cea0*/  MOV R249, R90 ;  /* 0x0000005a00f97202 */ /* 0x000fe20000000f00 */
[----:B------:R-:W-:Y:S01]  /*4ceb0*/  IMAD.MOV.U32 R250, RZ, RZ, R91 ;  /* 0x000000fffffa7224 */ /* 0x000fe200078e005b */
[----:B------:R-:W2:Y:S01]  /*4cec0*/  LDL.LU R88, [R1+0x160] ;  /* 0x0001600001587983 */ /* 0x000ea20000300800 */
[----:B------:R-:W-:-:S03]  /*4ced0*/  IMAD.MOV.U32 R248, RZ, RZ, R89 ;  /* 0x000000fffff87224 */ /* 0x000fc600078e0059 */
[----:B------:R-:W2:Y:S04]  /*4cee0*/  LDL.LU R89, [R1+0x164] ;  /* 0x0001640001597983 */ /* 0x000ea80000300800 */
[----:B------:R-:W2:Y:S04]  /*4cef0*/  LDL.LU R90, [R1+0x168] ;  /* 0x00016800015a7983 */ /* 0x000ea80000300800 */
[----:B------:R-:W2:Y:S01]  /*4cf00*/  LDL.LU R91, [R1+0x16c] ;  /* 0x00016c00015b7983 */ /* 0x000ea20000300800 */
[----:B------:R-:W-:Y:S01]  /*4cf10*/  IMAD.MOV.U32 R246, RZ, RZ, R95 ;  /* 0x000000fffff67224 */ /* 0x000fe200078e005f */
[----:B------:R-:W-:-:S02]  /*4cf20*/  MOV R245, R94 ;  /* 0x0000005e00f57202 */ /* 0x000fc40000000f00 */
[----:B------:R4:W-:Y:S01]  /*4cf30*/  STL [R1+0x2c4c], R250 ;  /* 0x002c4cfa01007387 */ /* 0x0009e20000100800 */
[----:B------:R-:W-:-:S03]  /*4cf40*/  IMAD.MOV.U32 R244, RZ, RZ, R93 ;  /* 0x000000fffff47224 */ /* 0x000fc600078e005d */
[----:B------:R1:W-:Y:S04]  /*4cf50*/  STL [R1+0x2c48], R249 ;  /* 0x002c48f901007387 */ /* 0x0003e80000100800 */
[----:B------:R-:W-:Y:S04]  /*4cf60*/  STL [R1+0x2c44], R247 ;  /* 0x002c44f701007387 */ /* 0x000fe80000100800 */
[----:B------:R1:W-:Y:S01]  /*4cf70*/  STL [R1+0x2c40], R248 ;  /* 0x002c40f801007387 */ /* 0x0003e20000100800 */
[----:B----4-:R-:W-:-:S03]  /*4cf80*/  IMAD.MOV.U32 R250, RZ, RZ, R84 ;  /* 0x000000fffffa7224 */ /* 0x010fc600078e0054 */
[----:B------:R4:W-:Y:S01]  /*4cf90*/  STL [R1+0x190], R92 ;  /* 0x0001905c01007387 */ /* 0x0009e20000100800 */
[----:B-1----:R-:W-:-:S03]  /*4cfa0*/  MOV R249, R85 ;  /* 0x0000005500f97202 */ /* 0x002fc60000000f00 */
[----:B------:R-:W-:Y:S01]  /*4cfb0*/  STL [R1+0x2c58], R246 ;  /* 0x002c58f601007387 */ /* 0x000fe20000100800 */
[----:B------:R-:W-:-:S03]  /*4cfc0*/  IMAD.MOV.U32 R248, RZ, RZ, R87 ;  /* 0x000000fffff87224 */ /* 0x000fc600078e0057 */
[----:B------:R-:W-:Y:S01]  /*4cfd0*/  STL [R1+0x2c54], R245 ;  /* 0x002c54f501007387 */ /* 0x000fe20000100800 */
[----:B------:R-:W-:-:S03]  /*4cfe0*/  IMAD.MOV.U32 R247, RZ, RZ, R86 ;  /* 0x000000fffff77224 */ /* 0x000fc600078e0056 */
[----:B------:R1:W-:Y:S04]  /*4cff0*/  STL [R1+0x2c50], R244 ;  /* 0x002c50f401007387 */ /* 0x0003e80000100800 */
        /* <DEDUP_REMOVED lines=8> */
[C---:B---3--:R-:W-:Y:S11]  /*4d080*/  HMMA.1688.F32.TF32 R80, R76.reuse, R32, R80 ;  /* 0x000000204c50723c */ /* 0x048ff60000081050 */
[----:B------:R-:W-:Y:S11]  /*4d090*/  @!UPT UIADD3 URZ, URZ, URZ, URZ ;  /* 0x0000003f3f3ff290 */ /* 0x000ff6000fffe03f */
[----:B------:R-:W-:Y:S02]  /*4d0a0*/  @!UPT UIADD3 URZ, URZ, URZ, URZ ;  /* 0x0000003f3f3ff290 */ /* 0x000fe4000fffe03f */
[----:B------:R-:W-:Y:S01]  /*4d0b0*/  MOV R251, R80 ;  /* 0x0000005000fb7202 */ /* 0x000fe20000000f00 */
[----:B------:R-:W-:Y:S01]  /*4d0c0*/  IMAD.MOV.U32 R66, RZ, RZ, R81 ;  /* 0x000000ffff427224 */ /* 0x000fe200078e0051 */
[----:B------:R-:W3:Y:S01]  /*4d0d0*/  LDL.LU R80, [R1+0x140] ;  /* 0x0001400001507983 */ /* 0x000ee20000300800 */
[----:B------:R-:W-:Y:S01]  /*4d0e0*/  IMAD.MOV.U32 R67, RZ, RZ, R82 ;  /* 0x000000ffff437224 */ /* 0x000fe200078e0052 */
[----:B------:R-:W-:Y:S02]  /*4d0f0*/  MOV R70, R83 ;  /* 0x0000005300467202 */ /* 0x000fe40000000f00 */
[----:B------:R-:W3:Y:S04]  /*4d100*/  LDL.LU R81, [R1+0x144] ;  /* 0x0001440001517983 */ /* 0x000ee80000300800 */
[----:B------:R-:W3:Y:S04]  /*4d110*/  LDL.LU R82, [R1+0x148] ;  /* 0x0001480001527983 */ /* 0x000ee80000300800 */
[----:B------:R-:W3:Y:S01]  /*4d120*/  LDL.LU R83, [R1+0x14c] ;  /* 0x00014c0001537983 */ /* 0x000ee20000300800 */
[C---:B--2---:R-:W-:Y:S03]  /*4d130*/  HMMA.1688.F32.TF32 R88, R76.reuse, R36, R88 ;  /* 0x000000244c58723c */ /* 0x044fe60000081058 */
[----:B------:R-:W-:Y:S04]  /*4d140*/  STL [R1+0x2c78], R70 ;  /* 0x002c784601007387 */ /* 0x000fe80000100800 */
[----:B------:R-:W-:Y:S04]  /*4d150*/  STL [R1+0x2c74], R67 ;  /* 0x002c744301007387 */ /* 0x000fe80000100800 */
[----:B------:R-:W-:Y:S04]  /*4d160*/  STL [R1+0x2c70], R66 ;  /* 0x002c704201007387 */ /* 0x000fe80000100800 */
[----:B------:R2:W-:Y:S04]  /*4d170*/  STL [R1+0x2c6c], R251 ;  /* 0x002c6cfb01007387 */ /* 0x0005e80000100800 */
[----:B----4-:R-:W4:Y:S04]  /*4d180*/  LDL.LU R92, [R1+0x120] ;  /* 0x00012000015c7983 */ /* 0x010f280000300800 */
[----:B------:R-:W4:Y:S01]  /*4d190*/  LDL.LU R93, [R1+0x124] ;  /* 0x00012400015d7983 */ /* 0x000f220000300800 */
[----:B------:R-:W-:Y:S03]  /*4d1a0*/  HMMA.1688.F32.TF32 R84, R76, R40, R84 ;  /* 0x000000284c54723c */ /* 0x000fe60000081054 */
[----:B------:R-:W4:Y:S01]  /*4d1b0*/  LDL.LU R94, [R1+0x128] ;  /* 0x00012800015e7983 */ /* 0x000f220000300800 */
[----:B-1----:R-:W-:Y:S01]  /*4d1c0*/  IMAD.MOV.U32 R244, RZ, RZ, R91 ;  /* 0x000000fffff47224 */ /* 0x002fe200078e005b */
[----:B------:R-:W-:-:S02]  /*4d1d0*/  MOV R245, R90 ;  /* 0x0000005a00f57202 */ /* 0x000fc40000000f00 */
[----:B------:R-:W4:Y:S01]  /*4d1e0*/  LDL.LU R95, [R1+0x12c] ;  /* 0x00012c00015f7983 */ /* 0x000f220000300800 */
[----:B------:R-:W-:-:S03]  /*4d1f0*/  IMAD.MOV.U32 R246, RZ, RZ, R89 ;  /* 0x000000fffff67224 */ /* 0x000fc600078e0059 */
[----:B------:R-:W4:Y:S01]  /*4d200*/  LDL.LU R96, [R1+0x130] ;  /* 0x0001300001607983 */ /* 0x000f220000300800 */
[----:B------:R-:W-:-:S03]  /*4d210*/  IMAD.MOV.U32 R247, RZ, RZ, R88 ;  /* 0x000000fffff77224 */ /* 0x000fc600078e0058 */
[----:B------:R-:W4:Y:S04]  /*4d220*/  LDL.LU R97, [R1+0x134] ;  /* 0x0001340001617983 */ /* 0x000f280000300800 */
[----:B------:R-:W4:Y:S04]  /*4d230*/  LDL.LU R98, [R1+0x138] ;  /* 0x0001380001627983 */ /* 0x000f280000300800 */
[----:B------:R-:W4:Y:S04]  /*4d240*/  LDL.LU R99, [R1+0x13c] ;  /* 0x00013c0001637983 */ /* 0x000f280000300800 */
[----:B------:R-:W-:Y:S04]  /*4d250*/  STL [R1+0x2c88], R244 ;  /* 0x002c88f401007387 */ /* 0x000fe80000100800 */
[----:B------:R-:W-:Y:S04]  /*4d260*/  STL [R1+0x2c84], R245 ;  /* 0x002c84f501007387 */ /* 0x000fe80000100800 */
[----:B------:R-:W-:Y:S04]  /*4d270*/  STL [R1+0x2c80], R246 ;  /* 0x002c80f601007387 */ /* 0x000fe80000100800 */
[----:B------:R1:W-:Y:S01]  /*4d280*/  STL [R1+0x2c7c], R247 ;  /* 0x002c7cf701007387 */ /* 0x0003e20000100800 */
[----:B--2---:R-:W-:-:S03]  /*4d290*/  IMAD.MOV.U32 R251, RZ, RZ, R84 ;  /* 0x000000fffffb7224 */ /* 0x004fc600078e0054 */
[----:B------:R-:W2:Y:S01]  /*4d2a0*/  LDL.LU R88, [R1+0x110] ;  /* 0x0001100001587983 */ /* 0x000ea20000300800 */
[----:B------:R-:W-:-:S03]  /*4d2b0*/  IMAD.MOV.U32 R249, RZ, RZ, R87 ;  /* 0x000000fffff97224 */ /* 0x000fc600078e0057 */
[----:B------:R-:W2:Y:S01]  /*4d2c0*/  LDL.LU R89, [R1+0x114] ;  /* 0x0001140001597983 */ /* 0x000ea20000300800 */
[----:B------:R-:W-:Y:S01]  /*4d2d0*/  MOV R248, R85 ;  /* 0x0000005500f87202 */ /* 0x000fe20000000f00 */
[----:B------:R-:W-:Y:S02]  /*4d2e0*/  IMAD.MOV.U32 R250, RZ, RZ, R86 ;  /* 0x000000fffffa7224 */ /* 0x000fe400078e0056 */
        /* <DEDUP_REMOVED lines=9> */
[----:B------:R1:W-:Y:S01]  /*4d380*/  STL [R1+0x2c8c], R251 ;  /* 0x002c8cfb01007387 */ /* 0x0003e20000100800 */
[C---:B---3--:R-:W-:Y:S11]  /*4d390*/  HMMA.1688.F32.TF32 R80, R76.reuse, R44, R80 ;  /* 0x0000002c4c50723c */ /* 0x048ff60000081050 */
[----:B------:R-:W-:Y:S11]  /*4d3a0*/  @!UPT UIADD3 URZ, URZ, URZ, URZ ;  /* 0x0000003f3f3ff290 */ /* 0x000ff6000fffe03f */
[----:B------:R-:W-:Y:S02]  /*4d3b0*/  @!UPT UIADD3 URZ, URZ, URZ, URZ ;  /* 0x0000003f3f3ff290 */ /* 0x000fe4000fffe03f */
[----:B-1----:R-:W-:Y:S01]  /*4d3c0*/  MOV R247, R80 ;  /* 0x0000005000f77202 */ /* 0x002fe20000000f00 */
[----:B------:R-:W-:Y:S01]  /*4d3d0*/  IMAD.MOV.U32 R70, RZ, RZ, R81 ;  /* 0x000000ffff467224 */ /* 0x000fe200078e0051 */
[----:B------:R-:W3:Y:S01]  /*4d3e0*/  LDL.LU R80, [R1+0xf0] ;  /* 0x0000f00001507983 */ /* 0x000ee20000300800 */
[----:B------:R-:W-:Y:S01]  /*4d3f0*/  IMAD.MOV.U32 R67, RZ, RZ, R82 ;  /* 0x000000ffff437224 */ /* 0x000fe200078e0052 */
[----:B------:R-:W-:Y:S02]  /*4d400*/  MOV R66, R83 ;  /* 0x0000005300427202 */ /* 0x000fe40000000f00 */
[----:B------:R-:W3:Y:S04]  /*4d410*/  LDL.LU R81, [R1+0xf4] ;  /* 0x0000f40001517983 */ /* 0x000ee80000300800 */
[----:B------:R-:W3:Y:S04]  /*4d420*/  LDL.LU R82, [R1+0xf8] ;  /* 0x0000f80001527983 */ /* 0x000ee80000300800 */
[----:B------:R-:W3:Y:S01]  /*4d430*/  LDL.LU R83, [R1+0xfc] ;  /* 0x0000fc0001537983 */ /* 0x000ee20000300800 */
[C---:B----4-:R-:W-:Y:S08]  /*4d440*/  HMMA.1688.F32.TF32 R92, R76.reuse, R52, R92 ;  /* 0x000000344c5c723c */ /* 0x050ff0000008105c */
[C---:B------:R-:W-:Y:S01]  /*4d450*/  HMMA.1688.F32.TF32 R96, R76.reuse, R48, R96 ;  /* 0x000000304c60723c */ /* 0x040fe20000081060 */
[----:B------:R-:W-:Y:S04]  /*4d460*/  STL [R1+0x2ca8], R66 ;  /* 0x002ca84201007387 */ /* 0x000fe80000100800 */
[----:B------:R-:W-:Y:S11]  /*4d470*/  STL [R1+0x2ca4], R67 ;  /* 0x002ca44301007387 */ /* 0x000ff60000100800 */
[----:B------:R-:W-:Y:S01]  /*4d480*/  IMAD.MOV.U32 R246, RZ, RZ, R95 ;  /* 0x000000fffff67224 */ /* 0x000fe200078e005f */
[----:B------:R-:W-:Y:S01]  /*4d490*/  STL [R1+0x2ca0], R70 ;  /* 0x002ca04601007387 */ /* 0x000fe20000100800 */
[----:B------:R-:W-:Y:S01]  /*4d4a0*/  IMAD.MOV.U32 R245, RZ, RZ, R94 ;  /* 0x000000fffff57224 */ /* 0x000fe200078e005e */
[----:B--2---:R-:W-:Y:S05]  /*4d4b0*/  HMMA.1688.F32.TF32 R88, R76, R56, R88 ;  /* 0x000000384c58723c */ /* 0x004fea0000081058 */
[----:B------:R-:W-:Y:S01]  /*4d4c0*/  IMAD.MOV.U32 R71, RZ, RZ, R96 ;  /* 0x000000ffff477224 */ /* 0x000fe200078e0060 */
[----:B------:R1:W-:Y:S01]  /*4d4d0*/  STL [R1+0x2c9c], R247 ;  /* 0x002c9cf701007387 */ /* 0x0003e20000100800 */
[----:B------:R-:W-:Y:S01]  /*4d4e0*/  MOV R244, R93 ;  /* 0x0000005d00f47202 */ /* 0x000fe20000000f00 */
[----:B------:R-:W-:-:S02]  /*4d4f0*/  IMAD.MOV.U32 R251, RZ, RZ, R92 ;  /* 0x000000fffffb7224 */ /* 0x000fc400078e005c */
[----:B------:R-:W-:Y:S01]  /*4d500*/  STL [R1+0x134], R97 ;  /* 0x0001346101007387 */ /* 0x000fe20000100800 */
[----:B------:R-:W-:Y:S03]  /*4d510*/  HMMA.1688.F32.TF32 R84, R76, R60, R84 ;  /* 0x0000003c4c54723c */ /* 0x000fe60000081054 */
[----:B------:R-:W-:Y:S04]  /*4d520*/  STL.64 [R1+0x138], R98 ;  /* 0x0001386201007387 */ /* 0x000fe80000100a00 */
[----:B------:R2:W-:Y:S06]  /*4d530*/  STL [R1+0x2cac], R71 ;  /* 0x002cac4701007387 */ /* 0x0005ec0000100800 */
[----:B------:R-:W-:Y:S01]  /*4d540*/  MOV R248, R91 ;  /* 0x0000005b00f87202 */ /* 0x000fe20000000f00 */
[----:B------:R4:W-:Y:S01]  /*4d550*/  STL [R1+0x2cbc], R246 ;  /* 0x002cbcf601007387 */ /* 0x0009e20000100800 */
[----:B------:R-:W-:Y:S01]  /*4d560*/  IMAD.MOV.U32 R250, RZ, RZ, R90 ;  /* 0x000000fffffa7224 */ /* 0x000fe200078e005a */
[----:B-1----:R-:W-:Y:S01]  /*4d570*/  MOV R247, R88 ;  /* 0x0000005800f77202 */ /* 0x002fe20000000f00 */
[----:B------:R-:W-:Y:S01]  /*4d580*/  IMAD.MOV.U32 R249, RZ, RZ, R89 ;  /* 0x000000fffff97224 */ /* 0x000fe200078e0059 */
[----:B------:R1:W-:Y:S04]  /*4d590*/  STL [R1+0x2cb8], R245 ;  /* 0x002cb8f501007387 */ /* 0x0003e80000100800 */
[----:B------:R1:W-:Y:S04]  /*4d5a0*/  STL [R1+0x2cb4], R244 ;  /* 0x002cb4f401007387 */ /* 0x0003e80000100800 */
[----:B------:R1:W-:Y:S04]  /*4d5b0*/  STL [R1+0x2cb0], R251 ;  /* 0x002cb0fb01007387 */ /* 0x0003e80000100800 */
[----:B------:R1:W-:Y:S04]  /*4d5c0*/  STL [R1+0x2ccc], R248 ;  /* 0x002cccf801007387 */ /* 0x0003e80000100800 */
[----:B------:R1:W-:Y:S04]  /*4d5d0*/  STL [R1+0x2cc8], R250 ;  /* 0x002cc8fa01007387 */ /* 0x0003e80000100800 */
[----:B------:R-:W-:Y:S04]  /*4d5e0*/  STL [R1+0x2cc4], R249 ;  /* 0x002cc4f901007387 */ /* 0x000fe80000100800 */
[----:B------:R1:W-:Y:S01]  /*4d5f0*/  STL [R1+0x2cc0], R247 ;  /* 0x002cc0f701007387 */ /* 0x0003e20000100800 */
[----:B--2---:R-:W-:Y:S01]  /*4d600*/  IMAD.MOV.U32 R71, RZ, RZ, R84 ;  /* 0x000000ffff477224 */ /* 0x004fe200078e0054 */
[----:B------:R-:W-:Y:S01]  /*4d610*/  MOV R67, R86 ;  /* 0x0000005600437202 */ /* 0x000fe20000000f00 */
[----:B------:R-:W-:-:S02]  /*4d620*/  IMAD.MOV.U32 R66, RZ, RZ, R85 ;  /* 0x000000ffff427224 */ /* 0x000fc400078e0055 */
[----:B------:R-:W-:Y:S01]  /*4d630*/  IMAD.MOV.U32 R70, RZ, RZ, R87 ;  /* 0x000000ffff467224 */ /* 0x000fe200078e0057 */
[----:B---3--:R-:W-:Y:S11]  /*4d640*/  HMMA.1688.F32.TF32 R80, R76, R64, R80 ;  /* 0x000000404c50723c */ /* 0x008ff60000081050 */
[----:B------:R-:W-:Y:S11]  /*4d650*/  @!UPT UIADD3 URZ, URZ, URZ, URZ ;  /* 0x0000003f3f3ff290 */ /* 0x000ff6000fffe03f */
[----:B------:R-:W-:Y:S02]  /*4d660*/  @!UPT UIADD3 URZ, URZ, URZ, URZ ;  /* 0x0000003f3f3ff290 */ /* 0x000fe4000fffe03f */
[----:B----4-:R-:W-:Y:S01]  /*4d670*/  IMAD.MOV.U32 R246, RZ, RZ, R80 ;  /* 0x000000fffff67224 */ /* 0x010fe200078e0050 */
[----:B-1----:R-:W-:Y:S01]  /*4d680*/  MOV R245, R81 ;  /* 0x0000005100f57202 */ /* 0x002fe20000000f00 */
[----:B------:R-:W2:Y:S01]  /*4d690*/  LDL.LU R80, [R1+0x410] ;  /* 0x0004100001507983 */ /* 0x000ea20000300800 */
[----:B------:R-:W-:Y:S02]  /*4d6a0*/  IMAD.MOV.U32 R244, RZ, RZ, R82 ;  /* 0x000000fffff47224 */ /* 0x000fe400078e0052 */
[----:B------:R-:W-:Y:S01]  /*4d6b0*/  IMAD.MOV.U32 R251, RZ, RZ, R83 ;  /* 0x000000fffffb7224 */ /* 0x000fe200078e0053 */
        /* <DEDUP_REMOVED lines=96> */
[----:B------:R-:W-:Y:S08]  /*4dcc0*/  HMMA.1688.F32.TF32 R156, R72, R20, R156 ;  /* 0x00000014489c723c */ /* 0x000ff0000008109c */
[----:B------:R-:W-:Y:S08]  /*4dcd0*/  HMMA.1688.F32.TF32 R76, R76, R68, R172 ;  /* 0x000000444c4c723c */ /* 0x000ff000000810ac */
[C---:B------:R-:W-:Y:S08]  /*4dce0*/  HMMA.1688.F32.TF32 R160, R72.reuse, R16, R160 ;  /* 0x0000001048a0723c */ /* 0x040ff000000810a0 */
[C---:B------:R-:W-:Y:S08]  /*4dcf0*/  HMMA.1688.F32.TF32 R168, R72.reuse, R8, R168 ;  /* 0x0000000848a8723c */ /* 0x040ff000000810a8 */
[----:B------:R-:W-:Y:S01]  /*4dd00*/  MOV R248, R76 ;  /* 0x0000004c00f87202 */ /* 0x000fe20000000f00 */
[----:B------:R-:W-:Y:S01]  /*4dd10*/  IMAD.MOV.U32 R250, RZ, RZ, R77 ;  /* 0x000000fffffa7224 */ /* 0x000fe200078e004d */
[----:B------:R-:W-:Y:S01]  /*4dd20*/  MOV R247, R79 ;  /* 0x0000004f00f77202 */ /* 0x000fe20000000f00 */
[----:B------:R-:W-:Y:S01]  /*4dd30*/  IMAD.MOV.U32 R249, RZ, RZ, R78 ;  /* 0x000000fffff97224 */ /* 0x000fe200078e004e */
[----:B------:R-:W-:Y:S04]  /*4dd40*/  LDS R76, [R3+0x28300] ;  /* 0x02830000034c7984 */ /* 0x000fe80000000800 */
[----:B------:R-:W-:Y:S04]  /*4dd50*/  LDS R78, [R3+0x2a300] ;  /* 0x02a30000034e7984 */ /* 0x000fe80000000800 */
[----:B------:R-:W-:Y:S01]  /*4dd60*/  LDS R77, [R0+0x28300] ;  /* 0x02830000004d7984 */ /* 0x000fe20000000800 */
[C---:B------:R-:W-:Y:S03]  /*4dd70*/  HMMA.1688.F32.TF32 R164, R72.reuse, R12, R164 ;  /* 0x0000000c48a4723c */ /* 0x040fe600000810a4 */
[----:B------:R-:W1:Y:S05]  /*4dd80*/  LDS R79, [R0+0x2a300] ;  /* 0x02a30000004f7984 */ /* 0x000e6a0000000800 */
[C---:B------:R-:W-:Y:S01]  /*4dd90*/  HMMA.1688.F32.TF32 R148, R72.reuse, R28, R148 ;  /* 0x0000001c4894723c */ /* 0x040fe20000081094 */
[----:B------:R-:W-:Y:S04]  /*4dda0*/  STL.64 [R1+0x4d0], R168 ;  /* 0x0004d0a801007387 */ /* 0x000fe80000100a00 */
[----:B------:R-:W-:Y:S10]  /*4ddb0*/  STL.64 [R1+0x4d8], R170 ;  /* 0x0004d8aa01007387 */ /* 0x000ff40000100a00 */
[----:B------:R-:W-:Y:S01]  /*4ddc0*/  STL.64 [R1+0x4c0], R164 ;  /* 0x0004c0a401007387 */ /* 0x000fe20000100a00 */
[C---:B------:R-:W-:Y:S03]  /*4ddd0*/  HMMA.1688.F32.TF32 R132, R72.reuse, R44, R132 ;  /* 0x0000002c4884723c */ /* 0x040fe60000081084 */
        /* <DEDUP_REMOVED lines=30> */
[C---:B-1----:R-:W-:Y:S03]  /*4dfc0*/  HMMA.1688.F32.TF32 R80, R76.reuse, R24, R80 ;  /* 0x000000184c50723c */ /* 0x042fe60000081050 */
[----:B------:R-:W-:Y:S04]  /*4dfd0*/  LDS R72, [R3+0x28400] ;  /* 0x0284000003487984 */ /* 0x000fe80000000800 */
[----:B------:R-:W-:Y:S01]  /*4dfe0*/  LDS R74, [R3+0x2a400] ;  /* 0x02a40000034a7984 */ /* 0x000fe20000000800 */
[C---:B--2---:R-:W-:Y:S03]  /*4dff0*/  HMMA.1688.F32.TF32 R100, R76.reuse, R8, R96 ;  /* 0x000000084c64723c */ /* 0x044fe60000081060 */
[----:B------:R-:W-:Y:S04]  /*4e000*/  LDS R73, [R0+0x28400] ;  /* 0x0284000000497984 */ /* 0x000fe80000000800 */
[----:B------:R-:W1:Y:S01]  /*4e010*/  LDS R75, [R0+0x2a400] ;  /* 0x02a40000004b7984 */ /* 0x000e620000000800 */
        /* <DEDUP_REMOVED lines=130> */
[C---:B------:R-:W-:Y:S07]  /*4e840*/  HMMA.1688.F32.TF32 R168, R76.reuse, R52, R168 ;  /* 0x000000344ca8723c */ /* 0x040fee00000810a8 */
        /* <DEDUP_REMOVED lines=18> */
[----:B------:R-:W-:Y:S01]  /*4e970*/  STL.64 [R1+0x380], R160 ;  /* 0x000380a001007387 */ /* 0x000fe20000100a00 */
[C---:B------:R-:W-:Y:S03]  /*4e980*/  HMMA.1688.F32.TF32 R148, R72.reuse, R12, R148 ;  /* 0x0000000c4894723c */ /* 0x040fe60000081094 */
        /* <DEDUP_REMOVED lines=9> */
[----:B------:R-:W-:Y:S04]  /*4ea20*/  STL.64 [R1+0x360], R152 ;  /* 0x0003609801007387 */ /* 0x000fe80000100a00 */
[----:B------:R-:W-:Y:S04]  /*4ea30*/  STL.64 [R1+0x368], R154 ;  /* 0x0003689a01007387 */ /* 0x000fe80000100a00 */
[----:B------:R-:W-:Y:S01]  /*4ea40*/  STL.64 [R1+0x350], R148 ;  /* 0x0003509401007387 */ /* 0x000fe20000100a00 */
[C---:B------:R-:W-:Y:S03]  /*4ea50*/  HMMA.1688.F32.TF32 R132, R72.reuse, R24, R132 ;  /* 0x000000184884723c */ /* 0x040fe60000081084 */
[----:B------:R-:W-:Y:S04]  /*4ea60*/  STL.64 [R1+0x358], R150 ;  /* 0x0003589601007387 */ /* 0x000fe80000100a00 */
[----:B------:R-:W-:Y:S01]  /*4ea70*/  LDS R141, [R0+0x28500] ;  /* 0x02850000008d7984 */ /* 0x000fe20000000800 */
[C---:B------:R-:W-:Y:S03]  /*4ea80*/  HMMA.1688.F32.TF32 R124, R72.reuse, R32, R124 ;  /* 0x00000020487c723c */ /* 0x040fe6000008107c */
[----:B------:R-:W1:Y:S04]  /*4ea90*/  LDS R143, [R0+0x2a500] ;  /* 0x02a50000008f7984 */ /* 0x000e680000000800 */
[----:B------:R-:W-:Y:S04]  /*4eaa0*/  STL.64 [R1+0x340], R76 ;  /* 0x0003404c01007387 */ /* 0x000fe80000100a00 */
[----:B------:R2:W-:Y:S02]  /*4eab0*/  STL.64 [R1+0x348], R78 ;  /* 0x0003484e01007387 */ /* 0x0005e40000100a00 */
[C---:B--2---:R-:W-:Y:S02]  /*4eac0*/  HMMA.1688.F32.TF32 R76, R72.reuse, R28, R128 ;  /* 0x0000001c484c723c */ /* 0x044fe40000081080 */
[----:B------:R-:W-:Y:S04]  /*4ead0*/  STL.64 [R1+0x330], R136 ;  /* 0x0003308801007387 */ /* 0x000fe80000100a00 */
[----:B------:R-:W-:Y:S04]  /*4eae0*/  STL.64 [R1+0x338], R138 ;  /* 0x0003388a01007387 */ /* 0x000fe80000100a00 */
[----:B------:R-:W-:Y:S01]  /*4eaf0*/  STL.64 [R1+0x320], R132 ;  /* 0x0003208401007387 */ /* 0x000fe20000100a00 */
[C---:B------:R-:W-:Y:S03]  /*4eb00*/  HMMA.1688.F32.TF32 R112, R72.reuse, R36, R112 ;  /* 0x000000244870723c */ /* 0x040fe60000081070 */
        /* <DEDUP_REMOVED lines=23> */
[----:B------:R-:W-:Y:S04]  /*4ec80*/  STL.64 [R1+0x2a8], R94 ;  /* 0x0002a85e01007387 */ /* 0x000fe80000100a00 */
[----:B------:R2:W-:Y:S04]  /*4ec90*/  STL.64 [R1+0x290], R88 ;  /* 0x0002905801007387 */ /* 0x0005e80000100a00 */
[----:B------:R3:W-:Y:S04]  /*4eca0*/  STL.64 [R1+0x298], R90 ;  /* 0x0002985a01007387 */ /* 0x0007e80000100a00 */
[----:B------:R-:W4:Y:S05]  /*4ecb0*/  LDL.LU R112, [R1+0x7a0] ;  /* 0x0007a00001707983 */ /* 0x000f2a0000300800 */
[----:B------:R-:W-:Y:S04]  /*4ecc0*/  STL.64 [R1+0x280], R76 ;  /* 0x0002804c01007387 */ /* 0x000fe80000100a00 */
[----:B------:R1:W-:Y:S04]  /*4ecd0*/  STL.64 [R1+0x288], R78 ;  /* 0x0002884e01007387 */ /* 0x0003e80000100a00 */
[----:B------:R-:W4:Y:S04]  /*4ece0*/  LDL.LU R113, [R1+0x7a4] ;  /* 0x0007a40001717983 */ /* 0x000f280000300800 */
[----:B------:R-:W4:Y:S04]  /*4ecf0*/  LDL.LU R114, [R1+0x7a8] ;  /* 0x0007a80001727983 */ /* 0x000f280000300800 */
[----:B------:R-:W4:Y:S01]  /*4ed00*/  LDL.LU R115, [R1+0x7ac] ;  /* 0x0007ac0001737983 */ /* 0x000f220000300800 */
[----:B------:R-:W-:Y:S03]  /*4ed10*/  HMMA.1688.F32.TF32 R72, R72, R68, R80 ;  /* 0x000000444848723c */ /* 0x000fe60000081050 */
        /* <DEDUP_REMOVED lines=12> */
[----:B--2---:R-:W2:Y:S04]  /*4ede0*/  LDL.LU R88, [R1+0x800] ;  /* 0x0008000001587983 */ /* 0x004ea80000300800 */
[----:B------:R-:W2:Y:S04]  /*4edf0*/  LDL.LU R89, [R1+0x804] ;  /* 0x0008040001597983 */ /* 0x000ea80000300800 */
[----:B---3--:R-:W2:Y:S04]  /*4ee00*/  LDL.LU R90, [R1+0x808] ;  /* 0x00080800015a7983 */ /* 0x008ea80000300800 */
        /* <DEDUP_REMOVED lines=18> */
[----:B------:R-:W-:Y:S01]  /*4ef30*/  STL.64 [R1+0x2b20], R72 ;  /* 0x002b204801007387 */ /* 0x000fe20000100a00 */
        /* <DEDUP_REMOVED lines=8> */
[C---:B-1----:R-:W-:Y:S08]  /*4efc0*/  HMMA.1688.F32.TF32 R100, R140.reuse, R28, R100 ;  /* 0x0000001c8c64723c */ /* 0x042ff00000081064 */
[C---:B----4-:R-:W-:Y:S01]  /*4efd0*/  HMMA.1688.F32.TF32 R76, R140.reuse, R8, R80 ;  /* 0x000000088c4c723c */ /* 0x050fe20000081050 */
[----:B------:R-:W-:Y:S01]  /*4efe0*/  IMAD.MOV.U32 R239, RZ, RZ, R220 ;  /* 0x000000ffffef7224 */ /* 0x000fe200078e00dc */
[----:B------:R-:W-:Y:S01]  /*4eff0*/  MOV R237, R222 ;  /* 0x000000de00ed7202 */ /* 0x000fe20000000f00 */
[----:B------:R-:W-:Y:S01]  /*4f000*/  IMAD.MOV.U32 R238, RZ, RZ, R221 ;  /* 0x000000ffffee7224 */ /* 0x000fe200078e00dd */
[----:B------:R-:W-:Y:S04]  /*4f010*/  LDS R80, [R3+0x28700] ;  /* 0x0287000003507984 */ /* 0x000fe80000000800 */
[C---:B------:R-:W-:Y:S01]  /*4f020*/  HMMA.1688.F32.TF32 R84, R140.reuse, R12, R84 ;  /* 0x0000000c8c54723c */ /* 0x040fe20000081054 */
[----:B------:R-:W-:Y:S01]  /*4f030*/  IMAD.MOV.U32 R236, RZ, RZ, R223 ;  /* 0x000000ffffec7224 */ /* 0x000fe200078e00df */
[----:B------:R-:W-:Y:S04]  /*4f040*/  LDS R82, [R3+0x2a700] ;  /* 0x02a7000003527984 */ /* 0x000fe80000000800 */
[----:B------:R-:W-:Y:S02]  /*4f050*/  LDS R81, [R0+0x28700] ;  /* 0x0287000000517984 */ /* 0x000fe40000000800 */
[C---:B--2---:R-:W-:Y:S08]  /*4f060*/  HMMA.1688.F32.TF32 R88, R140.reuse, R16, R88 ;  /* 0x000000108c58723c */ /* 0x044ff00000081058 */
[C---:B---3--:R-:W-:Y:S01]  /*4f070*/  HMMA.1688.F32.TF32 R92, R140.reuse, R20, R92 ;  /* 0x000000148c5c723c */ /* 0x048fe2000008105c */
[----:B------:R-:W-:Y:S07]  /*4f080*/  STL.64 [R1+0x2b38], R78 ;  /* 0x002b384e01007387 */ /* 0x000fee0000100a00 */
[C---:B------:R-:W-:Y:S01]  /*4f090*/  HMMA.1688.F32.TF32 R96, R140.reuse, R24, R96 ;  /* 0x000000188c60723c */ /* 0x040fe20000081060 */
[----:B------:R-:W-:Y:S07]  /*4f0a0*/  STL.64 [R1+0x2b30], R76 ;  /* 0x002b304c01007387 */ /* 0x000fee0000100a00 */
        /* <DEDUP_REMOVED lines=33> */
[----:B------:R-:W3:Y:S01]  /*4f2c0*/  LDL.LU R121, [R1+0x784] ;  /* 0x0007840001797983 */ /* 0x000ee20000300800 */
[----:B------:R-:W-:Y:S03]  /*4f2d0*/  HMMA.1688.F32.TF32 R112, R140, R40, R112 ;  /* 0x000000288c70723c */ /* 0x000fe60000081070 */
        /* <DEDUP_REMOVED lines=27> */
[----:B------:R-:W-:Y:S04]  /*4f490*/  STL.64 [R1+0x2bb0], R112 ;  /* 0x002bb07001007387 */ /* 0x000fe80000100a00 */
[----:B------:R-:W4:Y:S04]  /*4f4a0*/  LDL.LU R168, [R1+0x630] ;  /* 0x0006300001a87983 */ /* 0x000f280000300800 */
[----:B------:R-:W4:Y:S04]  /*4f4b0*/  LDL.LU R169, [R1+0x634] ;  /* 0x0006340001a97983 */ /* 0x000f280000300800 */
[----:B------:R-:W4:Y:S04]  /*4f4c0*/  LDL.LU R170, [R1+0x638] ;  /* 0x0006380001aa7983 */ /* 0x000f280000300800 */
[----:B------:R-:W4:Y:S01]  /*4f4d0*/  LDL.LU R171, [R1+0x63c] ;  /* 0x00063c0001ab7983 */ /* 0x000f220000300800 */
[----:B------:R-:W-:Y:S03]  /*4f4e0*/  HMMA.1688.F32.TF32 R164, R204, R28, R164 ;  /* 0x0000001ccca4723c */ /* 0x000fe600000810a4 */
[----:B------:R-:W1:Y:S05]  /*4f4f0*/  LDS R83, [R0+0x2a700] ;  /* 0x02a7000000537984 */ /* 0x000e6a0000000800 */
[C---:B--2---:R-:W-:Y:S08]  /*4f500*/  HMMA.1688.F32.TF32 R116, R140.reuse, R44, R116 ;  /* 0x0000002c8c74723c */ /* 0x044ff00000081074 */
[C---:B---3--:R-:W-:Y:S08]  /*4f510*/  HMMA.1688.F32.TF32 R120, R140.reuse, R48, R120 ;  /* 0x000000308c78723c */ /* 0x048ff00000081078 */
[C---:B----4-:R-:W-:Y:S07]  /*4f520*/  HMMA.1688.F32.TF32 R124, R140.reuse, R52, R124 ;  /* 0x000000348c7c723c */ /* 0x050fee000008107c */
[----:B------:R-:W-:Y:S01]  /*4f530*/  STL.64 [R1+0x2bc8], R118 ;  /* 0x002bc87601007387 */ /* 0x000fe20000100a00 */
[C---:B------:R-:W-:Y:S03]  /*4f540*/  HMMA.1688.F32.TF32 R128, R140.reuse, R56, R128 ;  /* 0x000000388c80723c */ /* 0x040fe60000081080 */
[----:B------:R-:W-:Y:S04]  /*4f550*/  STL.64 [R1+0x2bc0], R116 ;  /* 0x002bc07401007387 */ /* 0x000fe80000100a00 */
[----:B------:R-:W-:Y:S04]  /*4f560*/  STL.64 [R1+0x2bd8], R122 ;  /* 0x002bd87a01007387 */ /* 0x000fe80000100a00 */
[----:B------:R-:W-:Y:S04]  /*4f570*/  STL.64 [R1+0x2bd0], R120 ;  /* 0x002bd07801007387 */ /* 0x000fe80000100a00 */
[----:B------:R-:W-:Y:S01]  /*4f580*/  STL.64 [R1+0x2be8], R126 ;  /* 0x002be87e01007387 */ /* 0x000fe20000100a00 */
[C---:B------:R-:W-:Y:S03]  /*4f590*/  HMMA.1688.F32.TF32 R132, R140.reuse, R60, R132 ;  /* 0x0000003c8c84723c */ /* 0x040fe60000081084 */
[----:B------:R-:W-:Y:S04]  /*4f5a0*/  STL.64 [R1+0x2be0], R124 ;  /* 0x002be07c01007387 */ /* 0x000fe80000100a00 */
[----:B------:R-:W2:Y:S04]  /*4f5b0*/  LDL.LU R172, [R1+0x620] ;  /* 0x0006200001ac7983 */ /* 0x000ea80000300800 */
[----:B------:R-:W2:Y:S04]  /*4f5c0*/  LDL.LU R173, [R1+0x624] ;  /* 0x0006240001ad7983 */ /* 0x000ea80000300800 */
[----:B------:R-:W2:Y:S04]  /*4f5d0*/  LDL.LU R174, [R1+0x628] ;  /* 0x0006280001ae7983 */ /* 0x000ea80000300800 */
[----:B------:R-:W2:Y:S04]  /*4f5e0*/  LDL.LU R175, [R1+0x62c] ;  /* 0x00062c0001af7983 */ /* 0x000ea80000300800 */
[----:B------:R-:W-:Y:S04]  /*4f5f0*/  STL.64 [R1+0x2bf8], R130 ;  /* 0x002bf88201007387 */ /* 0x000fe80000100a00 */
[----:B------:R-:W-:Y:S04]  /*4f600*/  STL.64 [R1+0x2bf0], R128 ;  /* 0x002bf08001007387 */ /* 0x000fe80000100a00 */
[----:B------:R-:W-:Y:S01]  /*4f610*/  STL.64 [R1+0x2c08], R134 ;  /* 0x002c088601007387 */ /* 0x000fe20000100a00 */
[C---:B------:R-:W-:Y:S03]  /*4f620*/  HMMA.1688.F32.TF32 R136, R140.reuse, R64, R136 ;  /* 0x000000408c88723c */ /* 0x040fe60000081088 */
[----:B------:R-:W-:Y:S04]  /*4f630*/  STL.64 [R1+0x2c00], R132 ;  /* 0x002c008401007387 */ /* 0x000fe80000100a00 */
[----:B------:R-:W-:Y:S01]  /*4f640*/  STL [R1+0x2ad0], R164 ;  /* 0x002ad0a401007387 */ /* 0x000fe20000100800 */
[----:B------:R-:W-:Y:S03]  /*4f650*/  HMMA.1688.F32.TF32 R140, R140, R68, R176 ;  /* 0x000000448c8c723c */ /* 0x000fe600000810b0 */
[----:B------:R-:W-:Y:S05]  /*4f660*/  STL [R1+0x2acc], R165 ;  /* 0x002acca501007387 */ /* 0x000fea0000100800 */
[C---:B------:R-:W-:Y:S01]  /*4f670*/  HMMA.1688.F32.TF32 R168, R204.reuse, R32, R168 ;  /* 0x00000020cca8723c */ /* 0x040fe200000810a8 */
[----:B------:R-:W-:Y:S04]  /*4f680*/  STL [R1+0x2ac8], R166 ;  /* 0x002ac8a601007387 */ /* 0x000fe80000100800 */
[----:B------:R-:W-:Y:S04]  /*4f690*/  STL [R1+0x2ac4], R167 ;  /* 0x002ac4a701007387 */ /* 0x000fe80000100800 */
        /* <DEDUP_REMOVED lines=33> */
[----:B------:R-:W-:Y:S01]  /*4f8b0*/  IMAD.MOV.U32 R99, RZ, RZ, R232 ;  /* 0x000000ffff637224 */ /* 0x000fe200078e00e8 */
[C---:B--2---:R-:W-:Y:S11]  /*4f8c0*/  HMMA.1688.F32.TF32 R172, R204.reuse, R36, R172 ;  /* 0x00000024ccac723c */ /* 0x044ff600000810ac */
[----:B------:R-:W-:Y:S11]  /*4f8d0*/  @!UPT UIADD3 URZ, URZ, URZ, URZ ;  /* 0x0000003f3f3ff290 */ /* 0x000ff6000fffe03f */
[----:B------:R-:W-:Y:S01]  /*4f8e0*/  @!UPT UIADD3 URZ, URZ, URZ, URZ ;  /* 0x0000003f3f3ff290 */ /* 0x000fe2000fffe03f */
[----:B------:R-:W-:Y:S04]  /*4f8f0*/  STL [R1+0x2ae4], R172 ;  /* 0x002ae4ac01007387 */ /* 0x000fe80000100800 */
[----:B------:R-:W-:Y:S04]  /*4f900*/  STL [R1+0x2ae0], R173 ;  /* 0x002ae0ad01007387 */ /* 0x000fe80000100800 */
[----:B------:R-:W-:Y:S04]  /*4f910*/  STL [R1+0x2adc], R174 ;  /* 0x002adcae01007387 */ /* 0x000fe80000100800 */
[----:B------:R-:W-:Y:S01]  /*4f920*/  STL [R1+0x2ab8], R175 ;  /* 0x002ab8af01007387 */ /* 0x000fe20000100800 */
[C---:B---3--:R-:W-:Y:S08]  /*4f930*/  HMMA.1688.F32.TF32 R176, R204.reuse, R40, R176 ;  /* 0x00000028ccb0723c */ /* 0x048ff000000810b0 */
[C---:B----4-:R-:W-:Y:S11]  /*4f940*/  HMMA.1688.F32.TF32 R180, R204.reuse, R44, R180 ;  /* 0x0000002cccb4723c */ /* 0x050ff600000810b4 */
[----:B------:R-:W-:Y:S04]  /*4f950*/  @!UPT UIADD3 URZ, URZ, URZ, URZ ;  /* 0x0000003f3f3ff290 */ /* 0x000fe8000fffe03f */
[----:B------:R-:W-:Y:S04]  /*4f960*/  STL [R1+0x2af4], R176 ;  /* 0x002af4b001007387 */ /* 0x000fe80000100800 */
[----:B------:R-:W-:Y:S04]  /*4f970*/  STL [R1+0x2af0], R177 ;  /* 0x002af0b101007387 */ /* 0x000fe80000100800 */
[----:B------:R-:W-:Y:S01]  /*4f980*/  STL [R1+0x2aec], R178 ;  /* 0x002aecb201007387 */ /* 0x000fe20000100800 */
[C---:B------:R-:W-:Y:S03]  /*4f990*/  HMMA.1688.F32.TF32 R184, R204.reuse, R48, R184 ;  /* 0x00000030ccb8723c */ /* 0x040fe600000810b8 */
[----:B------:R-:W-:Y:S05]  /*4f9a0*/  STL [R1+0x2ae8], R179 ;  /* 0x002ae8b301007387 */ /* 0x000fea0000100800 */
[C---:B------:R-:W-:Y:S01]  /*4f9b0*/  HMMA.1688.F32.TF32 R188, R204.reuse, R52, R188 ;  /* 0x00000034ccbc723c */ /* 0x040fe200000810bc */
[----:B------:R1:W-:Y:S04]  /*4f9c0*/  STL [R1+0x2afc], R180 ;  /* 0x002afcb401007387 */ /* 0x0003e80000100800 */
[----:B------:R2:W-:Y:S04]  /*4f9d0*/  STL [R1+0x2af8], R181 ;  /* 0x002af8b501007387 */ /* 0x0005e80000100800 */
[----:B------:R-:W-:Y:S04]  /*4f9e0*/  STL [R1+0x2ab4], R182 ;  /* 0x002ab4b601007387 */ /* 0x000fe80000100800 */
[----:B------:R-:W-:Y:S04]  /*4f9f0*/  STL [R1+0x2ab0], R183 ;  /* 0x002ab0b701007387 */ /* 0x000fe80000100800 */
[----:B------:R3:W-:Y:S04]  /*4fa00*/  STL [R1+0x2b0c], R184 ;  /* 0x002b0cb801007387 */ /* 0x0007e80000100800 */
[----:B------:R4:W-:Y:S04]  /*4fa10*/  STL [R1+0x2b08], R185 ;  /* 0x002b08b901007387 */ /* 0x0009e80000100800 */
[----:B------:R1:W-:Y:S04]  /*4fa20*/  STL [R1+0x2b04], R186 ;  /* 0x002b04ba01007387 */ /* 0x0003e80000100800 */
[----:B------:R1:W-:Y:S04]  /*4fa30*/  STL [R1+0x2b00], R187 ;  /* 0x002b00bb01007387 */ /* 0x0003e80000100800 */
[----:B------:R-:W-:Y:S04]  /*4fa40*/  STL [R1+0x2b1c], R188 ;  /* 0x002b1cbc01007387 */ /* 0x000fe80000100800 */
[----:B------:R-:W-:Y:S04]  /*4fa50*/  STL [R1+0x2b18], R189 ;  /* 0x002b18bd01007387 */ /* 0x000fe80000100800 */
        /* <DEDUP_REMOVED lines=29> */
[----:B------:R-:W-:Y:S01]  /*4fc30*/  HMMA.1688.F32.TF32 R144, R204, R8, R144 ;  /* 0x00000008cc90723c */ /* 0x000fe20000081090 */
[----:B------:R-:W-:Y:S01]  /*4fc40*/  IMAD.MOV.U32 R76, RZ, RZ, R215 ;  /* 0x000000ffff4c7224 */ /* 0x000fe200078e00d7 */
[----:B------:R-:W-:-:S06]  /*4fc50*/  MOV R77, R229 ;  /* 0x000000e5004d7202 */ /* 0x000fcc0000000f00 */
[----:B------:R-:W-:Y:S01]  /*4fc60*/  HMMA.1688.F32.TF32 R148, R204, R12, R148 ;  /* 0x0000000ccc94723c */ /* 0x000fe20000081094 */
[----:B------:R-:W-:-:S07]  /*4fc70*/  IMAD.MOV.U32 R78, RZ, RZ, R230 ;  /* 0x000000ffff4e7224 */ /* 0x000fce00078e00e6 */
[----:B------:R-:W-:Y:S01]  /*4fc80*/  HMMA.1688.F32.TF32 R152, R204, R16, R152 ;  /* 0x00000010cc98723c */ /* 0x000fe20000081098 */
[----:B------:R-:W-:-:S07]  /*4fc90*/  IMAD.MOV.U32 R79, RZ, RZ, R231 ;  /* 0x000000ffff4f7224 */ /* 0x000fce00078e00e7 */
[C---:B------:R-:W-:Y:S08]  /*4fca0*/  HMMA.1688.F32.TF32 R156, R204.reuse, R20, R156 ;  /* 0x00000014cc9c723c */ /* 0x040ff0000008109c */
[C---:B------:R-:W-:Y:S08]  /*4fcb0*/  HMMA.1688.F32.TF32 R160, R204.reuse, R24, R160 ;  /* 0x00000018cca0723c */ /* 0x040ff000000810a0 */
[C---:B------:R-:W-:Y:S08]  /*4fcc0*/  HMMA.1688.F32.TF32 R192, R204.reuse, R56, R192 ;  /* 0x00000038ccc0723c */ /* 0x040ff000000810c0 */
[----:B------:R-:W-:Y:S01]  /*4fcd0*/  HMMA.1688.F32.TF32 R196, R204, R60, R196 ;  /* 0x0000003cccc4723c */ /* 0x000fe200000810c4 */
[----:B------:R-:W-:Y:S01]  /*4fce0*/  IMAD.MOV.U32 R84, RZ, RZ, R228 ;  /* 0x000000ffff547224 */ /* 0x000fe200078e00e4 */
[----:B------:R-:W-:Y:S01]  /*4fcf0*/  MOV R86, R213 ;  /* 0x000000d500567202 */ /* 0x000fe20000000f00 */
[----:B------:R-:W-:-:S02]  /*4fd00*/  IMAD.MOV.U32 R85, RZ, RZ, R212 ;  /* 0x000000ffff557224 */ /* 0x000fc400078e00d4 */
[----:B------:R-:W-:-:S03]  /*4fd10*/  IMAD.MOV.U32 R87, RZ, RZ, R214 ;  /* 0x000000ffff577224 */ /* 0x000fc600078e00d6 */
[C---:B------:R-:W-:Y:S01]  /*4fd20*/  HMMA.1688.F32.TF32 R76, R80.reuse, R56, R76 ;  /* 0x00000038504c723c */ /* 0x040fe2000008104c */
[----:B------:R-:W-:Y:S01]  /*4fd30*/  MOV R88, R240 ;  /* 0x000000f000587202 */ /* 0x000fe20000000f00 */
[----:B------:R-:W-:Y:S01]  /*4fd40*/  IMAD.MOV.U32 R89, RZ, RZ, R241 ;  /* 0x000000ffff597224 */ /* 0x000fe200078e00f1 */
[----:B------:R-:W4:Y:S01]  /*4fd50*/  LDL.LU R240, [R1+0x2dc4] ;  /* 0x002dc40001f07983 */ /* 0x000f220000300800 */
[----:B------:R-:W-:Y:S01]  /*4fd60*/  IMAD.MOV.U32 R90, RZ, RZ, R242 ;  /* 0x000000ffff5a7224 */ /* 0x000fe200078e00f2 */
[----:B------:R-:W-:Y:S02]  /*4fd70*/  MOV R91, R243 ;  /* 0x000000f3005b7202 */ /* 0x000fe40000000f00 */
[----:B------:R-:W4:Y:S01]  /*4fd80*/  LDL.LU R241, [R1+0x2dc0] ;  /* 0x002dc00001f17983 */ /* 0x000f220000300800 */
[----:B------:R-:W-:Y:S03]  /*4fd90*/  HMMA.1688.F32.TF32 R84, R80, R52, R84 ;  /* 0x000000345054723c */ /* 0x000fe60000081054 */
        /* <DEDUP_REMOVED lines=10> */
[----:B-1----:R-:W-:Y:S01]  /*4fe40*/  IMAD.MOV.U32 R180, RZ, RZ, R76 ;  /* 0x000000ffffb47224 */ /* 0x002fe200078e004c */
[----:B------:R-:W-:Y:S01]  /*4fe50*/  MOV R176, R78 ;  /* 0x0000004e00b07202 */ /* 0x000fe20000000f00 */
[----:B--2---:R-:W-:-:S02]  /*4fe60*/  IMAD.MOV.U32 R181, RZ, RZ, R77 ;  /* 0x000000ffffb57224 */ /* 0x004fc400078e004d */
[----:B------:R-:W-:Y:S01]  /*4fe70*/  IMAD.MOV.U32 R76, RZ, RZ, R51 ;  /* 0x000000ffff4c7224 */ /* 0x000fe200078e0033 */
[----:B------:R-:W-:Y:S01]  /*4fe80*/  MOV R78, R39 ;  /* 0x00000027004e7202 */ /* 0x000fe20000000f00 */
[----:B------:R-:W-:Y:S01]  /*4fe90*/  IMAD.MOV.U32 R77, RZ, RZ, R50 ;  /* 0x000000ffff4d7224 */ /* 0x000fe200078e0032 */
[----:B------:R-:W-:Y:S01]  /*4fea0*/  MOV R178, R84 ;  /* 0x0000005400b27202 */ /* 0x000fe20000000f00 */
[----:B------:R-:W-:Y:S02]  /*4feb0*/  IMAD.MOV.U32 R177, RZ, RZ, R79 ;  /* 0x000000ffffb17224 */ /* 0x000fe400078e004f */
[----:B------:R-:W-:Y:S02]  /*4fec0*/  IMAD.MOV.U32 R79, RZ, RZ, R38 ;  /* 0x000000ffff4f7224 */ /* 0x000fe400078e0026 */
[----:B------:R-:W-:Y:S01]  /*4fed0*/  IMAD.MOV.U32 R179, RZ, RZ, R85 ;  /* 0x000000ffffb37224 */ /* 0x000fe200078e0055 */
[----:B------:R-:W-:Y:S01]  /*4fee0*/  MOV R85, R42 ;  /* 0x0000002a00557202 */ /* 0x000fe20000000f00 */
[----:B------:R-:W-:Y:S01]  /*4fef0*/  IMAD.MOV.U32 R84, RZ, RZ, R43 ;  /* 0x000000ffff547224 */ /* 0x000fe200078e002b */
[----:B------:R-:W-:Y:S01]  /*4ff00*/  MOV R173, R87 ;  /* 0x0000005700ad7202 */ /* 0x000fe20000000f00 */
[----:B------:R-:W-:-:S02]  /*4ff10*/  IMAD.MOV.U32 R172, RZ, RZ, R86 ;  /* 0x000000ffffac7224 */ /* 0x000fc400078e0056 */
[----:B------:R-:W-:Y:S02]  /*4ff20*/  IMAD.MOV.U32 R86, RZ, RZ, R23 ;  /* 0x000000ffff567224 */ /* 0x000fe400078e0017 */
[----:B------:R-:W-:Y:S02]  /*4ff30*/  IMAD.MOV.U32 R87, RZ, RZ, R22 ;  /* 0x000000ffff577224 */ /* 0x000fe400078e0016 */
[----:B------:R-:W-:Y:S02]  /*4ff40*/  IMAD.MOV.U32 R100, RZ, RZ, R35 ;  /* 0x000000ffff647224 */ /* 0x000fe400078e0023 */
[----:B------:R-:W-:Y:S01]  /*4ff50*/  IMAD.MOV.U32 R101, RZ, RZ, R34 ;  /* 0x000000ffff657224 */ /* 0x000fe200078e0022 */
[----:B---3--:R-:W-:Y:S07]  /*4ff60*/  HMMA.1688.F32.TF32 R204, R204, R68, R72 ;  /* 0x00000044cccc723c */ /* 0x008fee0000081048 */
[----:B------:R-:W-:Y:S01]  /*4ff70*/  MOV R72, R219 ;  /* 0x000000db00487202 */ /* 0x000fe20000000f00 */
[----:B------:R-:W-:Y:S01]  /*4ff80*/  IMAD.MOV.U32 R73, RZ, RZ, R218 ;  /* 0x000000ffff497224 */ /* 0x000fe200078e00da */
[----:B------:R-:W-:Y:S01]  /*4ff90*/  MOV R75, R216 ;  /* 0x000000d8004b7202 */ /* 0x000fe20000000f00 */
[----:B------:R-:W-:Y:S01]  /*4ffa0*/  IMAD.MOV.U32 R74, RZ, RZ, R217 ;  /* 0x000000ffff4a7224 */ /* 0x000fe200078e00d9 */
[C---:B----4-:R-:W-:Y:S01]  /*4ffb0*/  HMMA.1688.F32.TF32 R96, R80.reuse, R40, R96 ;  /* 0x000000285060723c */ /* 0x050fe20000081060 */
[----:B------:R-:W-:Y:S01]  /*4ffc0*/  MOV R102, R62 ;  /* 0x0000003e00667202 */ /* 0x000fe20000000f00 */
[----:B------:R-:W-:Y:S01]  /*4ffd0*/  IMAD.MOV.U32 R103, RZ, RZ, R63 ;  /* 0x000000ffff677224 */ /* 0x000fe200078e003f */
[----:B------:R-:W-:Y:S01]  /*4ffe0*/  MOV R106, R14 ;  /* 0x0000000e006a7202 */ /* 0x000fe20000000f00 */
[----:B------:R-:W-:Y:S01]  /*4fff0*/  IMAD.MOV.U32 R110, RZ, RZ, R54 ;  /* 0x000000ffff6e7224 */ /* 0x000fe200078e0036 */
[----:B------:R-:W-:Y:S03]  /*50000*/  LDS R216, [R3+0x2c000] ;  /* 0x02c0000003d87984 */ /* 0x000fe60000000800 */
[----:B------:R-:W-:Y:S01]  /*50010*/  HMMA.1688.F32.TF32 R72, R80, R60, R72 ;  /* 0x0000003c5048723c */ /* 0x000fe20000081048 */
[----:B------:R-:W-:Y:S01]  /*50020*/  IMAD.MOV.U32 R111, RZ, RZ, R55 ;  /* 0x000000ffff6f7224 */ /* 0x000fe200078e0037 */
[----:B------:R-:W-:Y:S01]  /*50030*/  LDS R218, [R3+0x2e000] ;  /* 0x02e0000003da7984 */ /* 0x000fe20000000800 */
[----:B------:R-:W-:-:S02]  /*50040*/  IMAD.MOV.U32 R104, RZ, RZ, R18 ;  /* 0x000000ffff687224 */ /* 0x000fc400078e0012 */
[----:B------:R-:W-:Y:S01]  /*50050*/  IMAD.MOV.U32 R105, RZ, RZ, R19 ;  /* 0x000000ffff697224 */ /* 0x000fe200078e0013 */
[----:B------:R-:W-:Y:S02]  /*50060*/  LDS R217, [R0+0x2c000] ;  /* 0x02c0000000d97984 */ /* 0x000fe40000000800 */
[----:B------:R-:W-:Y:S07]  /*50070*/  HMMA.1688.F32.TF32 R92, R80, R44, R92 ;  /* 0x0000002c505c723c */ /* 0x000fee000008105c */
[----:B------:R1:W-:Y:S09]  /*50080*/  STL.64 [R1+0x540], R96 ;  /* 0x0005406001007387 */ /* 0x0003f20000100a00 */
[----:B------:R-:W-:Y:S01]  /*50090*/  IMAD.MOV.U32 R184, RZ, RZ, R72 ;  /* 0x000000ffffb87224 */ /* 0x000fe200078e0048 */
[----:B------:R-:W-:Y:S01]  /*500a0*/  MOV R185, R73 ;  /* 0x0000004900b97202 */ /* 0x000fe20000000f00 */
[----:B------:R-:W-:Y:S01]  /*500b0*/  IMAD.MOV.U32 R186, RZ, RZ, R74 ;  /* 0x000000ffffba7224 */ /* 0x000fe200078e004a */
[----:B------:R2:W-:Y:S01]  /*500c0*/  STL.64 [R1+0x548], R98 ;  /* 0x0005486201007387 */ /* 0x0005e20000100a00 */
[----:B------:R-:W-:Y:S01]  /*500d0*/  MOV R72, R59 ;  /* 0x0000003b00487202 */ /* 0x000fe20000000f00 */
[----:B------:R-:W-:-:S02]  /*500e0*/  IMAD.MOV.U32 R73, RZ, RZ, R58 ;  /* 0x000000ffff497224 */ /* 0x000fc400078e003a */
[----:B------:R-:W3:Y:S01]  /*500f0*/  LDL.LU R59, [R1+0x2d94] ;  /* 0x002d9400013b7983 */ /* 0x000ee20000300800 */
[----:B------:R-:W-:Y:S01]  /*50100*/  IMAD.MOV.U32 R187, RZ, RZ, R75 ;  /* 0x000000ffffbb7224 */ /* 0x000fe200078e004b */
[----:B------:R-:W-:Y:S01]  /*50110*/  MOV R75, R46 ;  /* 0x0000002e004b7202 */ /* 0x000fe20000000f00 */
[----:B------:R-:W-:Y:S01]  /*50120*/  IMAD.MOV.U32 R74, RZ, RZ, R47 ;  /* 0x000000ffff4a7224 */ /* 0x000fe200078e002f */
        /* <DEDUP_REMOVED lines=8> */
[----:B------:R-:W-:-:S03]  /*501b0*/  IMAD.MOV.U32 R168, RZ, RZ, R93 ;  /* 0x000000ffffa87224 */ /* 0x000fc600078e005d */
[----:B------:R-:W4:Y:S01]  /*501c0*/  LDL.LU R43, [R1+0x2d74] ;  /* 0x002d7400012b7983 */ /* 0x000f220000300800 */
[----:B------:R-:W-:-:S03]  /*501d0*/  MOV R92, R27 ;  /* 0x0000001b005c7202 */ /* 0x000fc60000000f00 */
[----:B------:R-:W4:Y:S01]  /*501e0*/  LDL.LU R42, [R1+0x2d70] ;  /* 0x002d7000012a7983 */ /* 0x000f220000300800 */
[----:B------:R-:W-:Y:S01]  /*501f0*/  MOV R169, R94 ;  /* 0x0000005e00a97202 */ /* 0x000fe20000000f00 */
[----:B------:R-:W-:Y:S02]  /*50200*/  IMAD.MOV.U32 R93, RZ, RZ, R26 ;  /* 0x000000ffff5d7224 */ /* 0x000fe400078e001a */
[----:B------:R-:W4:Y:S01]  /*50210*/  LDL.LU R23, [R1+0x2d6c] ;  /* 0x002d6c0001177983 */ /* 0x000f220000300800 */
[----:B------:R-:W-:-:S03]  /*50220*/  IMAD.MOV.U32 R164, RZ, RZ, R95 ;  /* 0x000000ffffa47224 */ /* 0x000fc600078e005f */
        /* <DEDUP_REMOVED lines=13> */
[----:B-1----:R-:W-:Y:S01]  /*50300*/  MOV R97, R5 ;  /* 0x0000000500617202 */ /* 0x002fe20000000f00 */
[----:B------:R-:W-:Y:S01]  /*50310*/  IMAD.MOV.U32 R96, RZ, RZ, R4 ;  /* 0x000000ffff607224 */ /* 0x000fe200078e0004 */
[----:B------:R-:W1:Y:S01]  /*50320*/  LDS R219, [R0+0x2e000] ;  /* 0x02e0000000db7984 */ /* 0x000e620000000800 */
[----:B--2---:R-:W-:-:S02]  /*50330*/  IMAD.MOV.U32 R98, RZ, RZ, R6 ;  /* 0x000000ffff627224 */ /* 0x004fc400078e0006 */
[----:B------:R-:W-:Y:S11]  /*50340*/  IMAD.MOV.U32 R99, RZ, RZ, R7 ;  /* 0x000000ffff637224 */ /* 0x000ff600078e0007 */
[----:B------:R-:W-:Y:S06]  /*50350*/  @!UPT UIADD3 URZ, URZ, URZ, URZ ;  /* 0x0000003f3f3ff290 */ /* 0x000fec000fffe03f */
[----:B------:R-:W-:Y:S01]  /*50360*/  IMAD.MOV.U32 R165, RZ, RZ, R88 ;  /* 0x000000ffffa57224 */ /* 0x000fe200078e0058 */
[----:B------:R-:W-:Y:S01]  /*50370*/  MOV R166, R89 ;  /* 0x0000005900a67202 */ /* 0x000fe20000000f00 */
[----:B------:R-:W-:Y:S01]  /*50380*/  IMAD.MOV.U32 R89, RZ, RZ, R11 ;  /* 0x000000ffff597224 */ /* 0x000fe200078e000b */
[----:B------:R-:W-:Y:S02]  /*50390*/  MOV R88, R10 ;  /* 0x0000000a00587202 */ /* 0x000fe40000000f00 */
[----:B---3--:R-:W-:Y:S01]  /*503a0*/  MOV R109, R59 ;  /* 0x0000003b006d7202 */ /* 0x008fe20000000f00 */
[----:B----4-:R-:W-:Y:S02]  /*503b0*/  IMAD.MOV.U32 R108, RZ, RZ, R58 ;  /* 0x000000ffff6c7224 */ /* 0x010fe400078e003a */
[----:B------:R-:W2:Y:S04]  /*503c0*/  LDL.LU R58, [R1+0x2d44] ;  /* 0x002d4400013a7983 */ /* 0x000ea80000300800 */
[----:B------:R-:W2:Y:S04]  /*503d0*/  LDL.LU R59, [R1+0x2d40] ;  /* 0x002d4000013b7983 */ /* 0x000ea80000300800 */
[----:B------:R-:W3:Y:S04]  /*503e0*/  LDL.LU R54, [R1+0x2d3c] ;  /* 0x002d3c0001367983 */ /* 0x000ee80000300800 */
[----:B------:R-:W3:Y:S04]  /*503f0*/  LDL.LU R55, [R1+0x2d38] ;  /* 0x002d380001377983 */ /* 0x000ee80000300800 */
[----:B------:R-:W4:Y:S01]  /*50400*/  LDL.LU R132, [R1+0x1e0] ;  /* 0x0001e00001847983 */ /* 0x000f220000300800 */
[----:B------:R-:W-:-:S03]  /*50410*/  MOV R112, R50 ;  /* 0x0000003200707202 */ /* 0x000fc60000000f00 */
[----:B------:R-:W4:Y:S01]  /*50420*/  LDL.LU R133, [R1+0x1e4] ;  /* 0x0001e40001857983 */ /* 0x000f220000300800 */
[----:B------:R-:W-:-:S03]  /*50430*/  IMAD.MOV.U32 R113, RZ, RZ, R51 ;  /* 0x000000ffff717224 */ /* 0x000fc600078e0033 */
[----:B------:R-:W4:Y:S01]  /*50440*/  LDL.LU R134, [R1+0x1e8] ;  /* 0x0001e80001867983 */ /* 0x000f220000300800 */
[----:B------:R-:W-:-:S03]  /*50450*/  IMAD.MOV.U32 R114, RZ, RZ, R46 ;  /* 0x000000ffff727224 */ /* 0x000fc600078e002e */
[----:B------:R-:W4:Y:S01]  /*50460*/  LDL.LU R135, [R1+0x1ec] ;  /* 0x0001ec0001877983 */ /* 0x000f220000300800 */
[----:B------:R-:W-:-:S03]  /*50470*/  MOV R115, R47 ;  /* 0x0000002f00737202 */ /* 0x000fc60000000f00 */
[----:B------:R-:W2:Y:S01]  /*50480*/  LDL.LU R50, [R1+0x2d34] ;  /* 0x002d340001327983 */ /* 0x000ea20000300800 */
[----:B------:R-:W-:-:S03]  /*50490*/  IMAD.MOV.U32 R116, RZ, RZ, R42 ;  /* 0x000000ffff747224 */ /* 0x000fc600078e002a */
[----:B------:R-:W2:Y:S01]  /*504a0*/  LDL.LU R51, [R1+0x2d30] ;  /* 0x002d300001337983 */ /* 0x000ea20000300800 */
[----:B------:R-:W-:-:S03]  /*504b0*/  IMAD.MOV.U32 R117, RZ, RZ, R43 ;  /* 0x000000ffff757224 */ /* 0x000fc600078e002b */
[----:B------:R-:W2:Y:S01]  /*504c0*/  LDL.LU R46, [R1+0x2d2c] ;  /* 0x002d2c00012e7983 */ /* 0x000ea20000300800 */
[----:B------:R-:W-:-:S03]  /*504d0*/  MOV R118, R38 ;  /* 0x0000002600767202 */ /* 0x000fc60000000f00 */
[----:B------:R-:W2:Y:S01]  /*504e0*/  LDL.LU R47, [R1+0x2d28] ;  /* 0x002d2800012f7983 */ /* 0x000ea20000300800 */
[----:B------:R-:W-:-:S03]  /*504f0*/  IMAD.MOV.U32 R119, RZ, RZ, R39 ;  /* 0x000000ffff777224 */ /* 0x000fc600078e0027 */
[----:B------:R-:W2:Y:S04]  /*50500*/  LDL.LU R42, [R1+0x2d24] ;  /* 0x002d2400012a7983 */ /* 0x000ea80000300800 */
[----:B------:R-:W2:Y:S04]  /*50510*/  LDL.LU R43, [R1+0x2d20] ;  /* 0x002d2000012b7983 */ /* 0x000ea80000300800 */
[----:B------:R-:W2:Y:S01]  /*50520*/  LDL.LU R38, [R1+0x2d1c] ;  /* 0x002d1c0001267983 */ /* 0x000ea20000300800 */
[----:B------:R-:W-:Y:S01]  /*50530*/  IMAD.MOV.U32 R126, RZ, RZ, R30 ;  /* 0x000000ffff7e7224 */ /* 0x000fe200078e001e */
[----:B------:R-:W-:-:S02]  /*50540*/  MOV R125, R35 ;  /* 0x00000023007d7202 */ /* 0x000fc40000000f00 */
[----:B------:R-:W2:Y:S01]  /*50550*/  LDL.LU R39, [R1+0x2d18] ;  /* 0x002d180001277983 */ /* 0x000ea20000300800 */
[----:B------:R-:W-:-:S03]  /*50560*/  IMAD.MOV.U32 R124, RZ, RZ, R34 ;  /* 0x000000ffff7c7224 */ /* 0x000fc600078e0022 */
[----:B------:R-:W2:Y:S01]  /*50570*/  LDL.LU R34, [R1+0x2d14] ;  /* 0x002d140001227983 */ /* 0x000ea20000300800 */
[----:B------:R-:W-:-:S03]  /*50580*/  IMAD.MOV.U32 R127, RZ, RZ, R31 ;  /* 0x000000ffff7f7224 */ /* 0x000fc600078e001f */
[----:B------:R-:W2:Y:S04]  /*50590*/  LDL.LU R35, [R1+0x2d10] ;  /* 0x002d100001237983 */ /* 0x000ea80000300800 */
[----:B------:R-:W2:Y:S04]  /*505a0*/  LDL.LU R30, [R1+0x2d0c] ;  /* 0x002d0c00011e7983 */ /* 0x000ea80000300800 */
[----:B------:R-:W2:Y:S01]  /*505b0*/  LDL.LU R31, [R1+0x2d08] ;  /* 0x002d0800011f7983 */ /* 0x000ea20000300800 */
[----:B------:R-:W-:-:S03]  /*505c0*/  MOV R120, R26 ;  /* 0x0000001a00787202 */ /* 0x000fc60000000f00 */
[----:B------:R-:W1:Y:S01]  /*505d0*/  LDL.LU R128, [R1+0xd0] ;  /* 0x0000d00001807983 */ /* 0x000e620000300800 */
[----:B------:R-:W-:-:S03]  /*505e0*/  IMAD.MOV.U32 R121, RZ, RZ, R27 ;  /* 0x000000ffff797224 */ /* 0x000fc600078e001b */
[----:B------:R-:W1:Y:S01]  /*505f0*/  LDL.LU R129, [R1+0xd4] ;  /* 0x0000d40001817983 */ /* 0x000e620000300800 */
[----:B------:R-:W-:-:S03]  /*50600*/  IMAD.MOV.U32 R122, RZ, RZ, R22 ;  /* 0x000000ffff7a7224 */ /* 0x000fc600078e0016 */
[----:B------:R-:W1:Y:S01]  /*50610*/  LDL.LU R130, [R1+0xd8] ;  /* 0x0000d80001827983 */ /* 0x000e620000300800 */
[----:B------:R-:W-:-:S03]  /*50620*/  MOV R123, R23 ;  /* 0x00000017007b7202 */ /* 0x000fc60000000f00 */
[----:B------:R-:W1:Y:S04]  /*50630*/  LDL.LU R131, [R1+0xdc] ;  /* 0x0000dc0001837983 */ /* 0x000e680000300800 */
        /* <DEDUP_REMOVED lines=12> */
[----:B------:R-:W1:Y:S04]  /*50700*/  LDL.LU R10, [R1+0x2cd4] ;  /* 0x002cd400010a7983 */ /* 0x000e680000300800 */
[----:B------:R-:W1:Y:S01]  /*50710*/  LDL.LU R11, [R1+0x2cd0] ;  /* 0x002cd000010b7983 */ /* 0x000e620000300800 */
        /* <DEDUP_REMOVED lines=8> */
[----:B------:R-:W-:-:S02]  /*507a0*/  IMAD.MOV.U32 R167, RZ, RZ, R90 ;  /* 0x000000ffffa77224 */ /* 0x000fc400078e005a */
[----:B------:R-:W-:Y:S01]  /*507b0*/  IMAD.MOV.U32 R170, RZ, RZ, R91 ;  /* 0x000000ffffaa7224 */ /* 0x000fe200078e005b */
[----:B------:R-:W-:Y:S01]  /*507c0*/  MOV R91, R2 ;  /* 0x00000002005b7202 */ /* 0x000fe20000000f00 */
[----:B------:R-:W-:-:S03]  /*507d0*/  IMAD.MOV.U32 R90, RZ, RZ, R252 ;  /* 0x000000ffff5a7224 */ /* 0x000fc600078e00fc */
[C---:B----4-:R-:W-:Y:S08]  /*507e0*/  HMMA.1688.F32.TF32 R132, R80.reuse, R64, R132 ;  /* 0x000000405084723c */ /* 0x050ff00000081084 */
[----:B--2---:R-:W-:Y:S08]  /*507f0*/  HMMA.1688.F32.TF32 R4, R80, R68, R4 ;  /* 0x000000445004723c */ /* 0x004ff00000081004 */
[C---:B-1----:R-:W-:Y:S08]  /*50800*/  HMMA.1688.F32.TF32 R80, R216.reuse, R10, R128 ;  /* 0x0000000ad850723c */ /* 0x042ff00000081080 */
[C---:B------:R-:W-:Y:S11]  /*50810*/  HMMA.1688.F32.TF32 R124, R216.reuse, R14, R124 ;  /* 0x0000000ed87c723c */ /* 0x040ff6000008107c */
[----:B------:R-:W-:Y:S04]  /*50820*/  @!UPT UIADD3 URZ, URZ, URZ, URZ ;  /* 0x0000003f3f3ff290 */ /* 0x000fe8000fffe03f */
[----:B------:R1:W-:Y:S01]  /*50830*/  STL.64 [R1+0xd0], R80 ;  /* 0x0000d05001007387 */ /* 0x0003e20000100a00 */
[----:B------:R-:W-:Y:S01]  /*50840*/  MOV R9, R82 ;  /* 0x0000005200097202 */ /* 0x000fe20000000f00 */
[----:B------:R-:W-:Y:S02]  /*50850*/  IMAD.MOV.U32 R8, RZ, RZ, R83 ;  /* 0x000000ffff087224 */ /* 0x000fe400078e0053 */
[C---:B-1----:R-:W-:Y:S04]  /*50860*/  HMMA.1688.F32.TF32 R80, R216.reuse, R18, R120 ;  /* 0x00000012d850723c */ /* 0x042fe80000081078 */
[----:B------:R-:W-:Y:S04]  /*50870*/  STL.64 [R1+0xc0], R124 ;  /* 0x0000c07c01007387 */ /* 0x000fe80000100a00 */
[----:B------:R-:W-:Y:S01]  /*50880*/  STL.64 [R1+0xc8], R126 ;  /* 0x0000c87e01007387 */ /* 0x000fe20000100a00 */
[C---:B------:R-:W-:Y:S08]  /*50890*/  HMMA.1688.F32.TF32 R116, R216.reuse, R22, R116 ;  /* 0x00000016d874723c */ /* 0x040ff00000081074 */
[C---:B------:R-:W-:Y:S06]  /*508a0*/  HMMA.1688.F32.TF32 R112, R216.reuse, R26, R112 ;  /* 0x0000001ad870723c */ /* 0x040fec0000081070 */
[----:B------:R-:W-:Y:S04]  /*508b0*/  STL.64 [R1+0xb0], R80 ;  /* 0x0000b05001007387 */ /* 0x000fe80000100a00 */
[----:B------:R1:W-:Y:S02]  /*508c0*/  STL.64 [R1+0xb8], R82 ;  /* 0x0000b85201007387 */ /* 0x0003e40000100a00 */
[C---:B-1----:R-:W-:Y:S03]  /*508d0*/  HMMA.1688.F32.TF32 R80, R216.reuse, R30, R108 ;  /* 0x0000001ed850723c */ /* 0x042fe6000008106c */
[----:B------:R-:W-:Y:S04]  /*508e0*/  STL.64 [R1+0xa0], R116 ;  /* 0x0000a07401007387 */ /* 0x000fe80000100a00 */
[----:B------:R-:W-:Y:S04]  /*508f0*/  STL.64 [R1+0xa8], R118 ;  /* 0x0000a87601007387 */ /* 0x000fe80000100a00 */
[----:B------:R-:W-:Y:S01]  /*50900*/  STL.64 [R1+0x90], R112 ;  /* 0x0000907001007387 */ /* 0x000fe20000100a00 */
[----:B------:R-:W-:Y:S03]  /*50910*/  HMMA.1688.F32.TF32 R104, R216, R34, R104 ;  /* 0x00000022d868723c */ /* 0x000fe60000081068 */
[----:B------:R-:W-:Y:S08]  /*50920*/  STL.64 [R1+0x98], R114 ;  /* 0x0000987201007387 */ /* 0x000ff00000100a00 */
[----:B------:R1:W-:Y:S01]  /*50930*/  STL.64 [R1+0x80], R80 ;  /* 0x0000805001007387 */ /* 0x0003e20000100a00 */
[----:B------:R-:W-:Y:S01]  /*50940*/  IMAD.MOV.U32 R17, RZ, RZ, R82 ;  /* 0x000000ffff117224 */ /* 0x000fe200078e0052 */
[----:B------:R-:W-:-:S02]  /*50950*/  MOV R16, R83 ;  /* 0x0000005300107202 */ /* 0x000fc40000000f00 */
[C---:B-1----:R-:W-:Y:S08]  /*50960*/  HMMA.1688.F32.TF32 R80, R216.reuse, R38, R100 ;  /* 0x00000026d850723c */ /* 0x042ff00000081064 */
[----:B------:R-:W-:Y:S04]  /*50970*/  STL.64 [R1+0x70], R104 ;  /* 0x0000706801007387 */ /* 0x000fe80000100a00 */
[----:B------:R-:W-:Y:S01]  /*50980*/  STL.64 [R1+0x78], R106 ;  /* 0x0000786a01007387 */ /* 0x000fe20000100a00 */
[----:B------:R-:W-:Y:S10]  /*50990*/  HMMA.1688.F32.TF32 R96, R216, R42, R96 ;  /* 0x0000002ad860723c */ /* 0x000ff40000081060 */
[----:B------:R1:W-:Y:S01]  /*509a0*/  STL.64 [R1+0x60], R80 ;  /* 0x0000605001007387 */ /* 0x0003e20000100a00 */
[----:B------:R-:W-:-:S02]  /*509b0*/  IMAD.MOV.U32 R252, RZ, RZ, R82 ;  /* 0x000000fffffc7224 */ /* 0x000fc400078e0052 */
[----:B------:R-:W-:Y:S02]  /*509c0*/  IMAD.MOV.U32 R2, RZ, RZ, R83 ;  /* 0x000000ffff027224 */ /* 0x000fe400078e0053 */
[C---:B-1----:R-:W-:Y:S08]  /*509d0*/  HMMA.1688.F32.TF32 R80, R216.reuse, R46, R92 ;  /* 0x0000002ed850723c */ /* 0x042ff0000008105c */
[----:B------:R-:W-:Y:S04]  /*509e0*/  STL.64 [R1+0x50], R96 ;  /* 0x0000506001007387 */ /* 0x000fe80000100a00 */
[----:B------:R-:W-:Y:S01]  /*509f0*/  STL.64 [R1+0x58], R98 ;  /* 0x0000586201007387 */ /* 0x000fe20000100a00 */
[C---:B------:R-:W-:Y:S08]  /*50a00*/  HMMA.1688.F32.TF32 R88, R216.reuse, R50, R88 ;  /* 0x00000032d858723c */ /* 0x040ff00000081058 */
[C---:B---3--:R-:W-:Y:S02]  /*50a10*/  HMMA.1688.F32.TF32 R84, R216.reuse, R54, R84 ;  /* 0x00000036d854723c */ /* 0x048fe40000081054 */
[----:B------:R-:W-:Y:S04]  /*50a20*/  STL.64 [R1+0x40], R80 ;  /* 0x0000405001007387 */ /* 0x000fe80000100a00 */
[----:B------:R1:W-:Y:S02]  /*50a30*/  STL.64 [R1+0x48], R82 ;  /* 0x0000485201007387 */ /* 0x0003e40000100a00 */
[C---:B------:R-:W-:Y:S08]  /*50a40*/  HMMA.1688.F32.TF32 R72, R216.reuse, R62, R72 ;  /* 0x0000003ed848723c */ /* 0x040ff00000081048 */
[----:B-1----:R-:W-:Y:S01]  /*50a50*/  HMMA.1688.F32.TF32 R80, R216, R58, R76 ;  /* 0x0000003ad850723c */ /* 0x002fe2000008104c */
[----:B------:R-:W-:Y:S04]  /*50a60*/  STL.64 [R1+0x30], R88 ;  /* 0x0000305801007387 */ /* 0x000fe80000100a00 */
[----:B------:R-:W-:Y:S04]  /*50a70*/  STL.64 [R1+0x38], R90 ;  /* 0x0000385a01007387 */ /* 0x000fe80000100a00 */
[----:B------:R1:W-:Y:S01]  /*50a80*/  STL.64 [R1+0x20], R84 ;  /* 0x0000205401007387 */ /* 0x0003e20000100a00 */
[----:B------:R-:W-:-:S03]  /*50a90*/  MOV R76, R248 ;  /* 0x000000f8004c7202 */ /* 0x000fc60000000f00 */
[----:B------:R2:W-:Y:S01]  /*50aa0*/  STL.64 [R1+0x28], R86 ;  /* 0x0000285601007387 */ /* 0x0005e20000100a00 */
[----:B------:R-:W-:Y:S01]  /*50ab0*/  IMAD.MOV.U32 R77, RZ, RZ, R250 ;  /* 0x000000ffff4d7224 */ /* 0x000fe200078e00fa */
[----:B------:R-:W-:Y:S01]  /*50ac0*/  MOV R79, R247 ;  /* 0x000000f7004f7202 */ /* 0x000fe20000000f00 */
[----:B------:R-:W-:-:S07]  /*50ad0*/  IMAD.MOV.U32 R78, RZ, RZ, R249 ;  /* 0x000000ffff4e7224 */ /* 0x000fce00078e00f9 */
[----:B------:R-:W-:Y:S04]  /*50ae0*/  STL.64 [R1+0x10], R80 ;  /* 0x0000105001007387 */ /* 0x000fe80000100a00 */
[----:B------:R-:W-:Y:S04]  /*50af0*/  STL.64 [R1+0x18], R82 ;  /* 0x0000185201007387 */ /* 0x000fe80000100a00 */
[----:B------:R-:W3:Y:S04]  /*50b00*/  LDL.LU R248, [R1+0x2ccc] ;  /* 0x002ccc0001f87983 */ /* 0x000ee80000300800 */
[----:B------:R-:W-:Y:S04]  /*50b10*/  STL.64 [R1], R72 ;  /* 0x0000004801007387 */ /* 0x000fe80000100a00 */
[----:B------:R4:W-:Y:S04]  /*50b20*/  STL.64 [R1+0x8], R74 ;  /* 0x0000084a01007387 */ /* 0x0009e80000100a00 */
[----:B------:R-:W3:Y:S04]  /*50b30*/  LDL.LU R250, [R1+0x2cc8] ;  /* 0x002cc80001fa7983 */ /* 0x000ee80000300800 */
[----:B------:R-:W3:Y:S04]  /*50b40*/  LDL.LU R249, [R1+0x2cc4] ;  /* 0x002cc40001f97983 */ /* 0x000ee80000300800 */
[----:B------:R-:W3:Y:S01]  /*50b50*/  LDL.LU R247, [R1+0x2cc0] ;  /* 0x002cc00001f77983 */ /* 0x000ee20000300800 */
[----:B-1----:R-:W-:Y:S01]  /*50b60*/  IMAD.MOV.U32 R84, RZ, RZ, R246 ;  /* 0x000000ffff547224 */ /* 0x002fe200078e00f6 */
[----:B--2---:R-:W-:Y:S01]  /*50b70*/  MOV R86, R244 ;  /* 0x000000f400567202 */ /* 0x004fe20000000f00 */
[----:B------:R-:W-:Y:S01]  /*50b80*/  IMAD.MOV.U32 R85, RZ, RZ, R245 ;  /* 0x000000ffff557224 */ /* 0x000fe200078e00f5 */
[----:B------:R-:W2:Y:S01]  /*50b90*/  LDL.LU R246, [R1+0x2cbc] ;  /* 0x002cbc0001f67983 */ /* 0x000ea20000300800 */
[----:B------:R-:W-:-:S03]  /*50ba0*/  IMAD.MOV.U32 R87, RZ, RZ, R251 ;  /* 0x000000ffff577224 */ /* 0x000fc600078e00fb */
[----:B------:R-:W2:Y:S01]  /*50bb0*/  LDL.LU R245, [R1+0x2cb8] ;  /* 0x002cb80001f57983 */ /* 0x000ea20000300800 */
[----:B------:R-:W-:Y:S01]  /*50bc0*/  IMAD.MOV.U32 R88, RZ, RZ, R71 ;  /* 0x000000ffff587224 */ /* 0x000fe200078e0047 */
[----:B------:R-:W-:Y:S02]  /*50bd0*/  MOV R89, R66 ;  /* 0x0000004200597202 */ /* 0x000fe40000000f00 */
[----:B------:R-:W4:Y:S01]  /*50be0*/  LDL.LU R244, [R1+0x2cb4] ;  /* 0x002cb40001f47983 */ /* 0x000f220000300800 */
[----:B------:R-:W-:-:S03]  /*50bf0*/  IMAD.MOV.U32 R90, RZ, RZ, R67 ;  /* 0x000000ffff5a7224 */ /* 0x000fc600078e0043 */
[----:B------:R-:W4:Y:S01]  /*50c00*/  LDL.LU R251, [R1+0x2cb0] ;  /* 0x002cb00001fb7983 */ /* 0x000f220000300800 */
[----:B------:R-:W-:-:S03]  /*50c10*/  IMAD.MOV.U32 R91, RZ, RZ, R70 ;  /* 0x000000ffff5b7224 */ /* 0x000fc600078e0046 */
[----:B------:R-:W4:Y:S04]  /*50c20*/  LDL.LU R71, [R1+0x2cac] ;  /* 0x002cac0001477983 */ /* 0x000f280000300800 */
[----:B------:R-:W4:Y:S04]  /*50c30*/  LDL.LU R66, [R1+0x2ca8] ;  /* 0x002ca80001427983 */ /* 0x000f280000300800 */
[----:B------:R-:W4:Y:S04]  /*50c40*/  LDL.LU R67, [R1+0x2ca4] ;  /* 0x002ca40001437983 */ /* 0x000f280000300800 */
[----:B------:R-:W4:Y:S01]  /*50c50*/  LDL.LU R70, [R1+0x2ca0] ;  /* 0x002ca00001467983 */ /* 0x000f220000300800 */
[----:B------:R-:W-:Y:S01]  /*50c60*/  IMAD.MOV.U32 R171, RZ, RZ, R132 ;  /* 0x000000ffffab7224 */ /* 0x000fe200078e0084 */
[----:B------:R-:W-:Y:S01]  /*50c70*/  MOV R182, R134 ;  /* 0x0000008600b67202 */ /* 0x000fe20000000f00 */
[----:B------:R-:W-:-:S02]  /*50c80*/  IMAD.MOV.U32 R175, RZ, RZ, R133 ;  /* 0x000000ffffaf7224 */ /* 0x000fc400078e0085 */
[----:B------:R-:W-:Y:S01]  /*50c90*/  IMAD.MOV.U32 R183, RZ, RZ, R135 ;  /* 0x000000ffffb77224 */ /* 0x000fe200078e0087 */
[----:B------:R-:W-:Y:S01]  /*50ca0*/  MOV R189, R5 ;  /* 0x0000000500bd7202 */ /* 0x000fe20000000f00 */
[----:B------:R-:W-:Y:S01]  /*50cb0*/  IMAD.MOV.U32 R188, RZ, RZ, R4 ;  /* 0x000000ffffbc7224 */ /* 0x000fe200078e0004 */
[----:B------:R-:W-:Y:S01]  /*50cc0*/  LDS R5, [R0+0x2c100] ;  /* 0x02c1000000057984 */ /* 0x000fe20000000800 */
[----:B------:R-:W-:Y:S02]  /*50cd0*/  IMAD.MOV.U32 R190, RZ, RZ, R6 ;  /* 0x000000ffffbe7224 */ /* 0x000fe400078e0006 */
[----:B------:R-:W-:Y:S01]  /*50ce0*/  IMAD.MOV.U32 R191, RZ, RZ, R7 ;  /* 0x000000ffffbf7224 */ /* 0x000fe200078e0007 */
[----:B------:R-:W-:Y:S04]  /*50cf0*/  LDS R4, [R3+0x2c100] ;  /* 0x02c1000003047984 */ /* 0x000fe80000000800 */
[----:B------:R-:W-:Y:S04]  /*50d00*/  LDS R6, [R3+0x2e100] ;  /* 0x02e1000003067984 */ /* 0x000fe80000000800 */
[----:B------:R-:W1:Y:S04]  /*50d10*/  LDS R7, [R0+0x2e100] ;  /* 0x02e1000000077984 */ /* 0x000e680000000800 */
[----:B------:R-:W-:Y:S04]  /*50d20*/  LDS R80, [R3+0x2c200] ;  /* 0x02c2000003507984 */ /* 0x000fe80000000800 */
[----:B------:R-:W-:Y:S04]  /*50d30*/  LDS R82, [R3+0x2e200] ;  /* 0x02e2000003527984 */ /* 0x000fe80000000800 */
[----:B------:R-:W-:Y:S04]  /*50d40*/  LDS R81, [R0+0x2c200] ;  /* 0x02c2000000517984 */ /* 0x000fe80000000800 */
[----:B------:R-:W1:Y:S01]  /*50d50*/  LDS R83, [R0+0x2e200] ;  /* 0x02e2000000537984 */ /* 0x000e620000000800 */
[----:B---3--:R-:W-:-:S03]  /*50d60*/  MOV R92, R247 ;  /* 0x000000f7005c7202 */ /* 0x008fc60000000f00 */
[----:B------:R-:W3:Y:S01]  /*50d70*/  LDL.LU R247, [R1+0x2c9c] ;  /* 0x002c9c0001f77983 */ /* 0x000ee20000300800 */
[----:B------:R-:W-:Y:S01]  /*50d80*/  IMAD.MOV.U32 R93, RZ, RZ, R249 ;  /* 0x000000ffff5d7224 */ /* 0x000fe200078e00f9 */
[----:B------:R-:W-:Y:S01]  /*50d90*/  MOV R95, R248 ;  /* 0x000000f8005f7202 */ /* 0x000fe20000000f00 */
[----:B------:R-:W-:Y:S01]  /*50da0*/  IMAD.MOV.U32 R94, RZ, RZ, R250 ;  /* 0x000000ffff5e7224 */ /* 0x000fe200078e00fa */
[----:B------:R-:W3:Y:S04]  /*50db0*/  LDL.LU R249, [R1+0x2c98] ;  /* 0x002c980001f97983 */ /* 0x000ee80000300800 */
[----:B------:R-:W3:Y:S01]  /*50dc0*/  LDL.LU R250, [R1+0x2c94] ;  /* 0x002c940001fa7983 */ /* 0x000ee20000300800 */
[----:B--2---:R-:W-:Y:S01]  /*50dd0*/  MOV R98, R245 ;  /* 0x000000f500627202 */ /* 0x004fe20000000f00 */
[----:B----4-:R-:W-:-:S02]  /*50de0*/  IMAD.MOV.U32 R97, RZ, RZ, R244 ;  /* 0x000000ffff617224 */ /* 0x010fc400078e00f4 */
[----:B------:R-:W2:Y:S01]  /*50df0*/  LDL.LU R248, [R1+0x2c90] ;  /* 0x002c900001f87983 */ /* 0x000ea20000300800 */
[----:B------:R-:W-:-:S03]  /*50e00*/  IMAD.MOV.U32 R96, RZ, RZ, R251 ;  /* 0x000000ffff607224 */ /* 0x000fc600078e00fb */
[----:B------:R-:W4:Y:S01]  /*50e10*/  LDL.LU R251, [R1+0x2c8c] ;  /* 0x002c8c0001fb7983 */ /* 0x000f220000300800 */
[----:B------:R-:W-:-:S03]  /*50e20*/  IMAD.MOV.U32 R99, RZ, RZ, R246 ;  /* 0x000000ffff637224 */ /* 0x000fc600078e00f6 */
[----:B------:R-:W4:Y:S04]  /*50e30*/  LDL.LU R244, [R1+0x2c88] ;  /* 0x002c880001f47983 */ /* 0x000f280000300800 */
[----:B------:R-:W4:Y:S04]  /*50e40*/  LDL.LU R245, [R1+0x2c84] ;  /* 0x002c840001f57983 */ /* 0x000f280000300800 */
[----:B------:R-:W4:Y:S01]  /*50e50*/  LDL.LU R246, [R1+0x2c80] ;  /* 0x002c800001f67983 */ /* 0x000f220000300800 */
[----:B---3--:R-:W-:-:S03]  /*50e60*/  IMAD.MOV.U32 R104, RZ, RZ, R247 ;  /* 0x000000ffff687224 */ /* 0x008fc600078e00f7 */
[----:B------:R-:W3:Y:S01]  /*50e70*/  LDL.LU R247, [R1+0x2c7c] ;  /* 0x002c7c0001f77983 */ /* 0x000ee20000300800 */
[----:B------:R-:W-:Y:S01]  /*50e80*/  MOV R105, R70 ;  /* 0x0000004600697202 */ /* 0x000fe20000000f00 */
[----:B------:R-:W-:Y:S02]  /*50e90*/  IMAD.MOV.U32 R106, RZ, RZ, R67 ;  /* 0x000000ffff6a7224 */ /* 0x000fe400078e0043 */
[----:B------:R-:W3:Y:S01]  /*50ea0*/  LDL.LU R70, [R1+0x2c78] ;  /* 0x002c780001467983 */ /* 0x000ee20000300800 */
[----:B------:R-:W-:-:S03]  /*50eb0*/  IMAD.MOV.U32 R107, RZ, RZ, R66 ;  /* 0x000000ffff6b7224 */ /* 0x000fc600078e0042 */
[----:B------:R-:W3:Y:S01]  /*50ec0*/  LDL.LU R67, [R1+0x2c74] ;  /* 0x002c740001437983 */ /* 0x000ee20000300800 */
[----:B------:R-:W-:Y:S02]  /*50ed0*/  IMAD.MOV.U32 R110, RZ, RZ, R250 ;  /* 0x000000ffff6e7224 */ /* 0x000fe400078e00fa */
[----:B--2---:R-:W-:Y:S01]  /*50ee0*/  IMAD.MOV.U32 R109, RZ, RZ, R248 ;  /* 0x000000ffff6d7224 */ /* 0x004fe200078e00f8 */
[----:B------:R-:W2:Y:S01]  /*50ef0*/  LDL.LU R66, [R1+0x2c70] ;  /* 0x002c700001427983 */ /* 0x000ea20000300800 */
[----:B----4-:R-:W-:-:S03]  /*50f00*/  MOV R108, R251 ;  /* 0x000000fb006c7202 */ /* 0x010fc60000000f00 */
[----:B------:R-:W4:Y:S01]  /*50f10*/  LDL.LU R251, [R1+0x2c6c] ;  /* 0x002c6c0001fb7983 */ /* 0x000f220000300800 */
[----:B------:R-:W-:-:S03]  /*50f20*/  MOV R111, R249 ;  /* 0x000000f9006f7202 */ /* 0x000fc60000000f00 */
[----:B------:R-:W2:Y:S04]  /*50f30*/  LDL.LU R248, [R1+0x2c68] ;  /* 0x002c680001f87983 */ /* 0x000ea80000300800 */
[----:B------:R-:W4:Y:S04]  /*50f40*/  LDL.LU R250, [R1+0x2c64] ;  /* 0x002c640001fa7983 */ /* 0x000f280000300800 */
[----:B------:R-:W4:Y:S01]  /*50f50*/  LDL.LU R249, [R1+0x2c60] ;  /* 0x002c600001f97983 */ /* 0x000f220000300800 */
[----:B---3--:R-:W-:-:S03]  /*50f60*/  IMAD.MOV.U32 R112, RZ, RZ, R247 ;  /* 0x000000ffff707224 */ /* 0x008fc600078e00f7 */
[----:B------:R-:W3:Y:S01]  /*50f70*/  LDL.LU R247, [R1+0x2c5c] ;  /* 0x002c5c0001f77983 */ /* 0x000ee20000300800 */
[----:B------:R-:W-:Y:S01]  /*50f80*/  IMAD.MOV.U32 R113, RZ, RZ, R246 ;  /* 0x000000ffff717224 */ /* 0x000fe200078e00f6 */
[----:B------:R-:W-:Y:S01]  /*50f90*/  MOV R114, R245 ;  /* 0x000000f500727202 */ /* 0x000fe20000000f00 */
[----:B------:R-:W-:Y:S01]  /*50fa0*/  IMAD.MOV.U32 R115, RZ, RZ, R244 ;  /* 0x000000ffff737224 */ /* 0x000fe200078e00f4 */
[----:B------:R-:W3:Y:S04]  /*50fb0*/  LDL.LU R246, [R1+0x2c58] ;  /* 0x002c580001f67983 */ /* 0x000ee80000300800 */
[----:B------:R-:W3:Y:S04]  /*50fc0*/  LDL.LU R245, [R1+0x2c54] ;  /* 0x002c540001f57983 */ /* 0x000ee80000300800 */
[----:B------:R-:W3:Y:S01]  /*50fd0*/  LDL.LU R244, [R1+0x2c50] ;  /* 0x002c500001f47983 */ /* 0x000ee20000300800 */
[----:B--2---:R-:W-:-:S02]  /*50fe0*/  IMAD.MOV.U32 R123, RZ, RZ, R248 ;  /* 0x000000ffff7b7224 */ /* 0x004fc400078e00f8 */
[----:B----4-:R-:W-:Y:S02]  /*50ff0*/  IMAD.MOV.U32 R120, RZ, RZ, R250 ;  /* 0x000000ffff787224 */ /* 0x010fe400078e00fa */
[----:B------:R-:W2:Y:S01]  /*51000*/  LDL.LU R250, [R1+0x2c4c] ;  /* 0x002c4c0001fa7983 */ /* 0x000ea20000300800 */
[----:B------:R-:W-:-:S03]  /*51010*/  MOV R121, R249 ;  /* 0x000000f900797202 */ /* 0x000fc60000000f00 */
[----:B------:R-:W4:Y:S01]  /*51020*/  LDL.LU R249, [R1+0x2c48] ;  /* 0x002c480001f97983 */ /* 0x000f220000300800 */
[----:B---3--:R-:W-:-:S03]  /*51030*/  IMAD.MOV.U32 R122, RZ, RZ, R247 ;  /* 0x000000ffff7a7224 */ /* 0x008fc600078e00f7 */
[----:B------:R-:W3:Y:S04]  /*51040*/  LDL.LU R247, [R1+0x2c44] ;  /* 0x002c440001f77983 */ /* 0x000ee80000300800 */
[----:B------:R-:W3:Y:S01]  /*51050*/  LDL.LU R248, [R1+0x2c40] ;  /* 0x002c400001f87983 */ /* 0x000ee20000300800 */
[----:B------:R-:W-:Y:S02]  /*51060*/  IMAD.MOV.U32 R127, RZ, RZ, R246 ;  /* 0x000000ffff7f7224 */ /* 0x000fe400078e00f6 */
[----:B------:R-:W-:Y:S01]  /*51070*/  IMAD.MOV.U32 R126, RZ, RZ, R245 ;  /* 0x000000ffff7e7224 */ /* 0x000fe200078e00f5 */
[----:B------:R-:W3:Y:S01]  /*51080*/  LDL.LU R124, [R1+0x190] ;  /* 0x00019000017c7983 */ /* 0x000ee20000300800 */
[----:B------:R-:W-:-:S03]  /*51090*/  MOV R125, R244 ;  /* 0x000000f4007d7202 */ /* 0x000fc60000000f00 */
[----:B------:R-:W3:Y:S04]  /*510a0*/  LDL.LU R244, [R1+0x2c3c] ;  /* 0x002c3c0001f47983 */ /* 0x000ee80000300800 */
[----:B------:R-:W3:Y:S04]  /*510b0*/  LDL.LU R245, [R1+0x2c38] ;  /* 0x002c380001f57983 */ /* 0x000ee80000300800 */
[----:B------:R-:W3:Y:S01]  /*510c0*/  LDL.LU R246, [R1+0x2c34] ;  /* 0x002c340001f67983 */ /* 0x000ee20000300800 */
[----:B--2---:R-:W-:Y:S01]  /*510d0*/  MOV R131, R250 ;  /* 0x000000fa00837202 */ /* 0x004fe20000000f00 */
[----:B----4-:R-:W-:-:S02]  /*510e0*/  IMAD.MOV.U32 R130, RZ, RZ, R249 ;  /* 0x000000ffff827224 */ /* 0x010fc400078e00f9 */
[----:B------:R-:W-:Y:S01]  /*510f0*/  IMAD.MOV.U32 R116, RZ, RZ, R251 ;  /* 0x000000ffff747224 */ /* 0x000fe200078e00fb */
[----:B------:R-:W-:Y:S01]  /*51100*/  MOV R118, R67 ;  /* 0x0000004300767202 */ /* 0x000fe20000000f00 */
[----:B------:R-:W-:Y:S02]  /*51110*/  IMAD.MOV.U32 R117, RZ, RZ, R66 ;  /* 0x000000ffff757224 */ /* 0x000fe400078e0042 */
[----:B------:R-:W-:Y:S02]  /*51120*/  IMAD.MOV.U32 R119, RZ, RZ, R70 ;  /* 0x000000ffff777224 */ /* 0x000fe400078e0046 */
[----:B------:R-:W-:Y:S01]  /*51130*/  IMAD.MOV.U32 R100, RZ, RZ, R71 ;  /* 0x000000ffff647224 */ /* 0x000fe200078e0047 */
[----:B---3--:R-:W-:Y:S02]  /*51140*/  MOV R128, R247 ;  /* 0x000000f700807202 */ /* 0x008fe40000000f00 */
[----:B------:R-:W2:Y:S01]  /*51150*/  LDL.LU R247, [R1+0x2c30] ;  /* 0x002c300001f77983 */ /* 0x000ea20000300800 */
[----:B------:R-:W-:-:S03]  /*51160*/  IMAD.MOV.U32 R129, RZ, RZ, R248 ;  /* 0x000000ffff817224 */ /* 0x000fc600078e00f8 */
        /* <DEDUP_REMOVED lines=16> */
[----:B--2---:R-:W-:Y:S11]  /*51270*/  HMMA.1688.F32.TF32 R72, R216, R70, R244 ;  /* 0x00000046d848723c */ /* 0x004ff600000810f4 */
[----:B------:R-:W-:Y:S04]  /*51280*/  @!UPT UIADD3 URZ, URZ, URZ, URZ ;  /* 0x0000003f3f3ff290 */ /* 0x000fe8000fffe03f */
[----:B------:R-:W-:Y:S04]  /*51290*/  STL [R1+0x2aac], R248 ;  /* 0x002aacf801007387 */ /* 0x000fe80000100800 */
[----:B------:R-:W-:Y:S04]  /*512a0*/  STL [R1+0x2aa8], R249 ;  /* 0x002aa8f901007387 */ /* 0x000fe80000100800 */
[----:B------:R-:W-:Y:S04]  /*512b0*/  STL [R1+0x2aa4], R250 ;  /* 0x002aa4fa01007387 */ /* 0x000fe80000100800 */
[----:B------:R-:W-:Y:S04]  /*512c0*/  STL [R1+0x2aa0], R251 ;  /* 0x002aa0fb01007387 */ /* 0x000fe80000100800 */
[----:B------:R-:W2:Y:S04]  /*512d0*/  LDL.LU R216, [R1+0x1c0] ;  /* 0x0001c00001d87983 */ /* 0x000ea80000300800 */
[----:B------:R3:W-:Y:S04]  /*512e0*/  STL.64 [R1+0x5a0], R72 ;  /* 0x0005a04801007387 */ /* 0x0007e80000100a00 */
        /* <DEDUP_REMOVED lines=10> */
[----:B-1----:R-:W3:Y:S04]  /*51390*/  LDL.LU R74, [R1+0x4d8] ;  /* 0x0004d800014a7983 */ /* 0x002ee80000300800 */
[----:B------:R-:W3:Y:S01]  /*513a0*/  LDL.LU R75, [R1+0x4dc] ;  /* 0x0004dc00014b7983 */ /* 0x000ee20000300800 */
[C---:B------:R-:W-:Y:S08]  /*513b0*/  HMMA.1688.F32.TF32 R132, R4.reuse, R10, R132 ;  /* 0x0000000a0484723c */ /* 0x040ff00000081084 */
[C---:B------:R-:W-:Y:S08]  /*513c0*/  HMMA.1688.F32.TF32 R128, R4.reuse, R22, R128 ;  /* 0x000000160480723c */ /* 0x040ff00000081080 */
[C---:B------:R-:W-:Y:S08]  /*513d0*/  HMMA.1688.F32.TF32 R124, R4.reuse, R26, R124 ;  /* 0x0000001a047c723c */ /* 0x040ff0000008107c */
[----:B------:R-:W-:Y:S01]  /*513e0*/  IMAD.MOV.U32 R13, RZ, RZ, R134 ;  /* 0x000000ffff0d7224 */ /* 0x000fe200078e0086 */
[----:B------:R-:W-:Y:S01]  /*513f0*/  MOV R12, R135 ;  /* 0x00000087000c7202 */ /* 0x000fe20000000f00 */
[----:B------:R-:W-:Y:S01]  /*51400*/  IMAD.MOV.U32 R251, RZ, RZ, R133 ;  /* 0x000000fffffb7224 */ /* 0x000fe200078e0085 */
[----:B------:R-:W-:Y:S01]  /*51410*/  MOV R250, R132 ;  /* 0x0000008400fa7202 */ /* 0x000fe20000000f00 */
[----:B------:R-:W3:Y:S04]  /*51420*/  LDL.LU.64 R134, [R1+0x2c08] ;  /* 0x002c080001867983 */ /* 0x000ee80000300a00 */
[----:B------:R-:W3:Y:S01]  /*51430*/  LDL.LU.64 R132, [R1+0x2c00] ;  /* 0x002c000001847983 */ /* 0x000ee20000300a00 */
[C---:B------:R-:W-:Y:S08]  /*51440*/  HMMA.1688.F32.TF32 R120, R4.reuse, R30, R120 ;  /* 0x0000001e0478723c */ /* 0x040ff00000081078 */
[C---:B------:R-:W-:Y:S08]  /*51450*/  HMMA.1688.F32.TF32 R116, R4.reuse, R34, R116 ;  /* 0x000000220474723c */ /* 0x040ff00000081074 */
[C---:B------:R-:W-:Y:S08]  /*51460*/  HMMA.1688.F32.TF32 R112, R4.reuse, R38, R112 ;  /* 0x000000260470723c */ /* 0x040ff00000081070 */
[C---:B------:R-:W-:Y:S08]  /*51470*/  HMMA.1688.F32.TF32 R108, R4.reuse, R42, R108 ;  /* 0x0000002a046c723c */ /* 0x040ff0000008106c */
[C---:B------:R-:W-:Y:S08]  /*51480*/  HMMA.1688.F32.TF32 R104, R4.reuse, R46, R104 ;  /* 0x0000002e0468723c */ /* 0x040ff00000081068 */
[C---:B----4-:R-:W-:Y:S08]  /*51490*/  HMMA.1688.F32.TF32 R100, R4.reuse, R50, R100 ;  /* 0x000000320464723c */ /* 0x050ff00000081064 */
        /* <DEDUP_REMOVED lines=8> */
[----:B------:R1:W-:Y:S01]  /*51520*/  STL.64 [R1+0x1d0], R216 ;  /* 0x0001d0d801007387 */ /* 0x0003e20000100a00 */
[----:B------:R-:W-:Y:S02]  /*51530*/  IMAD.MOV.U32 R248, RZ, RZ, R218 ;  /* 0x000000fffff87224 */ /* 0x000fe400078e00da */
[----:B------:R-:W-:Y:S02]  /*51540*/  IMAD.MOV.U32 R249, RZ, RZ, R219 ;  /* 0x000000fffff97224 */ /* 0x000fe400078e00db */
[----:B-1----:R-:W-:Y:S01]  /*51550*/  HMMA.1688.F32.TF32 R216, R4, R18, R244 ;  /* 0x0000001204d8723c */ /* 0x002fe200000810f4 */
[----:B------:R-:W-:Y:S04]  /*51560*/  LDS R4, [R3+0x2c300] ;  /* 0x02c3000003047984 */ /* 0x000fe80000000800 */
[----:B------:R-:W-:Y:S03]  /*51570*/  LDS R6, [R3+0x2e300] ;  /* 0x02e3000003067984 */ /* 0x000fe60000000800 */
[----:B---3--:R-:W-:Y:S01]  /*51580*/  HMMA.1688.F32.TF32 R72, R80, R10, R72 ;  /* 0x0000000a5048723c */ /* 0x008fe20000081048 */
[----:B------:R-:W-:Y:S04]  /*51590*/  LDS R5, [R0+0x2c300] ;  /* 0x02c3000000057984 */ /* 0x000fe80000000800 */
[----:B------:R-:W1:Y:S10]  /*515a0*/  LDS R7, [R0+0x2e300] ;  /* 0x02e3000000077984 */ /* 0x000e740000000800 */
        /* <DEDUP_REMOVED lines=26> */
[----:B------:R4:W-:Y:S04]  /*51750*/  STL.64 [R1+0xf0], R76 ;  /* 0x0000f04c01007387 */ /* 0x0009e80000100a00 */
[----:B------:R1:W-:Y:S04]  /*51760*/  STL.64 [R1+0xf8], R78 ;  /* 0x0000f84e01007387 */ /* 0x0003e80000100a00 */
[----:B------:R1:W-:Y:S04]  /*51770*/  STL.64 [R1+0x880], R72 ;  /* 0x0008804801007387 */ /* 0x0003e80000100a00 */
        /* <DEDUP_REMOVED lines=52> */
[----:B----4-:R-:W4:Y:S04]  /*51ac0*/  LDL.LU R76, [R1+0x200] ;  /* 0x00020000014c7983 */ /* 0x010f280000300800 */
[----:B------:R-:W4:Y:S01]  /*51ad0*/  LDL.LU R77, [R1+0x204] ;  /* 0x00020400014d7983 */ /* 0x000f220000300800 */
[----:B------:R-:W-:-:S03]  /*51ae0*/  MOV R37, R74 ;  /* 0x0000004a00257202 */ /* 0x000fc60000000f00 */
[----:B-1----:R-:W4:Y:S01]  /*51af0*/  LDL.LU R78, [R1+0x208] ;  /* 0x00020800014e7983 */ /* 0x002f220000300800 */
[----:B------:R-:W-:-:S03]  /*51b00*/  IMAD.MOV.U32 R36, RZ, RZ, R75 ;  /* 0x000000ffff247224 */ /* 0x000fc600078e004b */
[----:B------:R-:W4:Y:S04]  /*51b10*/  LDL.LU R79, [R1+0x20c] ;  /* 0x00020c00014f7983 */ /* 0x000f280000300800 */
[----:B------:R-:W4:Y:S04]  /*51b20*/  LDL.LU R72, [R1+0x1f0] ;  /* 0x0001f00001487983 */ /* 0x000f280000300800 */
[----:B------:R-:W4:Y:S04]  /*51b30*/  LDL.LU R73, [R1+0x1f4] ;  /* 0x0001f40001497983 */ /* 0x000f280000300800 */
[----:B------:R-:W4:Y:S04]  /*51b40*/  LDL.LU R74, [R1+0x1f8] ;  /* 0x0001f800014a7983 */ /* 0x000f280000300800 */
[----:B------:R-:W4:Y:S04]  /*51b50*/  LDL.LU R75, [R1+0x1fc] ;  /* 0x0001fc00014b7983 */ /* 0x000f280000300800 */
[----:B------:R-:W-:Y:S04]  /*51b60*/  STL [R1+0x2a94], R36 ;  /* 0x002a942401007387 */ /* 0x000fe80000100800 */
[----:B------:R1:W-:Y:S01]  /*51b70*/  STL [R1+0x2a90], R37 ;  /* 0x002a902501007387 */ /* 0x0003e20000100800 */
        /* <DEDUP_REMOVED lines=9> */
[----:B-1----:R-:W-:Y:S01]  /*51c10*/  MOV R37, R131 ;  /* 0x0000008300257202 */ /* 0x002fe20000000f00 */
[----:B------:R-:W-:Y:S01]  /*51c20*/  IMAD.MOV.U32 R36, RZ, RZ, R130 ;  /* 0x000000ffff247224 */ /* 0x000fe200078e0082 */
[C---:B------:R-:W-:Y:S05]  /*51c30*/  HMMA.1688.F32.TF32 R116, R80.reuse, R30, R116 ;  /* 0x0000001e5074723c */ /* 0x040fea0000081074 */
[----:B------:R-:W-:Y:S03]  /*51c40*/  STL.64 [R1+0x870], R216 ;  /* 0x000870d801007387 */ /* 0x000fe60000100a00 */
[C---:B------:R-:W-:Y:S01]  /*51c50*/  HMMA.1688.F32.TF32 R108, R80.reuse, R38, R108 ;  /* 0x00000026506c723c */ /* 0x040fe2000008106c */
[----:B------:R-:W-:Y:S04]  /*51c60*/  STL.64 [R1+0x878], R218 ;  /* 0x000878da01007387 */ /* 0x000fe80000100a00 */
[----:B------:R-:W-:Y:S03]  /*51c70*/  STL.64 [R1+0x860], R128 ;  /* 0x0008608001007387 */ /* 0x000fe60000100a00 */
[C---:B------:R-:W-:Y:S01]  /*51c80*/  HMMA.1688.F32.TF32 R92, R80.reuse, R54, R92 ;  /* 0x00000036505c723c */ /* 0x040fe2000008105c */
[----:B------:R-:W-:Y:S04]  /*51c90*/  STL [R1+0x2a9c], R37 ;  /* 0x002a9c2501007387 */ /* 0x000fe80000100800 */
[----:B------:R-:W-:Y:S04]  /*51ca0*/  STL [R1+0x2a98], R36 ;  /* 0x002a982401007387 */ /* 0x000fe80000100800 */
        /* <DEDUP_REMOVED lines=8> */
[----:B------:R-:W-:Y:S01]  /*51d30*/  STL.64 [R1+0x810], R108 ;  /* 0x0008106c01007387 */ /* 0x000fe20000100a00 */
[----:B------:R-:W-:-:S03]  /*51d40*/  IMAD.MOV.U32 R21, RZ, RZ, R93 ;  /* 0x000000ffff157224 */ /* 0x000fc600078e005d */
[----:B------:R-:W-:Y:S01]  /*51d50*/  STL.64 [R1+0x818], R110 ;  /* 0x0008186e01007387 */ /* 0x000fe20000100a00 */
[----:B------:R-:W-:-:S03]  /*51d60*/  MOV R20, R92 ;  /* 0x0000005c00147202 */ /* 0x000fc60000000f00 */
[----:B------:R-:W-:Y:S04]  /*51d70*/  STL.64 [R1+0x800], R104 ;  /* 0x0008006801007387 */ /* 0x000fe80000100a00 */
[----:B------:R-:W-:Y:S04]  /*51d80*/  STL.64 [R1+0x808], R106 ;  /* 0x0008086a01007387 */ /* 0x000fe80000100a00 */
[----:B------:R-:W-:Y:S04]  /*51d90*/  STL.64 [R1+0x7f0], R100 ;  /* 0x0007f06401007387 */ /* 0x000fe80000100a00 */
[----:B------:R-:W-:Y:S04]  /*51da0*/  STL.64 [R1+0x7f8], R102 ;  /* 0x0007f86601007387 */ /* 0x000fe80000100a00 */
[----:B------:R-:W-:Y:S04]  /*51db0*/  STL.64 [R1+0x250], R96 ;  /* 0x0002506001007387 */ /* 0x000fe80000100a00 */
[----:B------:R-:W-:Y:S04]  /*51dc0*/  STL.64 [R1+0x258], R98 ;  /* 0x0002586201007387 */ /* 0x000fe80000100a00 */
[----:B------:R-:W-:Y:S04]  /*51dd0*/  STL.64 [R1+0x248], R94 ;  /* 0x0002485e01007387 */ /* 0x000fe80000100a00 */
[----:B------:R1:W-:Y:S04]  /*51de0*/  STL [R1+0x2a6c], R21 ;  /* 0x002a6c1501007387 */ /* 0x0003e80000100800 */
[----:B------:R2:W-:Y:S04]  /*51df0*/  STL [R1+0x2a68], R20 ;  /* 0x002a681401007387 */ /* 0x0005e80000100800 */
[----:B------:R-:W-:Y:S01]  /*51e00*/  STL.64 [R1+0x230], R88 ;  /* 0x0002305801007387 */ /* 0x000fe20000100a00 */
[----:B-1----:R-:W-:-:S03]  /*51e10*/  IMAD.MOV.U32 R21, RZ, RZ, R86 ;  /* 0x000000ffff157224 */ /* 0x002fc600078e0056 */
[----:B------:R-:W-:Y:S01]  /*51e20*/  STL.64 [R1+0x238], R90 ;  /* 0x0002385a01007387 */ /* 0x000fe20000100a00 */
[----:B--2---:R-:W-:-:S03]  /*51e30*/  MOV R20, R87 ;  /* 0x0000005700147202 */ /* 0x004fc60000000f00 */
[----:B------:R4:W-:Y:S02]  /*51e40*/  STL.64 [R1+0x220], R84 ;  /* 0x0002205401007387 */ /* 0x0009e40000100a00 */
[C---:B----4-:R-:W-:Y:S08]  /*51e50*/  HMMA.1688.F32.TF32 R84, R80.reuse, R66, R76 ;  /* 0x000000425054723c */ /* 0x050ff0000008104c */
[----:B------:R-:W-:Y:S01]  /*51e60*/  HMMA.1688.F32.TF32 R76, R80, R70, R72 ;  /* 0x00000046504c723c */ /* 0x000fe20000081048 */
[----:B------:R-:W-:Y:S04]  /*51e70*/  STL [R1+0x2a74], R20 ;  /* 0x002a741401007387 */ /* 0x000fe80000100800 */
[----:B------:R-:W-:Y:S04]  /*51e80*/  STL [R1+0x2a70], R21 ;  /* 0x002a701501007387 */ /* 0x000fe80000100800 */
[----:B------:R-:W2:Y:S01]  /*51e90*/  LDL.LU R72, [R1+0x260] ;  /* 0x0002600001487983 */ /* 0x000ea20000300800 */
[----:B------:R-:W-:-:S02]  /*51ea0*/  IMAD.MOV.U32 R37, RZ, RZ, R122 ;  /* 0x000000ffff257224 */ /* 0x000fc400078e007a */
[----:B------:R-:W-:Y:S01]  /*51eb0*/  IMAD.MOV.U32 R36, RZ, RZ, R123 ;  /* 0x000000ffff247224 */ /* 0x000fe200078e007b */
[----:B------:R-:W-:Y:S04]  /*51ec0*/  LDS R80, [R3+0x2c400] ;  /* 0x02c4000003507984 */ /* 0x000fe80000000800 */
        /* <DEDUP_REMOVED lines=10> */
[----:B------:R-:W4:Y:S04]  /*51f70*/  LDL.LU R79, [R1+0x37c] ;  /* 0x00037c00014f7983 */ /* 0x000f280000300800 */
        /* <DEDUP_REMOVED lines=56> */
[----:B------:R-:W-:Y:S04]  /*52300*/  LDS R82, [R3+0x2e400] ;  /* 0x02e4000003527984 */ /* 0x000fe80000000800 */
[----:B------:R-:W-:Y:S04]  /*52310*/  LDS R81, [R0+0x2c400] ;  /* 0x02c4000000517984 */ /* 0x000fe80000000800 */
[----:B------:R-:W1:Y:S01]  /*52320*/  LDS R83, [R0+0x2e400] ;  /* 0x02e4000000537984 */ /* 0x000e620000000800 */
[C---:B----4-:R-:W-:Y:S08]  /*52330*/  HMMA.1688.F32.TF32 R76, R4.reuse, R66, R76 ;  /* 0x00000042044c723c */ /* 0x050ff0000008104c */
[C---:B---3--:R-:W-:Y:S08]  /*52340*/  HMMA.1688.F32.TF32 R84, R4.reuse, R62, R84 ;  /* 0x0000003e0454723c */ /* 0x048ff00000081054 */
[C---:B--2---:R-:W-:Y:S08]  /*52350*/  HMMA.1688.F32.TF32 R92, R4.reuse, R54, R92 ;  /* 0x00000036045c723c */ /* 0x044ff0000008105c */
[C---:B------:R-:W-:Y:S08]  /*52360*/  HMMA.1688.F32.TF32 R96, R4.reuse, R50, R96 ;  /* 0x000000320460723c */ /* 0x040ff00000081060 */
[C---:B------:R-:W-:Y:S08]  /*52370*/  HMMA.1688.F32.TF32 R216, R4.reuse, R14, R216 ;  /* 0x0000000e04d8723c */ /* 0x040ff000000810d8 */
[C---:B------:R-:W-:Y:S11]  /*52380*/  HMMA.1688.F32.TF32 R128, R4.reuse, R10, R128 ;  /* 0x0000000a0480723c */ /* 0x040ff60000081080 */
[----:B------:R-:W-:Y:S05]  /*52390*/  @!UPT UIADD3 URZ, URZ, URZ, URZ ;  /* 0x0000003f3f3ff290 */ /* 0x000fea000fffe03f */
[----:B------:R-:W-:Y:S01]  /*523a0*/  IMAD.MOV.U32 R20, RZ, RZ, R218 ;  /* 0x000000ffff147224 */ /* 0x000fe200078e00da */
[----:B------:R-:W-:Y:S01]  /*523b0*/  HMMA.1688.F32.TF32 R120, R4, R26, R120 ;  /* 0x0000001a0478723c */ /* 0x000fe20000081078 */
[----:B------:R-:W-:-:S05]  /*523c0*/  IMAD.MOV.U32 R21, RZ, RZ, R219 ;  /* 0x000000ffff157224 */ /* 0x000fca00078e00db */
[----:B------:R-:W-:Y:S04]  /*523d0*/  STL.64 [R1+0x7e0], R128 ;  /* 0x0007e08001007387 */ /* 0x000fe80000100a00 */
[----:B------:R2:W-:Y:S01]  /*523e0*/  STL.64 [R1+0x7e8], R130 ;  /* 0x0007e88201007387 */ /* 0x0005e20000100a00 */
[C---:B------:R-:W-:Y:S03]  /*523f0*/  HMMA.1688.F32.TF32 R124, R4.reuse, R22, R124 ;  /* 0x00000016047c723c */ /* 0x040fe6000008107c */
[----:B--2---:R-:W2:Y:S04]  /*52400*/  LDL.LU.64 R130, [R1+0x2bf8] ;  /* 0x002bf80001827983 */ /* 0x004ea80000300a00 */
[----:B------:R-:W2:Y:S04]  /*52410*/  LDL.LU.64 R128, [R1+0x2bf0] ;  /* 0x002bf00001807983 */ /* 0x000ea80000300a00 */
[----:B------:R3:W-:Y:S01]  /*52420*/  STL.64 [R1+0x7d0], R216 ;  /* 0x0007d0d801007387 */ /* 0x0007e20000100a00 */
[C---:B------:R-:W-:Y:S08]  /*52430*/  HMMA.1688.F32.TF32 R116, R4.reuse, R30, R116 ;  /* 0x0000001e0474723c */ /* 0x040ff00000081074 */
[C---:B---3--:R-:W-:Y:S08]  /*52440*/  HMMA.1688.F32.TF32 R216, R4.reuse, R18, R244 ;  /* 0x0000001204d8723c */ /* 0x048ff000000810f4 */
[C---:B------:R-:W-:Y:S01]  /*52450*/  HMMA.1688.F32.TF32 R112, R4.reuse, R34, R112 ;  /* 0x000000220470723c */ /* 0x040fe20000081070 */
[----:B------:R3:W-:Y:S07]  /*52460*/  STL [R1+0x2a7c], R21 ;  /* 0x002a7c1501007387 */ /* 0x0007ee0000100800 */
[C---:B------:R-:W-:Y:S08]  /*52470*/  HMMA.1688.F32.TF32 R104, R4.reuse, R42, R104 ;  /* 0x0000002a0468723c */ /* 0x040ff00000081068 */
[----:B------:R-:W-:Y:S01]  /*52480*/  HMMA.1688.F32.TF32 R108, R4, R38, R108 ;  /* 0x00000026046c723c */ /* 0x000fe2000008106c */
[----:B------:R4:W-:Y:S01]  /*52490*/  STL [R1+0x2a78], R20 ;  /* 0x002a781401007387 */ /* 0x0009e20000100800 */
[----:B---3--:R-:W-:-:S03]  /*524a0*/  MOV R21, R122 ;  /* 0x0000007a00157202 */ /* 0x008fc60000000f00 */
[----:B------:R-:W-:Y:S03]  /*524b0*/  STL.64 [R1+0x7c0], R216 ;  /* 0x0007c0d801007387 */ /* 0x000fe60000100a00 */
[C---:B------:R-:W-:Y:S01]  /*524c0*/  HMMA.1688.F32.TF32 R100, R4.reuse, R46, R100 ;  /* 0x0000002e0464723c */ /* 0x040fe20000081064 */
[----:B----4-:R-:W-:Y:S01]  /*524d0*/  IMAD.MOV.U32 R20, RZ, RZ, R123 ;  /* 0x000000ffff147224 */ /* 0x010fe200078e007b */
[----:B------:R-:W-:Y:S04]  /*524e0*/  STL.64 [R1+0x7c8], R218 ;  /* 0x0007c8da01007387 */ /* 0x000fe80000100a00 */
[----:B------:R-:W-:Y:S04]  /*524f0*/  STL.64 [R1+0x7b0], R124 ;  /* 0x0007b07c01007387 */ /* 0x000fe80000100a00 */
[----:B------:R-:W-:Y:S01]  /*52500*/  STL.64 [R1+0x7b8], R126 ;  /* 0x0007b87e01007387 */ /* 0x000fe20000100a00 */
[C---:B------:R-:W-:Y:S03]  /*52510*/  HMMA.1688.F32.TF32 R88, R4.reuse, R58, R88 ;  /* 0x0000003a0458723c */ /* 0x040fe60000081058 */
[----:B------:R-:W-:Y:S04]  /*52520*/  STL.64 [R1+0x7a0], R120 ;  /* 0x0007a07801007387 */ /* 0x000fe80000100a00 */
[----:B------:R3:W-:Y:S01]  /*52530*/  STL [R1+0x2a84], R20 ;  /* 0x002a841401007387 */ /* 0x0007e20000100800 */
[----:B------:R-:W-:Y:S03]  /*52540*/  HMMA.1688.F32.TF32 R4, R4, R70, R72 ;  /* 0x000000460404723c */ /* 0x000fe60000081048 */
[----:B------:R4:W-:Y:S04]  /*52550*/  STL [R1+0x2a80], R21 ;  /* 0x002a801501007387 */ /* 0x0009e80000100800 */
[----:B------:R-:W-:Y:S01]  /*52560*/  STL.64 [R1+0x790], R116 ;  /* 0x0007907401007387 */ /* 0x000fe20000100a00 */
[----:B---3--:R-:W-:-:S03]  /*52570*/  IMAD.MOV.U32 R20, RZ, RZ, R114 ;  /* 0x000000ffff147224 */ /* 0x008fc600078e0072 */
[----:B------:R-:W-:Y:S01]  /*52580*/  STL.64 [R1+0x798], R118 ;  /* 0x0007987601007387 */ /* 0x000fe20000100a00 */
[----:B----4-:R-:W-:-:S03]  /*52590*/  MOV R21, R115 ;  /* 0x0000007300157202 */ /* 0x010fc60000000f00 */
[----:B------:R-:W-:Y:S04]  /*525a0*/  STL.64 [R1+0x780], R112 ;  /* 0x0007807001007387 */ /* 0x000fe80000100a00 */
        /* <DEDUP_REMOVED lines=16> */
[----:B------:R4:W-:Y:S04]  /*526b0*/  STL.64 [R1+0x710], R76 ;  /* 0x0007104c01007387 */ /* 0x0009e80000100a00 */
[----:B------:R1:W-:Y:S04]  /*526c0*/  STL.64 [R1+0x718], R78 ;  /* 0x0007184e01007387 */ /* 0x0003e80000100a00 */
[----:B------:R-:W-:Y:S04]  /*526d0*/  STL.64 [R1+0x3b0], R4 ;  /* 0x0003b00401007387 */ /* 0x000fe80000100a00 */
[----:B------:R-:W-:Y:S04]  /*526e0*/  STL.64 [R1+0x3b8], R6 ;  /* 0x0003b80601007387 */ /* 0x000fe80000100a00 */
[----:B------:R-:W3:Y:S04]  /*526f0*/  LDL.LU R217, [R1+0x294] ;  /* 0x0002940001d97983 */ /* 0x000ee80000300800 */
[----:B------:R-:W3:Y:S04]  /*52700*/  LDL.LU R218, [R1+0x298] ;  /* 0x0002980001da7983 */ /* 0x000ee80000300800 */
[----:B------:R-:W3:Y:S04]  /*52710*/  LDL.LU R219, [R1+0x29c] ;  /* 0x00029c0001db7983 */ /* 0x000ee80000300800 */
[----:B------:R-:W2:Y:S04]  /*52720*/  LDL.LU R72, [R1+0x2a0] ;  /* 0x0002a00001487983 */ /* 0x000ea80000300800 */
[----:B------:R-:W2:Y:S04]  /*52730*/  LDL.LU R73, [R1+0x2a4] ;  /* 0x0002a40001497983 */ /* 0x000ea80000300800 */
[----:B------:R-:W2:Y:S04]  /*52740*/  LDL.LU R74, [R1+0x2a8] ;  /* 0x0002a800014a7983 */ /* 0x000ea80000300800 */
[----:B------:R-:W2:Y:S04]  /*52750*/  LDL.LU R75, [R1+0x2ac] ;  /* 0x0002ac00014b7983 */ /* 0x000ea80000300800 */
[----:B----4-:R-:W4:Y:S04]  /*52760*/  LDL.LU R76, [R1+0x2b0] ;  /* 0x0002b000014c7983 */ /* 0x010f280000300800 */
[----:B------:R-:W4:Y:S04]  /*52770*/  LDL.LU R77, [R1+0x2b4] ;  /* 0x0002b400014d7983 */ /* 0x000f280000300800 */
[----:B-1----:R-:W4:Y:S04]  /*52780*/  LDL.LU R78, [R1+0x2b8] ;  /* 0x0002b800014e7983 */ /* 0x002f280000300800 */
        /* <DEDUP_REMOVED lines=29> */
[----:B------:R-:W-:-:S03]  /*52960*/  IMAD.MOV.U32 R20, RZ, RZ, R104 ;  /* 0x000000ffff147224 */ /* 0x000fc600078e0068 */
        /* <DEDUP_REMOVED lines=21> */
[----:B------:R-:W-:Y:S04]  /*52ac0*/  LDS R4, [R3+0x2c500] ;  /* 0x02c5000003047984 */ /* 0x000fe80000000800 */
[----:B------:R-:W-:Y:S04]  /*52ad0*/  LDS R6, [R3+0x2e500] ;  /* 0x02e5000003067984 */ /* 0x000fe80000000800 */
[----:B------:R-:W-:Y:S04]  /*52ae0*/  LDS R5, [R0+0x2c500] ;  /* 0x02c5000000057984 */ /* 0x000fe80000000800 */
[----:B------:R-:W1:Y:S01]  /*52af0*/  LDS R7, [R0+0x2e500] ;  /* 0x02e5000000077984 */ /* 0x000e620000000800 */
[C---:B--2---:R-:W-:Y:S08]  /*52b00*/  HMMA.1688.F32.TF32 R72, R80.reuse, R58, R72 ;  /* 0x0000003a5048723c */ /* 0x044ff00000081048 */
[C---:B----4-:R-:W-:Y:S08]  /*52b10*/  HMMA.1688.F32.TF32 R76, R80.reuse, R54, R76 ;  /* 0x00000036504c723c */ /* 0x050ff0000008104c */
[C---:B---3--:R-:W-:Y:S08]  /*52b20*/  HMMA.1688.F32.TF32 R88, R80.reuse, R46, R88 ;  /* 0x0000002e5058723c */ /* 0x048ff00000081058 */
[C---:B------:R-:W-:Y:S08]  /*52b30*/  HMMA.1688.F32.TF32 R92, R80.reuse, R42, R92 ;  /* 0x0000002a505c723c */ /* 0x040ff0000008105c */
[C---:B------:R-:W-:Y:S08]  /*52b40*/  HMMA.1688.F32.TF32 R120, R80.reuse, R14, R120 ;  /* 0x0000000e5078723c */ /* 0x040ff00000081078 */
[C---:B------:R-:W-:Y:S08]  /*52b50*/  HMMA.1688.F32.TF32 R124, R80.reuse, R10, R124 ;  /* 0x0000000a507c723c */ /* 0x040ff0000008107c */
[C---:B------:R-:W-:Y:S08]  /*52b60*/  HMMA.1688.F32.TF32 R116, R80.reuse, R18, R116 ;  /* 0x000000125074723c */ /* 0x040ff00000081074 */
[C---:B------:R-:W-:Y:S07]  /*52b70*/  HMMA.1688.F32.TF32 R112, R80.reuse, R22, R112 ;  /* 0x000000165070723c */ /* 0x040fee0000081070 */
[----:B------:R-:W-:Y:S01]  /*52b80*/  STL.64 [R1+0x700], R124 ;  /* 0x0007007c01007387 */ /* 0x000fe20000100a00 */
[C---:B------:R-:W-:Y:S03]  /*52b90*/  HMMA.1688.F32.TF32 R108, R80.reuse, R26, R108 ;  /* 0x0000001a506c723c */ /* 0x040fe6000008106c */
[----:B------:R2:W-:Y:S05]  /*52ba0*/  STL.64 [R1+0x708], R126 ;  /* 0x0007087e01007387 */ /* 0x0005ea0000100a00 */
[C---:B------:R-:W-:Y:S01]  /*52bb0*/  HMMA.1688.F32.TF32 R96, R80.reuse, R38, R96 ;  /* 0x000000265060723c */ /* 0x040fe20000081060 */
[----:B--2---:R-:W2:Y:S07]  /*52bc0*/  LDL.LU.64 R126, [R1+0x2be8] ;  /* 0x002be800017e7983 */ /* 0x004eae0000300a00 */
[----:B------:R-:W-:Y:S01]  /*52bd0*/  HMMA.1688.F32.TF32 R104, R80, R30, R104 ;  /* 0x0000001e5068723c */ /* 0x000fe20000081068 */
[----:B------:R-:W2:Y:S01]  /*52be0*/  LDL.LU.64 R124, [R1+0x2be0] ;  /* 0x002be000017c7983 */ /* 0x000ea20000300a00 */
[----:B------:R-:W-:-:S03]  /*52bf0*/  IMAD.MOV.U32 R45, RZ, RZ, R118 ;  /* 0x000000ffff2d7224 */ /* 0x000fc600078e0076 */
[----:B------:R-:W-:Y:S03]  /*52c00*/  STL.64 [R1+0x6f0], R120 ;  /* 0x0006f07801007387 */ /* 0x000fe60000100a00 */
[----:B------:R-:W-:Y:S01]  /*52c10*/  HMMA.1688.F32.TF32 R100, R80, R34, R100 ;  /* 0x000000225064723c */ /* 0x000fe20000081064 */
[----:B------:R3:W-:Y:S01]  /*52c20*/  STL.64 [R1+0x6f8], R122 ;  /* 0x0006f87a01007387 */ /* 0x0007e20000100a00 */
[----:B------:R-:W-:Y:S01]  /*52c30*/  MOV R44, R119 ;  /* 0x00000077002c7202 */ /* 0x000fe20000000f00 */
[----:B------:R-:W-:Y:S01]  /*52c40*/  IMAD.MOV.U32 R48, RZ, RZ, R117 ;  /* 0x000000ffff307224 */ /* 0x000fe200078e0075 */
[----:B------:R-:W-:Y:S01]  /*52c50*/  MOV R49, R116 ;  /* 0x0000007400317202 */ /* 0x000fe20000000f00 */
[----:B------:R-:W-:Y:S01]  /*52c60*/  IMAD.MOV.U32 R32, RZ, RZ, R115 ;  /* 0x000000ffff207224 */ /* 0x000fe200078e0073 */
[----:B------:R-:W-:Y:S01]  /*52c70*/  MOV R33, R114 ;  /* 0x0000007200217202 */ /* 0x000fe20000000f00 */
[----:B------:R-:W-:-:S02]  /*52c80*/  IMAD.MOV.U32 R41, RZ, RZ, R112 ;  /* 0x000000ffff297224 */ /* 0x000fc400078e0070 */
[----:B------:R-:W-:Y:S01]  /*52c90*/  IMAD.MOV.U32 R40, RZ, RZ, R113 ;  /* 0x000000ffff287224 */ /* 0x000fe200078e0071 */
[----:B---3--:R-:W3:Y:S04]  /*52ca0*/  LDL.LU.64 R122, [R1+0x2bd8] ;  /* 0x002bd800017a7983 */ /* 0x008ee80000300a00 */
[----:B------:R-:W3:Y:S01]  /*52cb0*/  LDL.LU.64 R120, [R1+0x2bd0] ;  /* 0x002bd00001787983 */ /* 0x000ee20000300a00 */
[----:B------:R-:W-:-:S03]  /*52cc0*/  IMAD.MOV.U32 R25, RZ, RZ, R110 ;  /* 0x000000ffff197224 */ /* 0x000fc600078e006e */
[----:B------:R-:W4:Y:S01]  /*52cd0*/  LDL.LU.64 R118, [R1+0x2bc8] ;  /* 0x002bc80001767983 */ /* 0x000f220000300a00 */
[----:B------:R-:W-:Y:S01]  /*52ce0*/  IMAD.MOV.U32 R24, RZ, RZ, R111 ;  /* 0x000000ffff187224 */ /* 0x000fe200078e006f */
[C---:B------:R-:W-:Y:S02]  /*52cf0*/  HMMA.1688.F32.TF32 R84, R80.reuse, R50, R84 ;  /* 0x000000325054723c */ /* 0x040fe40000081054 */
[----:B------:R-:W4:Y:S01]  /*52d00*/  LDL.LU.64 R116, [R1+0x2bc0] ;  /* 0x002bc00001747983 */ /* 0x000f220000300a00 */
[----:B------:R-:W-:Y:S01]  /*52d10*/  IMAD.MOV.U32 R29, RZ, RZ, R108 ;  /* 0x000000ffff1d7224 */ /* 0x000fe200078e006c */
[----:B------:R-:W-:Y:S02]  /*52d20*/  MOV R28, R109 ;  /* 0x0000006d001c7202 */ /* 0x000fe40000000f00 */
[----:B------:R-:W2:Y:S04]  /*52d30*/  LDL.LU.64 R114, [R1+0x2bb8] ;  /* 0x002bb80001727983 */ /* 0x000ea80000300a00 */
[----:B------:R-:W2:Y:S04]  /*52d40*/  LDL.LU.64 R112, [R1+0x2bb0] ;  /* 0x002bb00001707983 */ /* 0x000ea80000300a00 */
[----:B------:R-:W2:Y:S04]  /*52d50*/  LDL.LU.64 R110, [R1+0x2ba8] ;  /* 0x002ba800016e7983 */ /* 0x000ea80000300a00 */
        /* <DEDUP_REMOVED lines=36> */
[----:B------:R1:W-:Y:S01]  /*52fa0*/  STL.64 [R1+0x630], R216 ;  /* 0x000630d801007387 */ /* 0x0003e20000100a00 */
[----:B------:R-:W-:Y:S01]  /*52fb0*/  MOV R53, R218 ;  /* 0x000000da00357202 */ /* 0x000fe20000000f00 */
[----:B------:R-:W-:Y:S02]  /*52fc0*/  IMAD.MOV.U32 R52, RZ, RZ, R219 ;  /* 0x000000ffff347224 */ /* 0x000fe400078e00db */
[C---:B-1----:R-:W-:Y:S03]  /*52fd0*/  HMMA.1688.F32.TF32 R216, R80.reuse, R66, R244 ;  /* 0x0000004250d8723c */ /* 0x042fe600000810f4 */
[----:B------:R1:W-:Y:S04]  /*52fe0*/  STL [R1+0x2a34], R52 ;  /* 0x002a343401007387 */ /* 0x0003e80000100800 */
[----:B------:R1:W-:Y:S11]  /*52ff0*/  STL [R1+0x2a30], R53 ;  /* 0x002a303501007387 */ /* 0x0003f60000100800 */
[----:B------:R-:W-:Y:S05]  /*53000*/  @!UPT UIADD3 URZ, URZ, URZ, URZ ;  /* 0x0000003f3f3ff290 */ /* 0x000fea000fffe03f */
[----:B------:R-:W-:Y:S04]  /*53010*/  STL.64 [R1+0x620], R216 ;  /* 0x000620d801007387 */ /* 0x000fe80000100a00 */
[----:B------:R-:W-:Y:S01]  /*53020*/  STL.64 [R1+0x628], R218 ;  /* 0x000628da01007387 */ /* 0x000fe20000100a00 */
[----:B--2---:R-:W-:Y:S03]  /*53030*/  HMMA.1688.F32.TF32 R72, R80, R70, R72 ;  /* 0x000000465048723c */ /* 0x004fe60000081048 */
[----:B------:R-:W-:Y:S04]  /*53040*/  LDS R80, [R3+0x2c600] ;  /* 0x02c6000003507984 */ /* 0x000fe80000000800 */
[----:B------:R-:W-:Y:S04]  /*53050*/  LDS R82, [R3+0x2e600] ;  /* 0x02e6000003527984 */ /* 0x000fe80000000800 */
[----:B------:R-:W-:Y:S04]  /*53060*/  LDS R81, [R0+0x2c600] ;  /* 0x02c6000000517984 */ /* 0x000fe80000000800 */
[----:B------:R-:W2:Y:S08]  /*53070*/  LDS R83, [R0+0x2e600] ;  /* 0x02e6000000537984 */ /* 0x000eb00000000800 */
[----:B------:R3:W-:Y:S01]  /*53080*/  STL.64 [R1+0x390], R72 ;  /* 0x0003904801007387 */ /* 0x0007e20000100a00 */
[----:B-1----:R-:W-:Y:S01]  /*53090*/  IMAD.MOV.U32 R52, RZ, RZ, R74 ;  /* 0x000000ffff347224 */ /* 0x002fe200078e004a */
[----:B------:R-:W-:-:S02]  /*530a0*/  MOV R53, R75 ;  /* 0x0000004b00357202 */ /* 0x000fc40000000f00 */
[C---:B---3--:R-:W-:Y:S08]  /*530b0*/  HMMA.1688.F32.TF32 R72, R4.reuse, R10, R76 ;  /* 0x0000000a0448723c */ /* 0x048ff0000008104c */
[C---:B------:R-:W-:Y:S08]  /*530c0*/  HMMA.1688.F32.TF32 R76, R4.reuse, R14, R84 ;  /* 0x0000000e044c723c */ /* 0x040ff00000081054 */
[C---:B------:R-:W-:Y:S11]  /*530d0*/  HMMA.1688.F32.TF32 R84, R4.reuse, R18, R88 ;  /* 0x000000120454723c */ /* 0x040ff60000081058 */
[----:B------:R-:W-:Y:S05]  /*530e0*/  @!UPT UIADD3 URZ, URZ, URZ, URZ ;  /* 0x0000003f3f3ff290 */ /* 0x000fea000fffe03f */
[----:B------:R-:W-:Y:S01]  /*530f0*/  IMAD.MOV.U32 R61, RZ, RZ, R76 ;  /* 0x000000ffff3d7224 */ /* 0x000fe200078e004c */
[----:B------:R-:W-:Y:S01]  /*53100*/  MOV R60, R77 ;  /* 0x0000004d003c7202 */ /* 0x000fe20000000f00 */
[----:B------:R-:W-:Y:S02]  /*53110*/  IMAD.MOV.U32 R57, RZ, RZ, R78 ;  /* 0x000000ffff397224 */ /* 0x000fe400078e004e */
[----:B------:R-:W-:Y:S02]  /*53120*/  IMAD.MOV.U32 R56, RZ, RZ, R79 ;  /* 0x000000ffff387224 */ /* 0x000fe400078e004f */
[C---:B------:R-:W-:Y:S01]  /*53130*/  HMMA.1688.F32.TF32 R76, R4.reuse, R22, R92 ;  /* 0x00000016044c723c */ /* 0x040fe2000008105c */
[----:B------:R-:W-:Y:S04]  /*53140*/  STL.64 [R1+0x960], R84 ;  /* 0x0009605401007387 */ /* 0x000fe80000100a00 */
[----:B------:R-:W-:Y:S11]  /*53150*/  STL.64 [R1+0x968], R86 ;  /* 0x0009685601007387 */ /* 0x000ff60000100a00 */
[----:B------:R-:W-:Y:S07]  /*53160*/  @!UPT UIADD3 URZ, URZ, URZ, URZ ;  /* 0x0000003f3f3ff290 */ /* 0x000fee000fffe03f */
        /* <DEDUP_REMOVED lines=16> */
[C---:B----4-:R-:W-:Y:S01]  /*53270*/  HMMA.1688.F32.TF32 R76, R4.reuse, R46, R116 ;  /* 0x0000002e044c723c */ /* 0x050fe20000081074 */
[----:B------:R-:W-:Y:S04]  /*53280*/  STL.64 [R1+0x940], R88 ;  /* 0x0009405801007387 */ /* 0x000fe80000100a00 */
[----:B------:R-:W-:Y:S04]  /*53290*/  STL.64 [R1+0x948], R90 ;  /* 0x0009485a01007387 */ /* 0x000fe80000100a00 */
[----:B------:R-:W-:Y:S04]  /*532a0*/  STL.64 [R1+0x930], R84 ;  /* 0x0009305401007387 */ /* 0x000fe80000100a00 */
[----:B------:R1:W-:Y:S02]  /*532b0*/  STL.64 [R1+0x938], R86 ;  /* 0x0009385601007387 */ /* 0x0003e40000100a00 */
[----:B-1----:R-:W-:Y:S09]  /*532c0*/  HMMA.1688.F32.TF32 R84, R4, R42, R112 ;  /* 0x0000002a0454723c */ /* 0x002ff20000081070 */
        /* <DEDUP_REMOVED lines=11> */
[C---:B------:R-:W-:Y:S01]  /*53380*/  HMMA.1688.F32.TF32 R76, R4.reuse, R54, R124 ;  /* 0x00000036044c723c */ /* 0x040fe2000008107c */
[----:B------:R-:W-:Y:S11]  /*53390*/  STL.64 [R1+0x2a40], R106 ;  /* 0x002a406a01007387 */ /* 0x000ff60000100a00 */
[----:B------:R-:W-:Y:S11]  /*533a0*/  @!UPT UIADD3 URZ, URZ, URZ, URZ ;  /* 0x0000003f3f3ff290 */ /* 0x000ff6000fffe03f */
[----:B------:R-:W-:Y:S01]  /*533b0*/  @!UPT UIADD3 URZ, URZ, URZ, URZ ;  /* 0x0000003f3f3ff290 */ /* 0x000fe2000fffe03f */
[----:B------:R-:W-:Y:S01]  /*533c0*/  IMAD.MOV.U32 R123, RZ, RZ, R76 ;  /* 0x000000ffff7b7224 */ /* 0x000fe200078e004c */
[----:B------:R-:W-:Y:S01]  /*533d0*/  MOV R121, R78 ;  /* 0x0000004e00797202 */ /* 0x000fe20000000f00 */
[----:B------:R-:W-:Y:S02]  /*533e0*/  IMAD.MOV.U32 R122, RZ, RZ, R77 ;  /* 0x000000ffff7a7224 */ /* 0x000fe400078e004d */
[----:B------:R-:W-:Y:S02]  /*533f0*/  IMAD.MOV.U32 R120, RZ, RZ, R79 ;  /* 0x000000ffff787224 */ /* 0x000fe400078e004f */
[----:B------:R-:W-:Y:S01]  /*53400*/  HMMA.1688.F32.TF32 R76, R4, R62, R132 ;  /* 0x0000003e044c723c */ /* 0x000fe20000081084 */
[----:B------:R-:W-:Y:S04]  /*53410*/  STL.64 [R1+0x2a38], R104 ;  /* 0x002a386801007387 */ /* 0x000fe80000100a00 */
[----:B------:R-:W-:Y:S04]  /*53420*/  STL.64 [R1+0x2a50], R110 ;  /* 0x002a506e01007387 */ /* 0x000fe80000100a00 */
[----:B------:R-:W-:Y:S04]  /*53430*/  STL.64 [R1+0x2a48], R108 ;  /* 0x002a486c01007387 */ /* 0x000fe80000100a00 */
[----:B------:R-:W-:Y:S04]  /*53440*/  STL.64 [R1+0x900], R84 ;  /* 0x0009005401007387 */ /* 0x000fe80000100a00 */
[----:B------:R1:W-:Y:S07]  /*53450*/  STL.64 [R1+0x908], R86 ;  /* 0x0009085601007387 */ /* 0x0003ee0000100a00 */
[----:B------:R-:W-:Y:S01]  /*53460*/  IMAD.MOV.U32 R127, RZ, RZ, R76 ;  /* 0x000000ffff7f7224 */ /* 0x000fe200078e004c */
[----:B------:R-:W-:Y:S01]  /*53470*/  MOV R126, R77 ;  /* 0x0000004d007e7202 */ /* 0x000fe20000000f00 */
[----:B------:R-:W-:-:S02]  /*53480*/  IMAD.MOV.U32 R125, RZ, RZ, R78 ;  /* 0x000000ffff7d7224 */ /* 0x000fc400078e004e */
[----:B------:R-:W-:Y:S01]  /*53490*/  IMAD.MOV.U32 R124, RZ, RZ, R79 ;  /* 0x000000ffff7c7224 */ /* 0x000fe200078e004f */
[C---:B-1----:R-:W-:Y:S08]  /*534a0*/  HMMA.1688.F32.TF32 R84, R4.reuse, R58, R128 ;  /* 0x0000003a0454723c */ /* 0x042ff00000081080 */
[C---:B------:R-:W-:Y:S08]  /*534b0*/  HMMA.1688.F32.TF32 R76, R4.reuse, R66, R136 ;  /* 0x00000042044c723c */ /* 0x040ff00000081088 */
[----:B------:R-:W-:Y:S01]  /*534c0*/  HMMA.1688.F32.TF32 R4, R4, R70, R140 ;  /* 0x000000460404723c */ /* 0x000fe2000008108c */
[----:B------:R-:W-:Y:S11]  /*534d0*/  STL.64 [R1+0x2a60], R114 ;  /* 0x002a607201007387 */ /* 0x000ff60000100a00 */
[----:B------:R-:W-:Y:S11]  /*534e0*/  @!UPT UIADD3 URZ, URZ, URZ, URZ ;  /* 0x0000003f3f3ff290 */ /* 0x000ff6000fffe03f */
[----:B------:R-:W-:Y:S01]  /*534f0*/  @!UPT UIADD3 URZ, URZ, URZ, URZ ;  /* 0x0000003f3f3ff290 */ /* 0x000fe2000fffe03f */
[----:B------:R-:W-:Y:S01]  /*53500*/  IMAD.MOV.U32 R135, RZ, RZ, R4 ;  /* 0x000000ffff877224 */ /* 0x000fe200078e0004 */
[----:B------:R-:W-:Y:S01]  /*53510*/  MOV R133, R6 ;  /* 0x0000000600857202 */ /* 0x000fe20000000f00 */
[----:B------:R-:W-:Y:S02]  /*53520*/  IMAD.MOV.U32 R134, RZ, RZ, R5 ;  /* 0x000000ffff867224 */ /* 0x000fe400078e0005 */
[----:B------:R-:W-:Y:S02]  /*53530*/  IMAD.MOV.U32 R132, RZ, RZ, R7 ;  /* 0x000000ffff847224 */ /* 0x000fe400078e0007 */
[C---:B--2---:R-:W-:Y:S01]  /*53540*/  HMMA.1688.F32.TF32 R4, R80.reuse, R10, R144 ;  /* 0x0000000a5004723c */ /* 0x044fe20000081090 */
[----:B------:R-:W-:Y:S04]  /*53550*/  STL.64 [R1+0x2a58], R112 ;  /* 0x002a587001007387 */ /* 0x000fe80000100a00 */
[----:B------:R-:W-:Y:S04]  /*53560*/  STL.64 [R1+0x8c0], R84 ;  /* 0x0008c05401007387 */ /* 0x000fe80000100a00 */
[----:B------:R-:W-:Y:S11]  /*53570*/  STL.64 [R1+0x8c8], R86 ;  /* 0x0008c85601007387 */ /* 0x000ff60000100a00 */
[----:B------:R-:W-:Y:S03]  /*53580*/  @!UPT UIADD3 URZ, URZ, URZ, URZ ;  /* 0x0000003f3f3ff290 */ /* 0x000fe6000fffe03f */
[----:B------:R-:W-:Y:S04]  /*53590*/  STL.64 [R1+0x5f0], R4 ;  /* 0x0005f00401007387 */ /* 0x000fe80000100a00 */
[----:B------:R1:W-:Y:S02]  /*535a0*/  STL.64 [R1+0x5f8], R6 ;  /* 0x0005f80601007387 */ /* 0x0003e40000100a00 */
[----:B-1----:R-:W-:Y:S01]  /*535b0*/  HMMA.1688.F32.TF32 R4, R80, R22, R156 ;  /* 0x000000165004723c */ /* 0x002fe2000008109c */
[----:B------:R-:W-:Y:S01]  /*535c0*/  MOV R131, R76 ;  /* 0x0000004c00837202 */ /* 0x000fe20000000f00 */
[----:B------:R-:W-:Y:S01]  /*535d0*/  IMAD.MOV.U32 R130, RZ, RZ, R77 ;  /* 0x000000ffff827224 */ /* 0x000fe200078e004d */
[----:B------:R-:W-:Y:S01]  /*535e0*/  MOV R128, R79 ;  /* 0x0000004f00807202 */ /* 0x000fe20000000f00 */
[----:B------:R-:W-:-:S04]  /*535f0*/  IMAD.MOV.U32 R129, RZ, RZ, R78 ;  /* 0x000000ffff817224 */ /* 0x000fc800078e004e */
[C---:B------:R-:W-:Y:S08]  /*53600*/  HMMA.1688.F32.TF32 R84, R80.reuse, R14, R148 ;  /* 0x0000000e5054723c */ /* 0x040ff00000081094 */
[----:B------:R-:W-:Y:S08]  /*53610*/  HMMA.1688.F32.TF32 R76, R80, R18, R152 ;  /* 0x00000012504c723c */ /* 0x000ff00000081098 */
[----:B------:R-:W-:Y:S01]  /*53620*/  IMAD.MOV.U32 R139, RZ, RZ, R4 ;  /* 0x000000ffff8b7224 */ /* 0x000fe200078e0004 */
[----:B------:R-:W-:Y:S01]  /*53630*/  MOV R138, R5 ;  /* 0x00000005008a7202 */ /* 0x000fe20000000f00 */
[----:B------:R-:W-:-:S02]  /*53640*/  IMAD.MOV.U32 R137, RZ, RZ, R6 ;  /* 0x000000ffff897224 */ /* 0x000fc400078e0006 */
[----:B------:R-:W-:Y:S02]  /*53650*/  IMAD.MOV.U32 R136, RZ, RZ, R7 ;  /* 0x000000ffff887224 */ /* 0x000fe400078e0007 */
[----:B------:R-:W-:Y:S01]  /*53660*/  HMMA.1688.F32.TF32 R4, R80, R26, R160 ;  /* 0x0000001a5004723c */ /* 0x000fe200000810a0 */
[----:B------:R-:W-:Y:S01]  /*53670*/  STL.64 [R1+0x5e0], R84 ;  /* 0x0005e05401007387 */ /* 0x000fe20000100a00 */
[----:B------:R-:W-:-:S03]  /*53680*/  MOV R244, R188 ;  /* 0x000000bc00f47202 */ /* 0x000fc60000000f00 */
[----:B------:R-:W-:Y:S04]  /*53690*/  STL.64 [R1+0x5e8], R86 ;  /* 0x0005e85601007387 */ /* 0x000fe80000100a00 */
[----:B------:R1:W-:Y:S01]  /*536a0*/  STL.64 [R1+0x5d0], R76 ;  /* 0x0005d04c01007387 */ /* 0x0003e20000100a00 */
[----:B------:R-:W-:-:S03]  /*536b0*/  IMAD.MOV.U32 R245, RZ, RZ, R189 ;  /* 0x000000fffff57224 */ /* 0x000fc600078e00bd */
[----:B------:R2:W-:Y:S01]  /*536c0*/  STL.64 [R1+0x5d8], R78 ;  /* 0x0005d84e01007387 */ /* 0x0005e20000100a00 */
[----:B------:R-:W-:-:S03]  /*536d0*/  IMAD.MOV.U32 R246, RZ, RZ, R190 ;  /* 0x000000fffff67224 */ /* 0x000fc600078e00be */
[----:B------:R-:W3:Y:S01]  /*536e0*/  LDL.LU R188, [R1+0x2b1c] ;  /* 0x002b1c0001bc7983 */ /* 0x000ee20000300800 */
[----:B------:R-:W-:-:S05]  /*536f0*/  MOV R247, R191 ;  /* 0x000000bf00f77202 */ /* 0x000fca0000000f00 */
[----:B------:R-:W-:Y:S01]  /*53700*/  STL.64 [R1+0x3d0], R4 ;  /* 0x0003d00401007387 */ /* 0x000fe20000100a00 */
[----:B-1----:R-:W-:-:S03]  /*53710*/  IMAD.MOV.U32 R76, RZ, RZ, R184 ;  /* 0x000000ffff4c7224 */ /* 0x002fc600078e00b8 */
[----:B------:R-:W-:Y:S01]  /*53720*/  STL.64 [R1+0x3d8], R6 ;  /* 0x0003d80601007387 */ /* 0x000fe20000100a00 */
[----:B------:R-:W-:-:S03]  /*53730*/  IMAD.MOV.U32 R77, RZ, RZ, R185 ;  /* 0x000000ffff4d7224 */ /* 0x000fc600078e00b9 */
[----:B------:R-:W3:Y:S01]  /*53740*/  LDL.LU R189, [R1+0x2b18] ;  /* 0x002b180001bd7983 */ /* 0x000ee20000300800 */
[----:B--2---:R-:W-:-:S03]  /*53750*/  MOV R78, R186 ;  /* 0x000000ba004e7202 */ /* 0x004fc60000000f00 */
[----:B------:R-:W3:Y:S01]  /*53760*/  LDL.LU R190, [R1+0x2b14] ;  /* 0x002b140001be7983 */ /* 0x000ee20000300800 */
[----:B------:R-:W-:-:S03]  /*53770*/  IMAD.MOV.U32 R79, RZ, RZ, R187 ;  /* 0x000000ffff4f7224 */ /* 0x000fc600078e00bb */
[----:B------:R-:W3:Y:S01]  /*53780*/  LDL.LU R191, [R1+0x2b10] ;  /* 0x002b100001bf7983 */ /* 0x000ee20000300800 */
[----:B------:R-:W-:-:S03]  /*53790*/  IMAD.MOV.U32 R88, RZ, RZ, R180 ;  /* 0x000000ffff587224 */ /* 0x000fc600078e00b4 */
[----:B------:R-:W2:Y:S01]  /*537a0*/  LDL.LU R184, [R1+0x2b0c] ;  /* 0x002b0c0001b87983 */ /* 0x000ea20000300800 */
[----:B------:R-:W-:-:S03]  /*537b0*/  MOV R89, R181 ;  /* 0x000000b500597202 */ /* 0x000fc60000000f00 */
[----:B------:R-:W2:Y:S01]  /*537c0*/  LDL.LU R185, [R1+0x2b08] ;  /* 0x002b080001b97983 */ /* 0x000ea20000300800 */
[----:B------:R-:W-:-:S03]  /*537d0*/  IMAD.MOV.U32 R90, RZ, RZ, R176 ;  /* 0x000000ffff5a7224 */ /* 0x000fc600078e00b0 */
[----:B------:R-:W2:Y:S01]  /*537e0*/  LDL.LU R186, [R1+0x2b04] ;  /* 0x002b040001ba7983 */ /* 0x000ea20000300800 */
[----:B------:R-:W-:-:S03]  /*537f0*/  IMAD.MOV.U32 R91, RZ, RZ, R177 ;  /* 0x000000ffff5b7224 */ /* 0x000fc600078e00b1 */
[----:B------:R-:W2:Y:S01]  /*53800*/  LDL.LU R187, [R1+0x2b00] ;  /* 0x002b000001bb7983 */ /* 0x000ea20000300800 */
[----:B------:R-:W-:-:S03]  /*53810*/  MOV R92, R178 ;  /* 0x000000b2005c7202 */ /* 0x000fc60000000f00 */
[----:B------:R-:W4:Y:S01]  /*53820*/  LDL.LU R180, [R1+0x2afc] ;  /* 0x002afc0001b47983 */ /* 0x000f220000300800 */
[----:B------:R-:W-:-:S03]  /*53830*/  IMAD.MOV.U32 R93, RZ, RZ, R179 ;  /* 0x000000ffff5d7224 */ /* 0x000fc600078e00b3 */
[----:B------:R-:W4:Y:S01]  /*53840*/  LDL.LU R181, [R1+0x2af8] ;  /* 0x002af80001b57983 */ /* 0x000f220000300800 */
        /* <DEDUP_REMOVED lines=9> */
[----:B------:R-:W3:Y:S01]  /*538e0*/  LDL.LU R172, [R1+0x2ae4] ;  /* 0x002ae40001ac7983 */ /* 0x000ee20000300800 */
[----:B------:R-:W-:-:S03]  /*538f0*/  IMAD.MOV.U32 R103, RZ, RZ, R164 ;  /* 0x000000ffff677224 */ /* 0x000fc600078e00a4 */
[----:B------:R-:W3:Y:S04]  /*53900*/  LDL.LU R173, [R1+0x2ae0] ;  /* 0x002ae00001ad7983 */ /* 0x000ee80000300800 */
        /* <DEDUP_REMOVED lines=14> */
[----:B------:R-:W-:Y:S01]  /*539f0*/  IMAD.MOV.U32 R99, RZ, RZ, R170 ;  /* 0x000000ffff637224 */ /* 0x000fe200078e00aa */
[----:B------:R-:W-:-:S02]  /*53a00*/  MOV R216, R171 ;  /* 0x000000ab00d87202 */ /* 0x000fc40000000f00 */
[----:B------:R-:W4:Y:S04]  /*53a10*/  LDL.LU R170, [R1+0x2ac0] ;  /* 0x002ac00001aa7983 */ /* 0x000f280000300800 */
[----:B------:R-:W4:Y:S01]  /*53a20*/  LDL.LU R171, [R1+0x2abc] ;  /* 0x002abc0001ab7983 */ /* 0x000f220000300800 */
[----:B------:R-:W-:-:S03]  /*53a30*/  IMAD.MOV.U32 R217, RZ, RZ, R175 ;  /* 0x000000ffffd97224 */ /* 0x000fc600078e00af */
[----:B------:R-:W4:Y:S01]  /*53a40*/  LDL.LU R175, [R1+0x2ab8] ;  /* 0x002ab80001af7983 */ /* 0x000f220000300800 */
[----:B------:R-:W-:Y:S01]  /*53a50*/  IMAD.MOV.U32 R218, RZ, RZ, R182 ;  /* 0x000000ffffda7224 */ /* 0x000fe200078e00b6 */
[----:B------:R-:W-:Y:S02]  /*53a60*/  MOV R219, R183 ;  /* 0x000000b700db7202 */ /* 0x000fe40000000f00 */
        /* <DEDUP_REMOVED lines=9> */
[----:B------:R-:W1:Y:S02]  /*53b00*/  LDS R75, [R0+0x2e700] ;  /* 0x02e70000004b7984 */ /* 0x000e640000000800 */
[----:B-1----:R-:W-:Y:S08]  /*53b10*/  HMMA.1688.F32.TF32 R96, R72, R50, R96 ;  /* 0x000000324860723c */ /* 0x002ff00000081060 */
[C---:B--2---:R-:W-:Y:S08]  /*53b20*/  HMMA.1688.F32.TF32 R108, R80.reuse, R42, R176 ;  /* 0x0000002a506c723c */ /* 0x044ff000000810b0 */
[C---:B---3--:R-:W-:Y:S08]  /*53b30*/  HMMA.1688.F32.TF32 R4, R80.reuse, R30, R164 ;  /* 0x0000001e5004723c */ /* 0x048ff000000810a4 */
[C---:B----4-:R-:W-:Y:S11]  /*53b40*/  HMMA.1688.F32.TF32 R84, R80.reuse, R34, R168 ;  /* 0x000000225054723c */ /* 0x050ff600000810a8 */
[----:B------:R-:W-:Y:S05]  /*53b50*/  @!UPT UIADD3 URZ, URZ, URZ, URZ ;  /* 0x0000003f3f3ff290 */ /* 0x000fea000fffe03f */
[----:B------:R-:W-:Y:S01]  /*53b60*/  IMAD.MOV.U32 R143, RZ, RZ, R4 ;  /* 0x000000ffff8f7224 */ /* 0x000fe200078e0004 */
[----:B------:R-:W-:Y:S01]  /*53b70*/  MOV R141, R6 ;  /* 0x00000006008d7202 */ /* 0x000fe20000000f00 */
[----:B------:R-:W-:Y:S02]  /*53b80*/  IMAD.MOV.U32 R142, RZ, RZ, R5 ;  /* 0x000000ffff8e7224 */ /* 0x000fe400078e0005 */
[----:B------:R-:W-:Y:S02]  /*53b90*/  IMAD.MOV.U32 R140, RZ, RZ, R7 ;  /* 0x000000ffff8c7224 */ /* 0x000fe400078e0007 */
[C---:B------:R-:W-:Y:S01]  /*53ba0*/  HMMA.1688.F32.TF32 R4, R80.reuse, R38, R172 ;  /* 0x000000265004723c */ /* 0x040fe200000810ac */
[----:B------:R-:W-:Y:S04]  /*53bb0*/  STL.64 [R1+0x5b0], R84 ;  /* 0x0005b05401007387 */ /* 0x000fe80000100a00 */
[----:B------:R1:W-:Y:S03]  /*53bc0*/  STL.64 [R1+0x5b8], R86 ;  /* 0x0005b85601007387 */ /* 0x0003e60000100a00 */
[C---:B-1----:R-:W-:Y:S11]  /*53bd0*/  HMMA.1688.F32.TF32 R84, R80.reuse, R46, R180 ;  /* 0x0000002e5054723c */ /* 0x042ff600000810b4 */
[----:B------:R-:W-:Y:S04]  /*53be0*/  @!UPT UIADD3 URZ, URZ, URZ, URZ ;  /* 0x0000003f3f3ff290 */ /* 0x000fe8000fffe03f */
        /* <DEDUP_REMOVED lines=17> */
[----:B-1----:R-:W-:Y:S07]  /*53d00*/  HMMA.1688.F32.TF32 R84, R80, R70, R204 ;  /* 0x000000465054723c */ /* 0x002fee00000810cc */
[----:B------:R-:W-:Y:S04]  /*53d10*/  STL.64 [R1+0x4c0], R4 ;  /* 0x0004c00401007387 */ /* 0x000fe80000100a00 */
[----:B------:R1:W-:Y:S04]  /*53d20*/  STL.64 [R1+0x4c8], R6 ;  /* 0x0004c80601007387 */ /* 0x0003e80000100a00 */
[----:B------:R-:W-:Y:S04]  /*53d30*/  STL.64 [R1+0x4b0], R108 ;  /* 0x0004b06c01007387 */ /* 0x000fe80000100a00 */
[----:B------:R-:W-:Y:S01]  /*53d40*/  STL.64 [R1+0x4b8], R110 ;  /* 0x0004b86e01007387 */ /* 0x000fe20000100a00 */
[C---:B-1----:R-:W-:Y:S03]  /*53d50*/  HMMA.1688.F32.TF32 R4, R72.reuse, R10, R208 ;  /* 0x0000000a4804723c */ /* 0x042fe600000810d0 */
[----:B------:R-:W-:Y:S04]  /*53d60*/  STL.64 [R1+0x4a0], R84 ;  /* 0x0004a05401007387 */ /* 0x000fe80000100a00 */
[----:B------:R1:W-:Y:S04]  /*53d70*/  STL.64 [R1+0x4a8], R86 ;  /* 0x0004a85601007387 */ /* 0x0003e80000100a00 */
[----:B-1----:R-:W2:Y:S01]  /*53d80*/  LDL.LU R87, [R1+0x9d0] ;  /* 0x0009d00001577983 */ /* 0x002ea20000300800 */
[C---:B------:R-:W-:Y:S11]  /*53d90*/  HMMA.1688.F32.TF32 R80, R72.reuse, R14, R212 ;  /* 0x0000000e4850723c */ /* 0x040ff600000810d4 */
[----:B------:R-:W-:Y:S04]  /*53da0*/  STL.64 [R1+0x490], R4 ;  /* 0x0004900401007387 */ /* 0x000fe80000100a00 */
[----:B------:R1:W-:Y:S02]  /*53db0*/  STL.64 [R1+0x498], R6 ;  /* 0x0004980601007387 */ /* 0x0003e40000100a00 */
[C---:B-1----:R-:W-:Y:S08]  /*53dc0*/  HMMA.1688.F32.TF32 R4, R72.reuse, R18, R220 ;  /* 0x000000124804723c */ /* 0x042ff000000810dc */
[C---:B------:R-:W-:Y:S01]  /*53dd0*/  HMMA.1688.F32.TF32 R108, R72.reuse, R26, R228 ;  /* 0x0000001a486c723c */ /* 0x040fe200000810e4 */
[----:B------:R-:W-:Y:S04]  /*53de0*/  STL.64 [R1+0x480], R80 ;  /* 0x0004805001007387 */ /* 0x000fe80000100a00 */
[----:B------:R1:W-:Y:S03]  /*53df0*/  STL.64 [R1+0x488], R82 ;  /* 0x0004885201007387 */ /* 0x0003e60000100a00 */
[C---:B------:R-:W-:Y:S01]  /*53e00*/  HMMA.1688.F32.TF32 R76, R72.reuse, R62, R76 ;  /* 0x0000003e484c723c */ /* 0x040fe2000008104c */
[----:B------:R-:W-:Y:S01]  /*53e10*/  IMAD.MOV.U32 R86, RZ, RZ, R17 ;  /* 0x000000ffff567224 */ /* 0x000fe200078e0011 */
[----:B------:R-:W-:Y:S04]  /*53e20*/  LDS R18, [R3+0x32100] ;  /* 0x0321000003127984 */ /* 0x000fe80000000800 */
[----:B------:R-:W-:Y:S02]  /*53e30*/  LDS R17, [R0+0x30100] ;  /* 0x0301000000117984 */ /* 0x000fe40000000800 */
[C---:B-1----:R-:W-:Y:S02]  /*53e40*/  HMMA.1688.F32.TF32 R80, R72.reuse, R22, R224 ;  /* 0x000000164850723c */ /* 0x042fe400000810e0 */
[----:B------:R-:W-:Y:S04]  /*53e50*/  STL.64 [R1+0x470], R4 ;  /* 0x0004700401007387 */ /* 0x000fe80000100a00 */
[----:B------:R1:W-:Y:S04]  /*53e60*/  STL.64 [R1+0x478], R6 ;  /* 0x0004780601007387 */ /* 0x0003e80000100a00 */
[----:B------:R-:W-:Y:S01]  /*53e70*/  LDS R19, [R0+0x32100] ;  /* 0x0321000000137984 */ /* 0x000fe20000000800 */
[C---:B-1----:R-:W-:Y:S11]  /*53e80*/  HMMA.1688.F32.TF32 R4, R72.reuse, R30, R232 ;  /* 0x0000001e4804723c */ /* 0x042ff600000810e8 */
[----:B------:R-:W-:Y:S01]  /*53e90*/  @!UPT UIADD3 URZ, URZ, URZ, URZ ;  /* 0x0000003f3f3ff290 */ /* 0x000fe2000fffe03f */
        /* <DEDUP_REMOVED lines=8> */
[C---:B-1----:R-:W-:Y:S07]  /*53f20*/  HMMA.1688.F32.TF32 R4, R72.reuse, R42, R104 ;  /* 0x0000002a4804723c */ /* 0x042fee0000081068 */
[----:B------:R-:W-:Y:S04]  /*53f30*/  STL.64 [R1+0x430], R80 ;  /* 0x0004305001007387 */ /* 0x000fe80000100a00 */
[----:B------:R1:W-:Y:S04]  /*53f40*/  STL.64 [R1+0x438], R82 ;  /* 0x0004385201007387 */ /* 0x0003e80000100a00 */
[----:B------:R-:W-:Y:S04]  /*53f50*/  STL.64 [R1+0x420], R108 ;  /* 0x0004206c01007387 */ /* 0x000fe80000100a00 */
[----:B------:R-:W-:Y:S01]  /*53f60*/  STL.64 [R1+0x428], R110 ;  /* 0x0004286e01007387 */ /* 0x000fe20000100a00 */
[C---:B-1----:R-:W-:Y:S03]  /*53f70*/  HMMA.1688.F32.TF32 R80, R72.reuse, R46, R100 ;  /* 0x0000002e4850723c */ /* 0x042fe60000081064 */
[----:B------:R-:W-:Y:S04]  /*53f80*/  STL.64 [R1+0x410], R4 ;  /* 0x0004100401007387 */ /* 0x000fe80000100a00 */
[----:B------:R1:W-:Y:S02]  /*53f90*/  STL.64 [R1+0x418], R6 ;  /* 0x0004180601007387 */ /* 0x0003e40000100a00 */
[C---:B-1----:R-:W-:Y:S11]  /*53fa0*/  HMMA.1688.F32.TF32 R4, R72.reuse, R54, R92 ;  /* 0x000000364804723c */ /* 0x042ff6000008105c */
[----:B------:R-:W-:Y:S03]  /*53fb0*/  @!UPT UIADD3 URZ, URZ, URZ, URZ ;  /* 0x0000003f3f3ff290 */ /* 0x000fe6000fffe03f */
        /* <DEDUP_REMOVED lines=10> */
[----:B------:R-:W-:Y:S04]  /*54060*/  STL.64 [R1+0x3a8], R82 ;  /* 0x0003a85201007387 */ /* 0x000fe80000100a00 */
[----:B------:R1:W-:Y:S04]  /*54070*/  STL.64 [R1+0x1f0], R76 ;  /* 0x0001f04c01007387 */ /* 0x0003e80000100a00 */
[----:B------:R3:W-:Y:S04]  /*54080*/  STL.64 [R1+0x1f8], R78 ;  /* 0x0001f84e01007387 */ /* 0x0007e80000100a00 */
[----:B-1----:R-:W4:Y:S04]  /*54090*/  LDL.LU R76, [R1+0xc0] ;  /* 0x0000c000014c7983 */ /* 0x002f280000300800 */
[----:B------:R-:W-:Y:S04]  /*540a0*/  STL.64 [R1+0xe0], R4 ;  /* 0x0000e00401007387 */ /* 0x000fe80000100a00 */
[----:B------:R-:W-:Y:S04]  /*540b0*/  STL.64 [R1+0xe8], R6 ;  /* 0x0000e80601007387 */ /* 0x000fe80000100a00 */
[----:B------:R-:W4:Y:S04]  /*540c0*/  LDL.LU R77, [R1+0xc4] ;  /* 0x0000c400014d7983 */ /* 0x000f280000300800 */
[----:B---3--:R-:W4:Y:S04]  /*540d0*/  LDL.LU R78, [R1+0xc8] ;  /* 0x0000c800014e7983 */ /* 0x008f280000300800 */
[----:B------:R-:W4:Y:S04]  /*540e0*/  LDL.LU R79, [R1+0xcc] ;  /* 0x0000cc00014f7983 */ /* 0x000f280000300800 */
[----:B------:R-:W3:Y:S04]  /*540f0*/  LDL.LU R92, [R1+0xd0] ;  /* 0x0000d000015c7983 */ /* 0x000ee80000300800 */
[----:B------:R-:W3:Y:S01]  /*54100*/  LDL.LU R93, [R1+0xd4] ;  /* 0x0000d400015d7983 */ /* 0x000ee20000300800 */
[----:B------:R-:W-:Y:S01]  /*54110*/  IMAD.MOV.U32 R94, RZ, RZ, R9 ;  /* 0x000000ffff5e7224 */ /* 0x000fe200078e0009 */
[----:B------:R-:W-:Y:S01]  /*54120*/  MOV R95, R8 ;  /* 0x00000008005f7202 */ /* 0x000fe20000000f00 */
[----:B------:R-:W-:Y:S01]  /*54130*/  HMMA.1688.F32.TF32 R240, R72, R70, R244 ;  /* 0x0000004648f0723c */ /* 0x000fe200000810f4 */
[----:B------:R-:W-:Y:S04]  /*54140*/  LDS R244, [R3+0x30000] ;  /* 0x0300000003f47984 */ /* 0x000fe80000000800 */
[----:B------:R-:W-:Y:S04]  /*54150*/  LDS R246, [R3+0x32000] ;  /* 0x0320000003f67984 */ /* 0x000fe80000000800 */
[----:B------:R-:W-:Y:S04]  /*54160*/  LDS R245, [R0+0x30000] ;  /* 0x0300000000f57984 */ /* 0x000fe80000000800 */
[----:B------:R-:W-:Y:S10]  /*54170*/  LDS R247, [R0+0x32000] ;  /* 0x0320000000f77984 */ /* 0x000ff40000000800 */
[----:B------:R-:W-:Y:S04]  /*54180*/  STL [R1+0x2a24], R240 ;  /* 0x002a24f001007387 */ /* 0x000fe80000100800 */
[----:B--2---:R-:W1:Y:S04]  /*54190*/  LDSM.16.M88.4 R8, [R87+0x80180] ;  /* 0x080180005708783b */ /* 0x004e680000000200 */
[----:B------:R-:W2:Y:S04]  /*541a0*/  LDSM.16.M88.4 R228, [R87+0x83180] ;  /* 0x0831800057e4783b */ /* 0x000ea80000000200 */
[----:B------:R-:W1:Y:S04]  /*541b0*/  LDSM.16.M88.4 R224, [R87+0x84180] ;  /* 0x0841800057e0783b */ /* 0x000e680000000200 */
[----:B------:R-:W1:Y:S04]  /*541c0*/  LDSM.16.M88.4 R220, [R87+0x85180] ;  /* 0x0851800057dc783b */ /* 0x000e680000000200 */
[----:B------:R-:W1:Y:S04]  /*541d0*/  LDSM.16.M88.4 R216, [R87+0x86180] ;  /* 0x0861800057d8783b */ /* 0x000e680000000200 */
[----:B------:R-:W1:Y:S04]  /*541e0*/  LDSM.16.M88.4 R212, [R87+0x87180] ;  /* 0x0871800057d4783b */ /* 0x000e680000000200 */
[----:B------:R-:W1:Y:S04]  /*541f0*/  LDSM.16.M88.4 R208, [R87+0x88180] ;  /* 0x0881800057d0783b */ /* 0x000e680000000200 */
[----:B------:R-:W2:Y:S04]  /*54200*/  LDSM.16.M88.4 R204, [R87+0x89180] ;  /* 0x0891800057cc783b */ /* 0x000ea80000000200 */
[----:B------:R-:W2:Y:S04]  /*54210*/  LDSM.16.M88.4 R200, [R87+0x8a180] ;  /* 0x08a1800057c8783b */ /* 0x000ea80000000200 */
[----:B------:R-:W2:Y:S04]  /*54220*/  LDSM.16.M88.4 R196, [R87+0x8b180] ;  /* 0x08b1800057c4783b */ /* 0x000ea80000000200 */
[----:B------:R-:W2:Y:S04]  /*54230*/  LDSM.16.M88.4 R192, [R87+0x8c180] ;  /* 0x08c1800057c0783b */ /* 0x000ea80000000200 */
[----:B------:R-:W2:Y:S04]  /*54240*/  LDSM.16.M88.4 R188, [R87+0x8d180] ;  /* 0x08d1800057bc783b */ /* 0x000ea80000000200 */
[----:B------:R-:W2:Y:S04]  /*54250*/  LDSM.16.M88.4 R184, [R87+0x8e180] ;  /* 0x08e1800057b8783b */ /* 0x000ea80000000200 */
[----:B------:R-:W-:Y:S04]  /*54260*/  STL [R1+0x2a20], R241 ;  /* 0x002a20f101007387 */ /* 0x000fe80000100800 */
[----:B------:R-:W-:Y:S04]  /*54270*/  STL [R1+0x2a1c], R242 ;  /* 0x002a1cf201007387 */ /* 0x000fe80000100800 */
[----:B------:R-:W-:Y:S04]  /*54280*/  STL [R1+0x2a18], R243 ;  /* 0x002a18f301007387 */ /* 0x000fe80000100800 */
[----:B-1----:R-:W-:Y:S04]  /*54290*/  STL [R1+0x2a2c], R10 ;  /* 0x002a2c0a01007387 */ /* 0x002fe80000100800 */
[----:B------:R-:W-:Y:S04]  /*542a0*/  STL [R1+0x2a28], R11 ;  /* 0x002a280b01007387 */ /* 0x000fe80000100800 */
[----:B--2---:R-:W-:Y:S04]  /*542b0*/  STL [R1+0x2948], R230 ;  /* 0x002948e601007387 */ /* 0x004fe80000100800 */
        /* <DEDUP_REMOVED lines=35> */
[----:B------:R-:W1:Y:S04]  /*544f0*/  LDSM.16.M88.4 R180, [R87+0x8f180] ;  /* 0x08f1800057b4783b */ /* 0x000e680000000200 */
[----:B------:R-:W2:Y:S04]  /*54500*/  LDL.LU R84, [R1+0x80] ;  /* 0x0000800001547983 */ /* 0x000ea80000300800 */
[----:B------:R-:W2:Y:S04]  /*54510*/  LDL.LU R85, [R1+0x84] ;  /* 0x0000840001557983 */ /* 0x000ea80000300800 */
[----:B------:R-:W4:Y:S04]  /*54520*/  LDSM.16.M88.4 R4, [R87+0x81180] ;  /* 0x081180005704783b */ /* 0x000f280000000200 */
[----:B------:R1:W2:Y:S01]  /*54530*/  LDSM.16.M88.4 R232, [R87+0x82180] ;  /* 0x0821800057e8783b */ /* 0x0002a20000000200 */
[C---:B---3--:R-:W-:Y:S03]  /*54540*/  HMMA.1688.F32.TF32 R80, R244.reuse, R8, R92 ;  /* 0x00000008f450723c */ /* 0x048fe6000008105c */
[----:B-1----:R-:W-:Y:S04]  /*54550*/  STL [R1+0x299c], R182 ;  /* 0x00299cb601007387 */ /* 0x002fe80000100800 */
[----:B------:R-:W-:Y:S11]  /*54560*/  STL [R1+0x2998], R183 ;  /* 0x002998b701007387 */ /* 0x000ff60000100800 */
[----:B------:R-:W-:Y:S05]  /*54570*/  @!UPT UIADD3 URZ, URZ, URZ, URZ ;  /* 0x0000003f3f3ff290 */ /* 0x000fea000fffe03f */
[----:B------:R-:W-:Y:S04]  /*54580*/  STL.64 [R1+0xd0], R80 ;  /* 0x0000d05001007387 */ /* 0x000fe80000100a00 */
[----:B------:R1:W-:Y:S04]  /*54590*/  STL.64 [R1+0xd8], R82 ;  /* 0x0000d85201007387 */ /* 0x0003e80000100a00 */
[----:B------:R-:W3:Y:S04]  /*545a0*/  LDL.LU R92, [R1+0x70] ;  /* 0x00007000015c7983 */ /* 0x000ee80000300800 */
[----:B------:R-:W3:Y:S04]  /*545b0*/  LDL.LU R93, [R1+0x74] ;  /* 0x00007400015d7983 */ /* 0x000ee80000300800 */
[----:B------:R-:W3:Y:S04]  /*545c0*/  LDL.LU R94, [R1+0x78] ;  /* 0x00007800015e7983 */ /* 0x000ee80000300800 */
[----:B------:R-:W3:Y:S01]  /*545d0*/  LDL.LU R95, [R1+0x7c] ;  /* 0x00007c00015f7983 */ /* 0x000ee20000300800 */
[C---:B----4-:R-:W-:Y:S03]  /*545e0*/  HMMA.1688.F32.TF32 R72, R244.reuse, R4, R76 ;  /* 0x00000004f448723c */ /* 0x050fe6000008104c */
[----:B------:R-:W4:Y:S04]  /*545f0*/  LDL.LU R76, [R1+0x60] ;  /* 0x00006000014c7983 */ /* 0x000f280000300800 */
[----:B------:R-:W4:Y:S11]  /*54600*/  LDL.LU R77, [R1+0x64] ;  /* 0x00006400014d7983 */ /* 0x000f360000300800 */
[----:B------:R-:W-:Y:S06]  /*54610*/  @!UPT UIADD3 URZ, URZ, URZ, URZ ;  /* 0x0000003f3f3ff290 */ /* 0x000fec000fffe03f */
[----:B------:R-:W-:Y:S01]  /*54620*/  MOV R10, R72 ;  /* 0x00000048000a7202 */ /* 0x000fe20000000f00 */
[----:B------:R-:W-:Y:S01]  /*54630*/  IMAD.MOV.U32 R11, RZ, RZ, R73 ;  /* 0x000000ffff0b7224 */ /* 0x000fe200078e0049 */
[----:B------:R-:W-:Y:S01]  /*54640*/  MOV R241, R75 ;  /* 0x0000004b00f17202 */ /* 0x000fe20000000f00 */
[----:B------:R-:W-:Y:S02]  /*54650*/  IMAD.MOV.U32 R240, RZ, RZ, R74 ;  /* 0x000000fffff07224 */ /* 0x000fe400078e004a */
[----:B------:R-:W-:Y:S02]  /*54660*/  IMAD.MOV.U32 R78, RZ, RZ, R252 ;  /* 0x000000ffff4e7224 */ /* 0x000fe400078e00fc */
[----:B------:R-:W-:Y:S02]  /*54670*/  IMAD.MOV.U32 R79, RZ, RZ, R2 ;  /* 0x000000ffff4f7224 */ /* 0x000fe400078e0002 */
[----:B------:R-:W-:Y:S02]  /*54680*/  IMAD.MOV.U32 R87, RZ, RZ, R16 ;  /* 0x000000ffff577224 */ /* 0x000fe400078e0010 */
[----:B------:R-:W1:Y:S01]  /*54690*/  LDS R16, [R3+0x30100] ;  /* 0x0301000003107984 */ /* 0x000e620000000800 */
[C---:B--2---:R-:W-:Y:S08]  /*546a0*/  HMMA.1688.F32.TF32 R72, R244.reuse, R232, R100 ;  /* 0x000000e8f448723c */ /* 0x044ff00000081064 */
[C---:B-1----:R-:W-:Y:S11]  /*546b0*/  HMMA.1688.F32.TF32 R80, R244.reuse, R228, R96 ;  /* 0x000000e4f450723c */ /* 0x042ff60000081060 */
[----:B------:R-:W-:Y:S05]  /*546c0*/  @!UPT UIADD3 URZ, URZ, URZ, URZ ;  /* 0x0000003f3f3ff290 */ /* 0x000fea000fffe03f */
[----:B------:R-:W-:Y:S01]  /*546d0*/  MOV R242, R72 ;  /* 0x0000004800f27202 */ /* 0x000fe20000000f00 */
[----:B------:R-:W-:Y:S01]  /*546e0*/  IMAD.MOV.U32 R243, RZ, RZ, R73 ;  /* 0x000000fffff37224 */ /* 0x000fe200078e0049 */
[----:B------:R-:W-:Y:S01]  /*546f0*/  MOV R2, R75 ;  /* 0x0000004b00027202 */ /* 0x000fe20000000f00 */
[----:B------:R-:W-:Y:S02]  /*54700*/  IMAD.MOV.U32 R252, RZ, RZ, R74 ;  /* 0x000000fffffc7224 */ /* 0x000fe400078e004a */
[----:B------:R-:W-:Y:S02]  /*54710*/  HMMA.1688.F32.TF32 R72, R244, R224, R88 ;  /* 0x000000e0f448723c */ /* 0x000fe40000081058 */
[----:B------:R-:W-:Y:S04]  /*54720*/  STL.64 [R1+0xa0], R80 ;  /* 0x0000a05001007387 */ /* 0x000fe80000100a00 */
[----:B------:R-:W-:Y:S11]  /*54730*/  STL.64 [R1+0xa8], R82 ;  /* 0x0000a85201007387 */ /* 0x000ff60000100a00 */
[----:B------:R-:W-:Y:S06]  /*54740*/  @!UPT UIADD3 URZ, URZ, URZ, URZ ;  /* 0x0000003f3f3ff290 */ /* 0x000fec000fffe03f */
[----:B------:R1:W-:Y:S04]  /*54750*/  STL.64 [R1+0x90], R72 ;  /* 0x0000904801007387 */ /* 0x0003e80000100a00 */
[----:B------:R-:W2:Y:S04]  /*54760*/  LDL.LU R88, [R1+0x50] ;  /* 0x0000500001587983 */ /* 0x000ea80000300800 */
[----:B------:R-:W2:Y:S04]  /*54770*/  LDL.LU R89, [R1+0x54] ;  /* 0x0000540001597983 */ /* 0x000ea80000300800 */
[----:B------:R-:W2:Y:S04]  /*54780*/  LDL.LU R90, [R1+0x58] ;  /* 0x00005800015a7983 */ /* 0x000ea80000300800 */
[----:B------:R-:W2:Y:S01]  /*54790*/  LDL.LU R91, [R1+0x5c] ;  /* 0x00005c00015b7983 */ /* 0x000ea20000300800 */
[----:B------:R-:W-:-:S02]  /*547a0*/  IMAD.MOV.U32 R182, RZ, RZ, R74 ;  /* 0x000000ffffb67224 */ /* 0x000fc400078e004a */
[----:B------:R-:W-:Y:S02]  /*547b0*/  IMAD.MOV.U32 R183, RZ, RZ, R75 ;  /* 0x000000ffffb77224 */ /* 0x000fe400078e004b */
[----:B-1----:R-:W-:Y:S03]  /*547c0*/  HMMA.1688.F32.TF32 R72, R244, R220, R84 ;  /* 0x000000dcf448723c */ /* 0x002fe60000081054 */
[----:B------:R-:W-:Y:S04]  /*547d0*/  STL [R1+0x29a4], R183 ;  /* 0x0029a4b701007387 */ /* 0x000fe80000100800 */
[----:B------:R1:W-:Y:S04]  /*547e0*/  STL [R1+0x29a0], R182 ;  /* 0x0029a0b601007387 */ /* 0x0003e80000100800 */
[----:B------:R-:W2:Y:S04]  /*547f0*/  LDL.LU R84, [R1+0x40] ;  /* 0x0000400001547983 */ /* 0x000ea80000300800 */
[----:B------:R-:W2:Y:S04]  /*54800*/  LDL.LU R85, [R1+0x44] ;  /* 0x0000440001557983 */ /* 0x000ea80000300800 */
[----:B------:R-:W2:Y:S04]  /*54810*/  LDL.LU R86, [R1+0x48] ;  /* 0x0000480001567983 */ /* 0x000ea80000300800 */
[----:B------:R-:W2:Y:S01]  /*54820*/  LDL.LU R87, [R1+0x4c] ;  /* 0x00004c0001577983 */ /* 0x000ea20000300800 */
[----:B------:R-:W-:Y:S01]  /*54830*/  MOV R186, R72 ;  /* 0x0000004800ba7202 */ /* 0x000fe20000000f00 */
[----:B------:R-:W-:Y:S01]  /*54840*/  IMAD.MOV.U32 R187, RZ, RZ, R73 ;  /* 0x000000ffffbb7224 */ /* 0x000fe200078e0049 */
[----:B------:R-:W-:Y:S01]  /*54850*/  MOV R191, R75 ;  /* 0x0000004b00bf7202 */ /* 0x000fe20000000f00 */
[----:B------:R-:W-:-:S02]  /*54860*/  IMAD.MOV.U32 R190, RZ, RZ, R74 ;  /* 0x000000ffffbe7224 */ /* 0x000fc400078e004a */
[----:B---3--:R-:W-:Y:S02]  /*54870*/  HMMA.1688.F32.TF32 R72, R244, R216, R92 ;  /* 0x000000d8f448723c */ /* 0x008fe4000008105c */
[----:B------:R-:W-:Y:S04]  /*54880*/  STL [R1+0x29b4], R191 ;  /* 0x0029b4bf01007387 */ /* 0x000fe80000100800 */
[----:B------:R-:W-:Y:S04]  /*54890*/  STL [R1+0x29b0], R190 ;  /* 0x0029b0be01007387 */ /* 0x000fe80000100800 */
[----:B------:R-:W-:Y:S04]  /*548a0*/  STL [R1+0x29ac], R187 ;  /* 0x0029acbb01007387 */ /* 0x000fe80000100800 */
[----:B------:R-:W-:Y:S10]  /*548b0*/  STL [R1+0x29a8], R186 ;  /* 0x0029a8ba01007387 */ /* 0x000ff40000100800 */
[----:B-1----:R-:W-:-:S02]  /*548c0*/  IMAD.MOV.U32 R182, RZ, RZ, R75 ;  /* 0x000000ffffb67224 */ /* 0x002fc400078e004b */
[----:B------:R-:W-:Y:S01]  /*548d0*/  IMAD.MOV.U32 R183, RZ, RZ, R74 ;  /* 0x000000ffffb77224 */ /* 0x000fe200078e004a */
[----:B------:R4:W-:Y:S04]  /*548e0*/  STL.64 [R1+0x70], R72 ;  /* 0x0000704801007387 */ /* 0x0009e80000100a00 */
[----:B------:R-:W-:Y:S04]  /*548f0*/  STL [R1+0x29bc], R182 ;  /* 0x0029bcb601007387 */ /* 0x000fe80000100800 */
[----:B------:R1:W-:Y:S01]  /*54900*/  STL [R1+0x29b8], R183 ;  /* 0x0029b8b701007387 */ /* 0x0003e20000100800 */
[----:B----4-:R-:W-:Y:S03]  /*54910*/  HMMA.1688.F32.TF32 R72, R244, R212, R76 ;  /* 0x000000d4f448723c */ /* 0x010fe6000008104c */
[----:B------:R-:W3:Y:S04]  /*54920*/  LDL.LU R76, [R1+0x30] ;  /* 0x00003000014c7983 */ /* 0x000ee80000300800 */
[----:B------:R-:W3:Y:S04]  /*54930*/  LDL.LU R77, [R1+0x34] ;  /* 0x00003400014d7983 */ /* 0x000ee80000300800 */
[----:B------:R-:W3:Y:S04]  /*54940*/  LDL.LU R78, [R1+0x38] ;  /* 0x00003800014e7983 */ /* 0x000ee80000300800 */
[----:B------:R-:W3:Y:S09]  /*54950*/  LDL.LU R79, [R1+0x3c] ;  /* 0x00003c00014f7983 */ /* 0x000ef20000300800 */
[----:B------:R-:W-:Y:S01]  /*54960*/  MOV R191, R72 ;  /* 0x0000004800bf7202 */ /* 0x000fe20000000f00 */
[----:B------:R-:W-:Y:S01]  /*54970*/  IMAD.MOV.U32 R190, RZ, RZ, R73 ;  /* 0x000000ffffbe7224 */ /* 0x000fe200078e0049 */
[----:B------:R-:W-:Y:S01]  /*54980*/  MOV R186, R75 ;  /* 0x0000004b00ba7202 */ /* 0x000fe20000000f00 */
[----:B------:R-:W-:-:S02]  /*54990*/  IMAD.MOV.U32 R187, RZ, RZ, R74 ;  /* 0x000000ffffbb7224 */ /* 0x000fc400078e004a */
        /* <DEDUP_REMOVED lines=13> */
[----:B------:R-:W-:Y:S04]  /*54a70*/  STL [R1+0x29d4], R195 ;  /* 0x0029d4c301007387 */ /* 0x000fe80000100800 */
[----:B------:R3:W-:Y:S04]  /*54a80*/  STL [R1+0x29d0], R194 ;  /* 0x0029d0c201007387 */ /* 0x0007e80000100800 */
        /* <DEDUP_REMOVED lines=8> */
[----:B------:R-:W2:Y:S09]  /*54b10*/  LDL.LU R99, [R1+0x1c] ;  /* 0x00001c0001637983 */ /* 0x000eb20000300800 */
[----:B-1----:R-:W-:Y:S01]  /*54b20*/  IMAD.MOV.U32 R183, RZ, RZ, R75 ;  /* 0x000000ffffb77224 */ /* 0x002fe200078e004b */
[----:B----4-:R-:W-:Y:S01]  /*54b30*/  MOV R186, R73 ;  /* 0x0000004900ba7202 */ /* 0x010fe20000000f00 */
[----:B------:R-:W-:-:S02]  /*54b40*/  IMAD.MOV.U32 R182, RZ, RZ, R74 ;  /* 0x000000ffffb67224 */ /* 0x000fc400078e004a */
[----:B------:R-:W-:Y:S01]  /*54b50*/  IMAD.MOV.U32 R187, RZ, RZ, R72 ;  /* 0x000000ffffbb7224 */ /* 0x000fe200078e0048 */
[----:B------:R-:W-:Y:S04]  /*54b60*/  STL [R1+0x29ec], R183 ;  /* 0x0029ecb701007387 */ /* 0x000fe80000100800 */
[----:B------:R-:W-:Y:S04]  /*54b70*/  STL [R1+0x29e8], R182 ;  /* 0x0029e8b601007387 */ /* 0x000fe80000100800 */
[----:B------:R1:W-:Y:S04]  /*54b80*/  STL [R1+0x29e4], R186 ;  /* 0x0029e4ba01007387 */ /* 0x0003e80000100800 */
[----:B------:R4:W-:Y:S01]  /*54b90*/  STL [R1+0x29e0], R187 ;  /* 0x0029e0bb01007387 */ /* 0x0009e20000100800 */
[----:B---3--:R-:W-:Y:S03]  /*54ba0*/  HMMA.1688.F32.TF32 R72, R244, R200, R76 ;  /* 0x000000c8f448723c */ /* 0x008fe6000008104c */
[----:B------:R-:W3:Y:S04]  /*54bb0*/  LDL.LU R92, [R1] ;  /* 0x00000000015c7983 */ /* 0x000ee80000300800 */
        /* <DEDUP_REMOVED lines=8> */
[----:B------:R-:W-:Y:S01]  /*54c40*/  MOV R84, R250 ;  /* 0x000000fa00547202 */ /* 0x000fe20000000f00 */
[----:B------:R-:W-:Y:S01]  /*54c50*/  IMAD.MOV.U32 R194, RZ, RZ, R73 ;  /* 0x000000ffffc27224 */ /* 0x000fe200078e0049 */
[----:B------:R-:W-:Y:S01]  /*54c60*/  MOV R195, R72 ;  /* 0x0000004800c37202 */ /* 0x000fe20000000f00 */
[----:B------:R-:W-:Y:S01]  /*54c70*/  IMAD.MOV.U32 R191, RZ, RZ, R74 ;  /* 0x000000ffffbf7224 */ /* 0x000fe200078e004a */
[----:B------:R-:W-:-:S03]  /*54c80*/  MOV R190, R75 ;  /* 0x0000004b00be7202 */ /* 0x000fc60000000f00 */
[----:B------:R-:W-:Y:S01]  /*54c90*/  HMMA.1688.F32.TF32 R72, R16, R8, R84 ;  /* 0x000000081048723c */ /* 0x000fe20000081054 */
[----:B------:R-:W-:Y:S02]  /*54ca0*/  IMAD.MOV.U32 R78, RZ, RZ, R248 ;  /* 0x000000ffff4e7224 */ /* 0x000fe400078e00f8 */
        /* <DEDUP_REMOVED lines=11> */
[----:B------:R1:W-:Y:S04]  /*54d60*/  STL [R1+0x29f4], R194 ;  /* 0x0029f4c201007387 */ /* 0x0003e80000100800 */
[----:B------:R1:W-:Y:S01]  /*54d70*/  STL [R1+0x29f0], R195 ;  /* 0x0029f0c301007387 */ /* 0x0003e20000100800 */
[----:B------:R-:W-:Y:S01]  /*54d80*/  IMAD.MOV.U32 R218, RZ, RZ, R72 ;  /* 0x000000ffffda7224 */ /* 0x000fe200078e0048 */
[----:B------:R-:W-:Y:S01]  /*54d90*/  MOV R222, R74 ;  /* 0x0000004a00de7202 */ /* 0x000fe20000000f00 */
[----:B------:R-:W-:-:S02]  /*54da0*/  IMAD.MOV.U32 R219, RZ, RZ, R73 ;  /* 0x000000ffffdb7224 */ /* 0x000fc400078e0049 */
[----:B------:R-:W-:Y:S01]  /*54db0*/  IMAD.MOV.U32 R230, RZ, RZ, R75 ;  /* 0x000000ffffe67224 */ /* 0x000fe200078e004b */
[C---:B--2---:R-:W-:Y:S11]  /*54dc0*/  HMMA.1688.F32.TF32 R12, R244.reuse, R196, R100 ;  /* 0x000000c4f40c723c */ /* 0x044ff60000081064 */
[----:B------:R-:W-:Y:S11]  /*54dd0*/  @!UPT UIADD3 URZ, URZ, URZ, URZ ;  /* 0x0000003f3f3ff290 */ /* 0x000ff6000fffe03f */
[----:B------:R-:W-:Y:S02]  /*54de0*/  @!UPT UIADD3 URZ, URZ, URZ, URZ ;  /* 0x0000003f3f3ff290 */ /* 0x000fe4000fffe03f */
[----:B-1----:R-:W-:Y:S01]  /*54df0*/  IMAD.MOV.U32 R186, RZ, RZ, R12 ;  /* 0x000000ffffba7224 */ /* 0x002fe200078e000c */
[----:B------:R-:W-:Y:S01]  /*54e00*/  MOV R199, R14 ;  /* 0x0000000e00c77202 */ /* 0x000fe20000000f00 */
[----:B----4-:R-:W-:Y:S02]  /*54e10*/  IMAD.MOV.U32 R187, RZ, RZ, R13 ;  /* 0x000000ffffbb7224 */ /* 0x010fe400078e000d */
[----:B------:R-:W-:Y:S02]  /*54e20*/  IMAD.MOV.U32 R198, RZ, RZ, R15 ;  /* 0x000000ffffc67224 */ /* 0x000fe400078e000f */
[----:B------:R-:W-:Y:S03]  /*54e30*/  HMMA.1688.F32.TF32 R12, R244, R192, R96 ;  /* 0x000000c0f40c723c */ /* 0x000fe60000081060 */
[----:B------:R-:W-:Y:S04]  /*54e40*/  STL [R1+0x2a0c], R198 ;  /* 0x002a0cc601007387 */ /* 0x000fe80000100800 */
[----:B------:R-:W-:Y:S04]  /*54e50*/  STL [R1+0x2a08], R199 ;  /* 0x002a08c701007387 */ /* 0x000fe80000100800 */
[----:B------:R1:W-:Y:S04]  /*54e60*/  STL [R1+0x2a04], R187 ;  /* 0x002a04bb01007387 */ /* 0x0003e80000100800 */
[----:B------:R2:W-:Y:S09]  /*54e70*/  STL [R1+0x2a00], R186 ;  /* 0x002a00ba01007387 */ /* 0x0005f20000100800 */
[----:B------:R-:W-:Y:S01]  /*54e80*/  MOV R203, R13 ;  /* 0x0000000d00cb7202 */ /* 0x000fe20000000f00 */
[----:B------:R-:W-:-:S04]  /*54e90*/  IMAD.MOV.U32 R202, RZ, RZ, R12 ;  /* 0x000000ffffca7224 */ /* 0x000fc800078e000c */
[----:B------:R4:W-:Y:S04]  /*54ea0*/  STL [R1+0x2a14], R203 ;  /* 0x002a14cb01007387 */ /* 0x0009e80000100800 */
[----:B------:R1:W-:Y:S01]  /*54eb0*/  STL [R1+0x2a10], R202 ;  /* 0x002a10ca01007387 */ /* 0x0003e20000100800 */
[----:B---3--:R-:W-:Y:S03]  /*54ec0*/  HMMA.1688.F32.TF32 R72, R16, R4, R76 ;  /* 0x000000041048723c */ /* 0x008fe6000008104c */
[----:B------:R-:W3:Y:S04]  /*54ed0*/  LDL.LU R76, [R1+0x840] ;  /* 0x00084000014c7983 */ /* 0x000ee80000300800 */
[----:B------:R-:W3:Y:S01]  /*54ee0*/  LDL.LU R77, [R1+0x844] ;  /* 0x00084400014d7983 */ /* 0x000ee20000300800 */
[----:B------:R-:W-:Y:S01]  /*54ef0*/  MOV R78, R37 ;  /* 0x00000025004e7202 */ /* 0x000fe20000000f00 */
[----:B------:R-:W-:-:S02]  /*54f00*/  IMAD.MOV.U32 R79, RZ, RZ, R36 ;  /* 0x000000ffff4f7224 */ /* 0x000fc400078e0024 */
[----:B------:R-:W2:Y:S04]  /*54f10*/  LDL.LU R37, [R1+0x2a9c] ;  /* 0x002a9c0001257983 */ /* 0x000ea80000300800 */
[----:B------:R-:W3:Y:S01]  /*54f20*/  LDL.LU R36, [R1+0x2a98] ;  /* 0x002a980001247983 */ /* 0x000ee20000300800 */
[----:B------:R-:W-:Y:S02]  /*54f30*/  IMAD.MOV.U32 R206, RZ, RZ, R14 ;  /* 0x000000ffffce7224 */ /* 0x000fe400078e000e */
[----:B------:R-:W-:Y:S01]  /*54f40*/  IMAD.MOV.U32 R207, RZ, RZ, R15 ;  /* 0x000000ffffcf7224 */ /* 0x000fe200078e000f */
[----:B------:R-:W4:Y:S01]  /*54f50*/  LDL.LU R84, [R1+0x850] ;  /* 0x0008500001547983 */ /* 0x000f220000300800 */
[C---:B------:R-:W-:Y:S03]  /*54f60*/  HMMA.1688.F32.TF32 R12, R244.reuse, R188, R92 ;  /* 0x000000bcf40c723c */ /* 0x040fe6000008105c */
[----:B------:R-:W4:Y:S04]  /*54f70*/  LDL.LU R85, [R1+0x854] ;  /* 0x0008540001557983 */ /* 0x000f280000300800 */
[----:B------:R-:W4:Y:S04]  /*54f80*/  LDL.LU R86, [R1+0x858] ;  /* 0x0008580001567983 */ /* 0x000f280000300800 */
[----:B------:R-:W4:Y:S01]  /*54f90*/  LDL.LU R87, [R1+0x85c] ;  /* 0x00085c0001577983 */ /* 0x000f220000300800 */
[C---:B------:R-:W-:Y:S08]  /*54fa0*/  HMMA.1688.F32.TF32 R248, R244.reuse, R184, R248 ;  /* 0x000000b8f4f8723c */ /* 0x040ff000000810f8 */
[----:B------:R-:W-:Y:S01]  /*54fb0*/  HMMA.1688.F32.TF32 R244, R244, R180, R88 ;  /* 0x000000b4f4f4723c */ /* 0x000fe20000081058 */
[----:B------:R-:W4:Y:S04]  /*54fc0*/  LDL.LU R88, [R1+0x860] ;  /* 0x0008600001587983 */ /* 0x000f280000300800 */
[----:B------:R-:W4:Y:S02]  /*54fd0*/  LDL.LU R89, [R1+0x864] ;  /* 0x0008640001597983 */ /* 0x000f240000300800 */
[----:B--2---:R-:W-:Y:S01]  /*54fe0*/  MOV R91, R37 ;  /* 0x00000025005b7202 */ /* 0x004fe20000000f00 */
[----:B---3--:R-:W-:-:S02]  /*54ff0*/  IMAD.MOV.U32 R90, RZ, RZ, R36 ;  /* 0x000000ffff5a7224 */ /* 0x008fc400078e0024 */
        /* <DEDUP_REMOVED lines=64> */
[----:B--2---:R-:W-:-:S02]  /*55400*/  IMAD.MOV.U32 R99, RZ, RZ, R36 ;  /* 0x000000ffff637224 */ /* 0x004fc400078e0024 */
[----:B---3--:R-:W-:Y:S01]  /*55410*/  IMAD.MOV.U32 R98, RZ, RZ, R37 ;  /* 0x000000ffff627224 */ /* 0x008fe200078e0025 */
[----:B------:R-:W-:Y:S01]  /*55420*/  MOV R211, R73 ;  /* 0x0000004900d37202 */ /* 0x000fe20000000f00 */
[----:B------:R-:W-:Y:S02]  /*55430*/  IMAD.MOV.U32 R210, RZ, RZ, R72 ;  /* 0x000000ffffd27224 */ /* 0x000fe400078e0048 */
        /* <DEDUP_REMOVED lines=8> */
[----:B------:R-:W-:Y:S04]  /*554c0*/  LDS R13, [R0+0x30200] ;  /* 0x03020000000d7984 */ /* 0x000fe80000000800 */
[----:B------:R-:W2:Y:S01]  /*554d0*/  LDS R15, [R0+0x32200] ;  /* 0x03220000000f7984 */ /* 0x000ea20000000800 */
[C---:B----4-:R-:W-:Y:S11]  /*554e0*/  HMMA.1688.F32.TF32 R36, R16.reuse, R232, R80 ;  /* 0x000000e81024723c */ /* 0x050ff60000081050 */
[----:B------:R-:W-:Y:S11]  /*554f0*/  @!UPT UIADD3 URZ, URZ, URZ, URZ ;  /* 0x0000003f3f3ff290 */ /* 0x000ff6000fffe03f */
[----:B------:R-:W-:Y:S02]  /*55500*/  @!UPT UIADD3 URZ, URZ, URZ, URZ ;  /* 0x0000003f3f3ff290 */ /* 0x000fe4000fffe03f */
[----:B-1----:R-:W-:Y:S01]  /*55510*/  MOV R187, R36 ;  /* 0x0000002400bb7202 */ /* 0x002fe20000000f00 */
        /* <DEDUP_REMOVED lines=19> */
[----:B------:R1:W-:Y:S03]  /*55650*/  STL.64 [R1+0x198], R74 ;  /* 0x0001984a01007387 */ /* 0x0003e60000100a00 */
[C---:B-1----:R-:W-:Y:S01]  /*55660*/  HMMA.1688.F32.TF32 R72, R16.reuse, R208, R156 ;  /* 0x000000d01048723c */ /* 0x042fe2000008109c */
[----:B------:R-:W-:Y:S04]  /*55670*/  STL.64 [R1+0x180], R80 ;  /* 0x0001805001007387 */ /* 0x000fe80000100a00 */
[----:B------:R1:W-:Y:S10]  /*55680*/  STL.64 [R1+0x188], R82 ;  /* 0x0001885201007387 */ /* 0x0003f40000100a00 */
[----:B------:R-:W-:Y:S04]  /*55690*/  STL.64 [R1+0x170], R36 ;  /* 0x0001702401007387 */ /* 0x000fe80000100a00 */
[----:B------:R3:W-:Y:S01]  /*556a0*/  STL.64 [R1+0x178], R38 ;  /* 0x0001782601007387 */ /* 0x0007e20000100a00 */
[C---:B-1----:R-:W-:Y:S03]  /*556b0*/  HMMA.1688.F32.TF32 R80, R16.reuse, R204, R152 ;  /* 0x000000cc1050723c */ /* 0x042fe60000081098 */
[----:B------:R-:W-:Y:S05]  /*556c0*/  STL.64 [R1+0x160], R72 ;  /* 0x0001604801007387 */ /* 0x000fea0000100a00 */
[C---:B---3--:R-:W-:Y:S01]  /*556d0*/  HMMA.1688.F32.TF32 R36, R16.reuse, R200, R148 ;  /* 0x000000c81024723c */ /* 0x048fe20000081094 */
        /* <DEDUP_REMOVED lines=8> */
[C---:B---3--:R-:W-:Y:S01]  /*55760*/  HMMA.1688.F32.TF32 R36, R16.reuse, R188, R108 ;  /* 0x000000bc1024723c */ /* 0x048fe2000008106c */
[----:B------:R1:W-:Y:S07]  /*55770*/  STL.64 [R1+0x138], R74 ;  /* 0x0001384a01007387 */ /* 0x0003ee0000100a00 */
[C---:B-1----:R-:W-:Y:S08]  /*55780*/  HMMA.1688.F32.TF32 R72, R16.reuse, R184, R104 ;  /* 0x000000b81048723c */ /* 0x042ff00000081068 */
[----:B------:R-:W-:Y:S01]  /*55790*/  HMMA.1688.F32.TF32 R16, R16, R180, R100 ;  /* 0x000000b41010723c */ /* 0x000fe20000081064 */
        /* <DEDUP_REMOVED lines=8> */
[C---:B--2---:R-:W-:Y:S03]  /*55820*/  HMMA.1688.F32.TF32 R72, R12.reuse, R8, R96 ;  /* 0x000000080c48723c */ /* 0x044fe60000081060 */
[----:B------:R-:W-:Y:S04]  /*55830*/  LDS R36, [R3+0x30300] ;  /* 0x0303000003247984 */ /* 0x000fe80000000800 */
[----:B------:R-:W-:Y:S01]  /*55840*/  LDS R38, [R3+0x32300] ;  /* 0x0323000003267984 */ /* 0x000fe20000000800 */
[C---:B-1----:R-:W-:Y:S03]  /*55850*/  HMMA.1688.F32.TF32 R16, R12.reuse, R4, R92 ;  /* 0x000000040c10723c */ /* 0x042fe6000008105c */
[----:B------:R-:W-:Y:S04]  /*55860*/  LDS R37, [R0+0x30300] ;  /* 0x0303000000257984 */ /* 0x000fe80000000800 */
[----:B------:R-:W1:Y:S01]  /*55870*/  LDS R39, [R0+0x32300] ;  /* 0x0323000000277984 */ /* 0x000e620000000800 */
[C---:B------:R-:W-:Y:S07]  /*55880*/  HMMA.1688.F32.TF32 R80, R12.reuse, R232, R88 ;  /* 0x000000e80c50723c */ /* 0x040fee0000081058 */
[----:B------:R-:W-:Y:S04]  /*55890*/  STL.64 [R1+0x380], R72 ;  /* 0x0003804801007387 */ /* 0x000fe80000100a00 */
[----:B------:R2:W-:Y:S04]  /*558a0*/  STL.64 [R1+0x388], R74 ;  /* 0x0003884a01007387 */ /* 0x0005e80000100a00 */
[----:B------:R-:W-:Y:S04]  /*558b0*/  STL.64 [R1+0x370], R16 ;  /* 0x0003701001007387 */ /* 0x000fe80000100a00 */
[----:B------:R3:W-:Y:S01]  /*558c0*/  STL.64 [R1+0x378], R18 ;  /* 0x0003781201007387 */ /* 0x0007e20000100a00 */
[C---:B--2---:R-:W-:Y:S08]  /*558d0*/  HMMA.1688.F32.TF32 R72, R12.reuse, R228, R84 ;  /* 0x000000e40c48723c */ /* 0x044ff00000081054 */
[----:B---3--:R-:W-:Y:S01]  /*558e0*/  HMMA.1688.F32.TF32 R16, R12, R224, R76 ;  /* 0x000000e00c10723c */ /* 0x008fe2000008104c */
[----:B------:R2:W-:Y:S04]  /*558f0*/  STL.64 [R1+0x360], R80 ;  /* 0x0003605001007387 */ /* 0x0005e80000100a00 */
[----:B------:R3:W-:Y:S04]  /*55900*/  STL.64 [R1+0x368], R82 ;  /* 0x0003685201007387 */ /* 0x0007e80000100a00 */
[----:B------:R-:W4:Y:S06]  /*55910*/  LDL.LU R92, [R1+0x760] ;  /* 0x00076000015c7983 */ /* 0x000f2c0000300800 */
[----:B------:R1:W-:Y:S04]  /*55920*/  STL.64 [R1+0x350], R72 ;  /* 0x0003504801007387 */ /* 0x0003e80000100a00 */
[----:B------:R1:W-:Y:S04]  /*55930*/  STL.64 [R1+0x358], R74 ;  /* 0x0003584a01007387 */ /* 0x0003e80000100a00 */
[----:B------:R1:W-:Y:S01]  /*55940*/  STL.64 [R1+0x340], R16 ;  /* 0x0003401001007387 */ /* 0x0003e20000100a00 */
[----:B------:R-:W-:-:S03]  /*55950*/  MOV R96, R20 ;  /* 0x0000001400607202 */ /* 0x000fc60000000f00 */
[----:B------:R1:W-:Y:S01]  /*55960*/  STL.64 [R1+0x348], R18 ;  /* 0x0003481201007387 */ /* 0x0003e20000100a00 */
[----:B------:R-:W-:-:S03]  /*55970*/  IMAD.MOV.U32 R97, RZ, RZ, R21 ;  /* 0x000000ffff617224 */ /* 0x000fc600078e0015 */
[----:B------:R-:W4:Y:S04]  /*55980*/  LDL.LU R93, [R1+0x764] ;  /* 0x00076400015d7983 */ /* 0x000f280000300800 */
[----:B------:R-:W4:Y:S04]  /*55990*/  LDL.LU R94, [R1+0x768] ;  /* 0x00076800015e7983 */ /* 0x000f280000300800 */
[----:B------:R-:W4:Y:S04]  /*559a0*/  LDL.LU R95, [R1+0x76c] ;  /* 0x00076c00015f7983 */ /* 0x000f280000300800 */
[----:B------:R-:W2:Y:S04]  /*559b0*/  LDL.LU R20, [R1+0x2a8c] ;  /* 0x002a8c0001147983 */ /* 0x000ea80000300800 */
[----:B------:R-:W3:Y:S04]  /*559c0*/  LDL.LU R21, [R1+0x2a88] ;  /* 0x002a880001157983 */ /* 0x000ee80000300800 */
[----:B------:R-:W4:Y:S04]  /*559d0*/  LDL.LU R98, [R1+0x278] ;  /* 0x0002780001627983 */ /* 0x000f280000300800 */
[----:B------:R-:W4:Y:S04]  /*559e0*/  LDL.LU R99, [R1+0x27c] ;  /* 0x00027c0001637983 */ /* 0x000f280000300800 */
[----:B------:R-:W4:Y:S04]  /*559f0*/  LDL.LU R144, [R1+0x780] ;  /* 0x0007800001907983 */ /* 0x000f280000300800 */
[----:B------:R-:W4:Y:S01]  /*55a00*/  LDL.LU R145, [R1+0x784] ;  /* 0x0007840001917983 */ /* 0x000f220000300800 */
[----:B--2---:R-:W-:-:S03]  /*55a10*/  IMAD.MOV.U32 R146, RZ, RZ, R20 ;  /* 0x000000ffff927224 */ /* 0x004fc600078e0014 */
[----:B------:R-:W2:Y:S01]  /*55a20*/  LDL.LU R20, [R1+0x2a84] ;  /* 0x002a840001147983 */ /* 0x000ea20000300800 */
[----:B---3--:R-:W-:-:S03]  /*55a30*/  MOV R147, R21 ;  /* 0x0000001500937202 */ /* 0x008fc60000000f00 */
[----:B------:R-:W3:Y:S04]  /*55a40*/  LDL.LU R21, [R1+0x2a80] ;  /* 0x002a800001157983 */ /* 0x000ee80000300800 */
[----:B------:R-:W4:Y:S04]  /*55a50*/  LDL.LU R148, [R1+0x790] ;  /* 0x0007900001947983 */ /* 0x000f280000300800 */
[----:B------:R-:W4:Y:S04]  /*55a60*/  LDL.LU R149, [R1+0x794] ;  /* 0x0007940001957983 */ /* 0x000f280000300800 */
[----:B------:R-:W4:Y:S04]  /*55a70*/  LDL.LU R150, [R1+0x798] ;  /* 0x0007980001967983 */ /* 0x000f280000300800 */
[----:B------:R-:W4:Y:S04]  /*55a80*/  LDL.LU R151, [R1+0x79c] ;  /* 0x00079c0001977983 */ /* 0x000f280000300800 */
[----:B------:R-:W4:Y:S04]  /*55a90*/  LDL.LU R152, [R1+0x7a0] ;  /* 0x0007a00001987983 */ /* 0x000f280000300800 */
[----:B------:R-:W4:Y:S01]  /*55aa0*/  LDL.LU R153, [R1+0x7a4] ;  /* 0x0007a40001997983 */ /* 0x000f220000300800 */
[----:B--2---:R-:W-:-:S02]  /*55ab0*/  IMAD.MOV.U32 R155, RZ, RZ, R20 ;  /* 0x000000ffff9b7224 */ /* 0x004fc400078e0014 */
[----:B---3--:R-:W-:Y:S02]  /*55ac0*/  IMAD.MOV.U32 R154, RZ, RZ, R21 ;  /* 0x000000ffff9a7224 */ /* 0x008fe400078e0015 */
        /* <DEDUP_REMOVED lines=80> */
[C---:B------:R-:W-:Y:S11]  /*55fd0*/  HMMA.1688.F32.TF32 R104, R12.reuse, R212, R104 ;  /* 0x000000d40c68723c */ /* 0x040ff60000081068 */
[----:B------:R-:W-:Y:S04]  /*55fe0*/  @!UPT UIADD3 URZ, URZ, URZ, URZ ;  /* 0x0000003f3f3ff290 */ /* 0x000fe8000fffe03f */
[----:B------:R-:W-:Y:S04]  /*55ff0*/  STL.64 [R1+0x330], R112 ;  /* 0x0003307001007387 */ /* 0x000fe80000100a00 */
[----:B------:R1:W-:Y:S01]  /*56000*/  STL.64 [R1+0x338], R114 ;  /* 0x0003387201007387 */ /* 0x0003e20000100a00 */
[C---:B------:R-:W-:Y:S03]  /*56010*/  HMMA.1688.F32.TF32 R72, R12.reuse, R204, R72 ;  /* 0x000000cc0c48723c */ /* 0x040fe60000081048 */
[----:B-1----:R-:W2:Y:S04]  /*56020*/  LDL.LU.64 R114, [R1+0x2a60] ;  /* 0x002a600001727983 */ /* 0x002ea80000300a00 */
[----:B------:R-:W3:Y:S04]  /*56030*/  LDL.LU.64 R112, [R1+0x2a58] ;  /* 0x002a580001707983 */ /* 0x000ee80000300a00 */
[----:B------:R-:W-:Y:S04]  /*56040*/  STL.64 [R1+0x320], R108 ;  /* 0x0003206c01007387 */ /* 0x000fe80000100a00 */
[----:B------:R1:W-:Y:S04]  /*56050*/  STL.64 [R1+0x328], R110 ;  /* 0x0003286e01007387 */ /* 0x0003e80000100a00 */
[----:B-1----:R-:W4:Y:S04]  /*56060*/  LDL.LU.64 R110, [R1+0x2a50] ;  /* 0x002a5000016e7983 */ /* 0x002f280000300a00 */
[----:B------:R-:W2:Y:S04]  /*56070*/  LDL.LU.64 R108, [R1+0x2a48] ;  /* 0x002a4800016c7983 */ /* 0x000ea80000300a00 */
[----:B------:R-:W-:Y:S04]  /*56080*/  STL.64 [R1+0x310], R104 ;  /* 0x0003106801007387 */ /* 0x000fe80000100a00 */
[----:B------:R1:W-:Y:S04]  /*56090*/  STL.64 [R1+0x318], R106 ;  /* 0x0003186a01007387 */ /* 0x0003e80000100a00 */
[----:B-1----:R-:W2:Y:S04]  /*560a0*/  LDL.LU.64 R106, [R1+0x2a40] ;  /* 0x002a4000016a7983 */ /* 0x002ea80000300a00 */
[----:B------:R-:W2:Y:S04]  /*560b0*/  LDL.LU.64 R104, [R1+0x2a38] ;  /* 0x002a380001687983 */ /* 0x000ea80000300a00 */
[----:B------:R-:W-:Y:S04]  /*560c0*/  STL.64 [R1+0x300], R16 ;  /* 0x0003001001007387 */ /* 0x000fe80000100a00 */
[----:B------:R1:W-:Y:S02]  /*560d0*/  STL.64 [R1+0x308], R18 ;  /* 0x0003081201007387 */ /* 0x0003e40000100a00 */
[C---:B-1----:R-:W-:Y:S02]  /*560e0*/  HMMA.1688.F32.TF32 R16, R12.reuse, R196, R20 ;  /* 0x000000c40c10723c */ /* 0x042fe40000081014 */
[----:B------:R-:W-:Y:S04]  /*560f0*/  STL.64 [R1+0x260], R72 ;  /* 0x0002604801007387 */ /* 0x000fe80000100a00 */
[----:B------:R1:W-:Y:S04]  /*56100*/  STL.64 [R1+0x268], R74 ;  /* 0x0002684a01007387 */ /* 0x0003e80000100a00 */
[----:B------:R-:W-:Y:S01]  /*56110*/  STL.64 [R1+0x250], R236 ;  /* 0x000250ec01007387 */ /* 0x000fe20000100a00 */
[C---:B------:R-:W-:Y:S03]  /*56120*/  HMMA.1688.F32.TF32 R20, R12.reuse, R188, R176 ;  /* 0x000000bc0c14723c */ /* 0x040fe600000810b0 */
[----:B------:R-:W-:Y:S04]  /*56130*/  STL.64 [R1+0x258], R238 ;  /* 0x000258ee01007387 */ /* 0x000fe80000100a00 */
[----:B------:R-:W-:Y:S01]  /*56140*/  LDS R236, [R3+0x30600] ;  /* 0x0306000003ec7984 */ /* 0x000fe20000000800 */
[C---:B-1----:R-:W-:Y:S03]  /*56150*/  HMMA.1688.F32.TF32 R72, R12.reuse, R192, R80 ;  /* 0x000000c00c48723c */ /* 0x042fe60000081050 */
[----:B------:R-:W-:Y:S04]  /*56160*/  LDS R238, [R3+0x32600] ;  /* 0x0326000003ee7984 */ /* 0x000fe80000000800 */
[----:B------:R-:W-:Y:S04]  /*56170*/  STL.64 [R1+0x240], R16 ;  /* 0x0002401001007387 */ /* 0x000fe80000100a00 */
[----:B------:R1:W-:Y:S04]  /*56180*/  STL.64 [R1+0x248], R18 ;  /* 0x0002481201007387 */ /* 0x0003e80000100a00 */
[----:B------:R-:W-:Y:S04]  /*56190*/  LDS R237, [R0+0x30600] ;  /* 0x0306000000ed7984 */ /* 0x000fe80000000800 */
[----:B------:R-:W-:Y:S01]  /*561a0*/  LDS R239, [R0+0x32600] ;  /* 0x0326000000ef7984 */ /* 0x000fe20000000800 */
        /* <DEDUP_REMOVED lines=10> */
[----:B------:R-:W-:Y:S04]  /*56250*/  LDS R88, [R3+0x30400] ;  /* 0x0304000003587984 */ /* 0x000fe80000000800 */
[----:B------:R-:W-:Y:S01]  /*56260*/  LDS R90, [R3+0x32400] ;  /* 0x03240000035a7984 */ /* 0x000fe20000000800 */
[C---:B-1----:R-:W-:Y:S03]  /*56270*/  HMMA.1688.F32.TF32 R12, R36.reuse, R8, R168 ;  /* 0x00000008240c723c */ /* 0x042fe600000810a8 */
[----:B------:R-:W-:Y:S04]  /*56280*/  LDS R89, [R0+0x30400] ;  /* 0x0304000000597984 */ /* 0x000fe80000000800 */
[----:B------:R-:W1:Y:S01]  /*56290*/  LDS R91, [R0+0x32400] ;  /* 0x03240000005b7984 */ /* 0x000e620000000800 */
[C---:B------:R-:W-:Y:S08]  /*562a0*/  HMMA.1688.F32.TF32 R20, R36.reuse, R4, R164 ;  /* 0x000000042414723c */ /* 0x040ff000000810a4 */
[C---:B------:R-:W-:Y:S07]  /*562b0*/  HMMA.1688.F32.TF32 R16, R36.reuse, R232, R160 ;  /* 0x000000e82410723c */ /* 0x040fee00000810a0 */
[----:B------:R-:W-:Y:S04]  /*562c0*/  STL.64 [R1+0x2f0], R12 ;  /* 0x0002f00c01007387 */ /* 0x000fe80000100a00 */
[----:B------:R1:W-:Y:S02]  /*562d0*/  STL.64 [R1+0x2f8], R14 ;  /* 0x0002f80e01007387 */ /* 0x0003e40000100a00 */
[C---:B-1----:R-:W-:Y:S02]  /*562e0*/  HMMA.1688.F32.TF32 R12, R36.reuse, R228, R156 ;  /* 0x000000e4240c723c */ /* 0x042fe4000008109c */
[----:B------:R-:W-:Y:S04]  /*562f0*/  STL.64 [R1+0x2e0], R20 ;  /* 0x0002e01401007387 */ /* 0x000fe80000100a00 */
[----:B------:R1:W-:Y:S04]  /*56300*/  STL.64 [R1+0x2e8], R22 ;  /* 0x0002e81601007387 */ /* 0x0003e80000100a00 */
[----:B------:R-:W-:Y:S04]  /*56310*/  STL.64 [R1+0x2d0], R16 ;  /* 0x0002d01001007387 */ /* 0x000fe80000100a00 */
[----:B------:R1:W-:Y:S02]  /*56320*/  STL.64 [R1+0x2d8], R18 ;  /* 0x0002d81201007387 */ /* 0x0003e40000100a00 */
[C---:B-1----:R-:W-:Y:S07]  /*56330*/  HMMA.1688.F32.TF32 R20, R36.reuse, R224, R152 ;  /* 0x000000e02414723c */ /* 0x042fee0000081098 */
[----:B------:R-:W-:Y:S01]  /*56340*/  STL.64 [R1+0x2c0], R12 ;  /* 0x0002c00c01007387 */ /* 0x000fe20000100a00 */
[C---:B------:R-:W-:Y:S03]  /*56350*/  HMMA.1688.F32.TF32 R16, R36.reuse, R220, R148 ;  /* 0x000000dc2410723c */ /* 0x040fe60000081094 */
[----:B------:R1:W-:Y:S05]  /*56360*/  STL.64 [R1+0x2c8], R14 ;  /* 0x0002c80e01007387 */ /* 0x0003ea0000100a00 */
[C---:B-1----:R-:W-:Y:S07]  /*56370*/  HMMA.1688.F32.TF32 R12, R36.reuse, R216, R144 ;  /* 0x000000d8240c723c */ /* 0x042fee0000081090 */
[----:B------:R-:W-:Y:S04]  /*56380*/  STL.64 [R1+0x2b0], R20 ;  /* 0x0002b01401007387 */ /* 0x000fe80000100a00 */
[----:B------:R1:W-:Y:S04]  /*56390*/  STL.64 [R1+0x2b8], R22 ;  /* 0x0002b81601007387 */ /* 0x0003e80000100a00 */
[----:B------:R-:W-:Y:S04]  /*563a0*/  STL.64 [R1+0x2a0], R16 ;  /* 0x0002a01001007387 */ /* 0x000fe80000100a00 */
[----:B------:R1:W-:Y:S02]  /*563b0*/  STL.64 [R1+0x2a8], R18 ;  /* 0x0002a81201007387 */ /* 0x0003e40000100a00 */
[C---:B-1----:R-:W-:Y:S02]  /*563c0*/  HMMA.1688.F32.TF32 R20, R36.reuse, R212, R100 ;  /* 0x000000d42414723c */ /* 0x042fe40000081064 */
[----:B------:R-:W-:Y:S06]  /*563d0*/  STL.64 [R1+0x290], R12 ;  /* 0x0002900c01007387 */ /* 0x000fec0000100a00 */
[C---:B------:R-:W-:Y:S01]  /*563e0*/  HMMA.1688.F32.TF32 R16, R36.reuse, R208, R96 ;  /* 0x000000d02410723c */ /* 0x040fe20000081060 */
[----:B------:R1:W-:Y:S07]  /*563f0*/  STL.64 [R1+0x298], R14 ;  /* 0x0002980e01007387 */ /* 0x0003ee0000100a00 */
[C---:B-1----:R-:W-:Y:S07]  /*56400*/  HMMA.1688.F32.TF32 R12, R36.reuse, R204, R92 ;  /* 0x000000cc240c723c */ /* 0x042fee000008105c */
[----:B------:R-:W-:Y:S04]  /*56410*/  STL.64 [R1+0x280], R20 ;  /* 0x0002801401007387 */ /* 0x000fe80000100a00 */
[----:B------:R-:W-:Y:S11]  /*56420*/  STL.64 [R1+0x288], R22 ;  /* 0x0002881601007387 */ /* 0x000ff60000100a00 */
[----:B------:R-:W-:Y:S01]  /*56430*/  @!UPT UIADD3 URZ, URZ, URZ, URZ ;  /* 0x0000003f3f3ff290 */ /* 0x000fe2000fffe03f */
[----:B------:R-:W-:Y:S04]  /*56440*/  STL.64 [R1+0x2820], R14 ;  /* 0x0028200e01007387 */ /* 0x000fe80000100a00 */
[----:B------:R-:W-:Y:S04]  /*56450*/  STL.64 [R1+0x270], R16 ;  /* 0x0002701001007387 */ /* 0x000fe80000100a00 */
[----:B------:R1:W-:Y:S02]  /*56460*/  STL.64 [R1+0x278], R18 ;  /* 0x0002781201007387 */ /* 0x0003e40000100a00 */
[C---:B-1----:R-:W-:Y:S02]  /*56470*/  HMMA.1688.F32.TF32 R16, R36.reuse, R200, R84 ;  /* 0x000000c82410723c */ /* 0x042fe40000081054 */
[----:B------:R-:W-:Y:S11]  /*56480*/  STL.64 [R1+0x2818], R12 ;  /* 0x0028180c01007387 */ /* 0x000ff60000100a00 */
[----:B------:R-:W-:Y:S10]  /*56490*/  @!UPT UIADD3 URZ, URZ, URZ, URZ ;  /* 0x0000003f3f3ff290 */ /* 0x000ff4000fffe03f */
        /* <DEDUP_REMOVED lines=27> */
[----:B------:R-:W-:-:S02]  /*56650*/  IMAD.MOV.U32 R86, RZ, RZ, R33 ;  /* 0x000000ffff567224 */ /* 0x000fc400078e0021 */
[----:B------:R-:W-:-:S04]  /*56660*/  IMAD.MOV.U32 R87, RZ, RZ, R32 ;  /* 0x000000ffff577224 */ /* 0x000fc800078e0020 */
[----:B------:R-:W-:Y:S01]  /*56670*/  IMAD.MOV.U32 R78, RZ, RZ, R25 ;  /* 0x000000ffff4e7224 */ /* 0x000fe200078e0019 */
[----:B------:R-:W-:Y:S01]  /*56680*/  MOV R79, R24 ;  /* 0x00000018004f7202 */ /* 0x000fe20000000f00 */
[----:B------:R-:W-:Y:S01]  /*56690*/  IMAD.MOV.U32 R77, RZ, RZ, R28 ;  /* 0x000000ffff4d7224 */ /* 0x000fe200078e001c */
[----:B------:R-:W-:Y:S01]  /*566a0*/  MOV R76, R29 ;  /* 0x0000001d004c7202 */ /* 0x000fe20000000f00 */
[----:B------:R-:W-:Y:S01]  /*566b0*/  IMAD.MOV.U32 R92, RZ, RZ, R49 ;  /* 0x000000ffff5c7224 */ /* 0x000fe200078e0031 */
[----:B------:R-:W-:Y:S01]  /*566c0*/  MOV R94, R45 ;  /* 0x0000002d005e7202 */ /* 0x000fe20000000f00 */
[----:B------:R-:W-:Y:S02]  /*566d0*/  IMAD.MOV.U32 R93, RZ, RZ, R48 ;  /* 0x000000ffff5d7224 */ /* 0x000fe400078e0030 */
[----:B------:R-:W-:Y:S01]  /*566e0*/  IMAD.MOV.U32 R95, RZ, RZ, R44 ;  /* 0x000000ffff5f7224 */ /* 0x000fe200078e002c */
[----:B------:R-:W-:Y:S01]  /*566f0*/  MOV R85, R40 ;  /* 0x0000002800557202 */ /* 0x000fe20000000f00 */
[----:B------:R-:W-:-:S05]  /*56700*/  IMAD.MOV.U32 R84, RZ, RZ, R41 ;  /* 0x000000ffff547224 */ /* 0x000fca00078e0029 */
[C---:B------:R-:W-:Y:S01]  /*56710*/  HMMA.1688.F32.TF32 R40, R88.reuse, R232, R92 ;  /* 0x000000e85828723c */ /* 0x040fe2000008105c */
[----:B------:R-:W-:Y:S07]  /*56720*/  STL.64 [R1+0x2840], R22 ;  /* 0x0028401601007387 */ /* 0x000fee0000100a00 */
[C---:B------:R-:W-:Y:S01]  /*56730*/  HMMA.1688.F32.TF32 R44, R88.reuse, R228, R84 ;  /* 0x000000e4582c723c */ /* 0x040fe20000081054 */
[----:B------:R-:W-:Y:S07]  /*56740*/  STL.64 [R1+0x2838], R20 ;  /* 0x0028381401007387 */ /* 0x000fee0000100a00 */
[----:B------:R-:W-:Y:S08]  /*56750*/  HMMA.1688.F32.TF32 R48, R88, R224, R76 ;  /* 0x000000e05830723c */ /* 0x000ff0000008104c */
[C---:B--2---:R-:W-:Y:S01]  /*56760*/  HMMA.1688.F32.TF32 R28, R36.reuse, R188, R152 ;  /* 0x000000bc241c723c */ /* 0x044fe20000081098 */
[----:B------:R-:W-:Y:S04]  /*56770*/  LDS R152, [R3+0x30500] ;  /* 0x0305000003987984 */ /* 0x000fe80000000800 */
[----:B------:R-:W-:Y:S04]  /*56780*/  LDS R154, [R3+0x32500] ;  /* 0x03250000039a7984 */ /* 0x000fe80000000800 */
[----:B------:R-:W-:Y:S04]  /*56790*/  LDS R153, [R0+0x30500] ;  /* 0x0305000000997984 */ /* 0x000fe80000000800 */
[----:B------:R-:W1:Y:S01]  /*567a0*/  LDS R155, [R0+0x32500] ;  /* 0x03250000009b7984 */ /* 0x000e620000000800 */
[C---:B---3--:R-:W-:Y:S08]  /*567b0*/  HMMA.1688.F32.TF32 R24, R36.reuse, R192, R156 ;  /* 0x000000c02418723c */ /* 0x048ff0000008109c */
[C---:B----4-:R-:W-:Y:S08]  /*567c0*/  HMMA.1688.F32.TF32 R32, R36.reuse, R184, R148 ;  /* 0x000000b82420723c */ /* 0x050ff00000081094 */
[----:B------:R-:W-:Y:S07]  /*567d0*/  HMMA.1688.F32.TF32 R36, R36, R180, R144 ;  /* 0x000000b42424723c */ /* 0x000fee0000081090 */
[----:B------:R-:W-:Y:S01]  /*567e0*/  STL.64 [R1+0x2850], R26 ;  /* 0x0028501a01007387 */ /* 0x000fe20000100a00 */
[C---:B------:R-:W-:Y:S08]  /*567f0*/  HMMA.1688.F32.TF32 R100, R88.reuse, R4, R100 ;  /* 0x000000045864723c */ /* 0x040ff00000081064 */
[----:B------:R-:W-:Y:S01]  /*56800*/  HMMA.1688.F32.TF32 R96, R88, R8, R96 ;  /* 0x000000085860723c */ /* 0x000fe20000081060 */
        /* <DEDUP_REMOVED lines=16> */
[----:B------:R-:W-:Y:S04]  /*56910*/  STL.64 [R1+0x28b8], R44 ;  /* 0x0028b82c01007387 */ /* 0x000fe80000100a00 */
        /* <DEDUP_REMOVED lines=45> */
[----:B------:R-:W-:Y:S01]  /*56bf0*/  MOV R144, R61 ;  /* 0x0000003d00907202 */ /* 0x000fe20000000f00 */
[----:B------:R-:W-:Y:S04]  /*56c00*/  STL.64 [R1+0x28d0], R50 ;  /* 0x0028d03201007387 */ /* 0x000fe80000100a00 */
[----:B------:R-:W-:Y:S01]  /*56c10*/  STL.64 [R1+0x28c8], R48 ;  /* 0x0028c83001007387 */ /* 0x000fe20000100a00 */
[----:B--2---:R-:W-:Y:S01]  /*56c20*/  MOV R35, R132 ;  /* 0x0000008400237202 */ /* 0x004fe20000000f00 */
[----:B------:R-:W-:-:S02]  /*56c30*/  IMAD.MOV.U32 R34, RZ, RZ, R133 ;  /* 0x000000ffff227224 */ /* 0x000fc400078e0085 */
[----:B------:R-:W-:Y:S01]  /*56c40*/  IMAD.MOV.U32 R132, RZ, RZ, R119 ;  /* 0x000000ffff847224 */ /* 0x000fe200078e0077 */
[----:B---3--:R-:W-:Y:S01]  /*56c50*/  MOV R32, R135 ;  /* 0x0000008700207202 */ /* 0x008fe20000000f00 */
[----:B------:R-:W-:Y:S01]  /*56c60*/  IMAD.MOV.U32 R33, RZ, RZ, R134 ;  /* 0x000000ffff217224 */ /* 0x000fe200078e0086 */
[----:B------:R-:W-:Y:S01]  /*56c70*/  MOV R134, R117 ;  /* 0x0000007500867202 */ /* 0x000fe20000000f00 */
[----:B------:R-:W-:Y:S01]  /*56c80*/  IMAD.MOV.U32 R133, RZ, RZ, R118 ;  /* 0x000000ffff857224 */ /* 0x000fe200078e0076 */
[----:B------:R-:W-:Y:S01]  /*56c90*/  MOV R118, R105 ;  /* 0x0000006900767202 */ /* 0x000fe20000000f00 */
[----:B------:R-:W-:Y:S02]  /*56ca0*/  IMAD.MOV.U32 R119, RZ, RZ, R104 ;  /* 0x000000ffff777224 */ /* 0x000fe400078e0068 */
[----:B------:R-:W-:Y:S02]  /*56cb0*/  IMAD.MOV.U32 R135, RZ, RZ, R116 ;  /* 0x000000ffff877224 */ /* 0x000fe400078e0074 */
[----:B------:R-:W-:-:S02]  /*56cc0*/  IMAD.MOV.U32 R117, RZ, RZ, R106 ;  /* 0x000000ffff757224 */ /* 0x000fc400078e006a */
[----:B------:R-:W-:Y:S02]  /*56cd0*/  IMAD.MOV.U32 R116, RZ, RZ, R107 ;  /* 0x000000ffff747224 */ /* 0x000fe400078e006b */
        /* <DEDUP_REMOVED lines=12> */
[----:B------:R-:W-:Y:S01]  /*56da0*/  MOV R18, R141 ;  /* 0x0000008d00127202 */ /* 0x000fe20000000f00 */
[----:B------:R-:W-:Y:S02]  /*56db0*/  IMAD.MOV.U32 R19, RZ, RZ, R140 ;  /* 0x000000ffff137224 */ /* 0x000fe400078e008c */
[----:B------:R-:W-:Y:S02]  /*56dc0*/  IMAD.MOV.U32 R17, RZ, RZ, R142 ;  /* 0x000000ffff117224 */ /* 0x000fe400078e008e */
[----:B------:R-:W-:Y:S02]  /*56dd0*/  IMAD.MOV.U32 R16, RZ, RZ, R143 ;  /* 0x000000ffff107224 */ /* 0x000fe400078e008f */
[----:B----4-:R-:W-:Y:S01]  /*56de0*/  IMAD.MOV.U32 R87, RZ, RZ, R52 ;  /* 0x000000ffff577224 */ /* 0x010fe200078e0034 */
[----:B------:R-:W-:-:S02]  /*56df0*/  MOV R86, R53 ;  /* 0x0000003500567202 */ /* 0x000fc40000000f00 */
[C---:B------:R-:W-:Y:S07]  /*56e00*/  HMMA.1688.F32.TF32 R52, R88.reuse, R220, R92 ;  /* 0x000000dc5834723c */ /* 0x040fee000008105c */
[----:B------:R-:W-:Y:S02]  /*56e10*/  IMAD.MOV.U32 R94, RZ, RZ, R65 ;  /* 0x000000ffff5e7224 */ /* 0x000fe400078e0041 */
[----:B------:R-:W-:Y:S01]  /*56e20*/  IMAD.MOV.U32 R95, RZ, RZ, R64 ;  /* 0x000000ffff5f7224 */ /* 0x000fe200078e0040 */
[----:B------:R-:W-:Y:S01]  /*56e30*/  MOV R93, R68 ;  /* 0x00000044005d7202 */ /* 0x000fe20000000f00 */
[----:B------:R-:W-:Y:S01]  /*56e40*/  IMAD.MOV.U32 R92, RZ, RZ, R69 ;  /* 0x000000ffff5c7224 */ /* 0x000fe200078e0045 */
[C---:B------:R-:W-:Y:S08]  /*56e50*/  HMMA.1688.F32.TF32 R72, R88.reuse, R200, R164 ;  /* 0x000000c85848723c */ /* 0x040ff000000810a4 */
[C---:B------:R-:W-:Y:S08]  /*56e60*/  HMMA.1688.F32.TF32 R56, R88.reuse, R216, R80 ;  /* 0x000000d85838723c */ /* 0x040ff00000081050 */
[C---:B------:R-:W-:Y:S01]  /*56e70*/  HMMA.1688.F32.TF32 R60, R88.reuse, R212, R176 ;  /* 0x000000d4583c723c */ /* 0x040fe200000810b0 */
[----:B------:R-:W-:Y:S07]  /*56e80*/  STL.64 [R1+0x28e0], R54 ;  /* 0x0028e03601007387 */ /* 0x000fee0000100a00 */
[C---:B------:R-:W-:Y:S08]  /*56e90*/  HMMA.1688.F32.TF32 R64, R88.reuse, R208, R172 ;  /* 0x000000d05840723c */ /* 0x040ff000000810ac */
[C---:B------:R-:W-:Y:S01]  /*56ea0*/  HMMA.1688.F32.TF32 R68, R88.reuse, R204, R168 ;  /* 0x000000cc5844723c */ /* 0x040fe200000810a8 */
        /* <DEDUP_REMOVED lines=9> */
[----:B------:R-:W-:Y:S01]  /*56f40*/  STL.64 [R1+0x2920], R70 ;  /* 0x0029204601007387 */ /* 0x000fe20000100a00 */
[C---:B------:R-:W-:Y:S03]  /*56f50*/  HMMA.1688.F32.TF32 R84, R88.reuse, R188, R84 ;  /* 0x000000bc5854723c */ /* 0x040fe60000081054 */
[----:B------:R-:W-:Y:S04]  /*56f60*/  STL.64 [R1+0x2918], R68 ;  /* 0x0029184401007387 */ /* 0x000fe80000100a00 */
[----:B------:R-:W-:Y:S01]  /*56f70*/  LDS R176, [R3+0x30700] ;  /* 0x0307000003b07984 */ /* 0x000fe20000000800 */
[C---:B------:R-:W-:Y:S03]  /*56f80*/  HMMA.1688.F32.TF32 R168, R88.reuse, R184, R156 ;  /* 0x000000b858a8723c */ /* 0x040fe6000008109c */
[----:B------:R-:W-:Y:S04]  /*56f90*/  STL.64 [R1+0x2930], R74 ;  /* 0x0029304a01007387 */ /* 0x000fe80000100a00 */
[----:B------:R-:W-:Y:S01]  /*56fa0*/  LDS R178, [R3+0x32700] ;  /* 0x0327000003b27984 */ /* 0x000fe20000000800 */
[----:B------:R-:W-:Y:S03]  /*56fb0*/  HMMA.1688.F32.TF32 R88, R88, R180, R148 ;  /* 0x000000b45858723c */ /* 0x000fe60000081094 */
[----:B------:R-:W-:Y:S04]  /*56fc0*/  STL.64 [R1+0x2928], R72 ;  /* 0x0029284801007387 */ /* 0x000fe80000100a00 */
[----:B------:R-:W-:Y:S01]  /*56fd0*/  IMAD.MOV.U32 R148, RZ, RZ, R131 ;  /* 0x000000ffff947224 */ /* 0x000fe200078e0083 */
[----:B------:R-:W-:Y:S01]  /*56fe0*/  MOV R150, R129 ;  /* 0x0000008100967202 */ /* 0x000fe20000000f00 */
[----:B------:R-:W-:Y:S01]  /*56ff0*/  IMAD.MOV.U32 R149, RZ, RZ, R130 ;  /* 0x000000ffff957224 */ /* 0x000fe200078e0082 */
[----:B------:R-:W-:Y:S01]  /*57000*/  HMMA.1688.F32.TF32 R24, R236, R228, R24 ;  /* 0x000000e4ec18723c */ /* 0x000fe20000081018 */
[----:B------:R-:W-:Y:S01]  /*57010*/  IMAD.MOV.U32 R131, RZ, RZ, R112 ;  /* 0x000000ffff837224 */ /* 0x000fe200078e0070 */
[----:B------:R-:W-:Y:S01]  /*57020*/  MOV R129, R114 ;  /* 0x0000007200817202 */ /* 0x000fe20000000f00 */
[----:B------:R-:W-:Y:S01]  /*57030*/  IMAD.MOV.U32 R130, RZ, RZ, R113 ;  /* 0x000000ffff827224 */ /* 0x000fe200078e0071 */
[----:B------:R-:W2:Y:S01]  /*57040*/  LDL.LU R112, [R1+0x930] ;  /* 0x0009300001707983 */ /* 0x000ea20000300800 */
[----:B------:R-:W-:-:S02]  /*57050*/  IMAD.MOV.U32 R151, RZ, RZ, R128 ;  /* 0x000000ffff977224 */ /* 0x000fc400078e0080 */
        /* <DEDUP_REMOVED lines=10> */
[----:B------:R-:W4:Y:S01]  /*57100*/  LDL.LU R166, [R1+0x968] ;  /* 0x0009680001a67983 */ /* 0x000f220000300800 */
[----:B-1----:R-:W-:Y:S03]  /*57110*/  HMMA.1688.F32.TF32 R172, R152, R4, R144 ;  /* 0x0000000498ac723c */ /* 0x002fe60000081090 */
[----:B------:R-:W4:Y:S04]  /*57120*/  LDL.LU R167, [R1+0x96c] ;  /* 0x00096c0001a77983 */ /* 0x000f280000300800 */
        /* <DEDUP_REMOVED lines=47> */
[----:B--2---:R-:W-:Y:S08]  /*57420*/  HMMA.1688.F32.TF32 R112, R152, R220, R112 ;  /* 0x000000dc9870723c */ /* 0x004ff00000081070 */
[C---:B---3--:R-:W-:Y:S08]  /*57430*/  HMMA.1688.F32.TF32 R156, R236.reuse, R8, R156 ;  /* 0x00000008ec9c723c */ /* 0x048ff0000008109c */
[C---:B----4-:R-:W-:Y:S08]  /*57440*/  HMMA.1688.F32.TF32 R160, R236.reuse, R4, R160 ;  /* 0x00000004eca0723c */ /* 0x050ff000000810a0 */
[C---:B------:R-:W-:Y:S07]  /*57450*/  HMMA.1688.F32.TF32 R28, R236.reuse, R232, R28 ;  /* 0x000000e8ec1c723c */ /* 0x040fee000008101c */
[----:B------:R-:W-:Y:S04]  /*57460*/  STL [R1+0x27e8], R156 ;  /* 0x0027e89c01007387 */ /* 0x000fe80000100800 */
[----:B------:R-:W-:Y:S01]  /*57470*/  STL [R1+0x27e4], R157 ;  /* 0x0027e49d01007387 */ /* 0x000fe20000100800 */
[C---:B------:R-:W-:Y:S03]  /*57480*/  HMMA.1688.F32.TF32 R20, R236.reuse, R224, R20 ;  /* 0x000000e0ec14723c */ /* 0x040fe60000081014 */
[----:B------:R-:W-:Y:S04]  /*57490*/  STL [R1+0x27e0], R158 ;  /* 0x0027e09e01007387 */ /* 0x000fe80000100800 */
[----:B------:R-:W-:Y:S01]  /*574a0*/  STL [R1+0x27dc], R159 ;  /* 0x0027dc9f01007387 */ /* 0x000fe20000100800 */
[----:B------:R-:W-:Y:S03]  /*574b0*/  HMMA.1688.F32.TF32 R12, R236, R216, R12 ;  /* 0x000000d8ec0c723c */ /* 0x000fe6000008100c */
[----:B------:R2:W-:Y:S04]  /*574c0*/  STL [R1+0x27ec], R160 ;  /* 0x0027eca001007387 */ /* 0x0005e80000100800 */
[----:B------:R-:W-:Y:S04]  /*574d0*/  STL [R1+0x27d8], R161 ;  /* 0x0027d8a101007387 */ /* 0x000fe80000100800 */
[----:B------:R-:W-:Y:S04]  /*574e0*/  STL [R1+0x27d4], R162 ;  /* 0x0027d4a201007387 */ /* 0x000fe80000100800 */
[----:B------:R-:W-:Y:S01]  /*574f0*/  STL [R1+0x27d0], R163 ;  /* 0x0027d0a301007387 */ /* 0x000fe20000100800 */
[----:B--2---:R-:W-:-:S03]  /*57500*/  IMAD.MOV.U32 R160, RZ, RZ, R19 ;  /* 0x000000ffffa07224 */ /* 0x004fc600078e0013 */
[----:B------:R-:W-:Y:S04]  /*57510*/  STL.64 [R1+0x390], R28 ;  /* 0x0003901c01007387 */ /* 0x000fe80000100a00 */
[----:B------:R-:W-:Y:S04]  /*57520*/  STL.64 [R1+0x398], R30 ;  /* 0x0003981e01007387 */ /* 0x000fe80000100a00 */
[----:B------:R-:W-:Y:S04]  /*57530*/  STL.64 [R1+0x3b0], R24 ;  /* 0x0003b01801007387 */ /* 0x000fe80000100a00 */
[----:B------:R-:W-:Y:S04]  /*57540*/  STL.64 [R1+0x3b8], R26 ;  /* 0x0003b81a01007387 */ /* 0x000fe80000100a00 */
[----:B------:R-:W-:Y:S01]  /*57550*/  STL.64 [R1+0x3f0], R16 ;  /* 0x0003f01001007387 */ /* 0x000fe20000100a00 */
[----:B------:R-:W-:-:S03]  /*57560*/  MOV R156, R12 ;  /* 0x0000000c009c7202 */ /* 0x000fc60000000f00 */
[----:B------:R2:W-:Y:S01]  /*57570*/  STL.64 [R1+0x3d0], R20 ;  /* 0x0003d01401007387 */ /* 0x0005e20000100a00 */
[----:B------:R-:W-:-:S03]  /*57580*/  IMAD.MOV.U32 R157, RZ, RZ, R13 ;  /* 0x000000ffff9d7224 */ /* 0x000fc600078e000d */
[----:B------:R3:W-:Y:S01]  /*57590*/  STL.64 [R1+0x3d8], R22 ;  /* 0x0003d81601007387 */ /* 0x0007e20000100a00 */
[----:B------:R-:W-:-:S03]  /*575a0*/  IMAD.MOV.U32 R158, RZ, RZ, R14 ;  /* 0x000000ffff9e7224 */ /* 0x000fc600078e000e */
[----:B------:R2:W-:Y:S01]  /*575b0*/  STL [R1+0x3f8], R18 ;  /* 0x0003f81201007387 */ /* 0x0005e20000100800 */
[----:B------:R-:W-:-:S03]  /*575c0*/  MOV R159, R15 ;  /* 0x0000000f009f7202 */ /* 0x000fc60000000f00 */
[----:B------:R1:W-:Y:S04]  /*575d0*/  STL [R1+0x27f0], R160 ;  /* 0x0027f0a001007387 */ /* 0x0003e80000100800 */
        /* <DEDUP_REMOVED lines=21> */
[----:B------:R-:W4:Y:S04]  /*57730*/  LDL.LU R97, [R1+0x574] ;  /* 0x0005740001617983 */ /* 0x000f280000300800 */
[----:B------:R-:W4:Y:S01]  /*57740*/  LDL.LU R98, [R1+0x578] ;  /* 0x0005780001627983 */ /* 0x000f220000300800 */
[C---:B------:R-:W-:Y:S03]  /*57750*/  HMMA.1688.F32.TF32 R164, R152.reuse, R232, R164 ;  /* 0x000000e898a4723c */ /* 0x040fe600000810a4 */
        /* <DEDUP_REMOVED lines=9> */
[----:B------:R-:W-:Y:S01]  /*577f0*/  HMMA.1688.F32.TF32 R152, R152, R180, R32 ;  /* 0x000000b49898723c */ /* 0x000fe20000081020 */
        /* <DEDUP_REMOVED lines=12> */
[----:B------:R-:W-:Y:S04]  /*578c0*/  STL [R1+0x2800], R159 ;  /* 0x0028009f01007387 */ /* 0x000fe80000100800 */
[----:B------:R-:W-:Y:S04]  /*578d0*/  STL [R1+0x27fc], R158 ;  /* 0x0027fc9e01007387 */ /* 0x000fe80000100800 */
[----:B------:R-:W-:Y:S04]  /*578e0*/  STL [R1+0x27f8], R157 ;  /* 0x0027f89d01007387 */ /* 0x000fe80000100800 */
[----:B------:R-:W-:Y:S01]  /*578f0*/  STL [R1+0x27f4], R156 ;  /* 0x0027f49c01007387 */ /* 0x000fe20000100800 */
[----:B---3--:R-:W-:Y:S11]  /*57900*/  HMMA.1688.F32.TF32 R40, R236, R212, R40 ;  /* 0x000000d4ec28723c */ /* 0x008ff60000081028 */
[----:B------:R-:W-:Y:S11]  /*57910*/  @!UPT UIADD3 URZ, URZ, URZ, URZ ;  /* 0x0000003f3f3ff290 */ /* 0x000ff6000fffe03f */
[----:B------:R-:W-:Y:S01]  /*57920*/  @!UPT UIADD3 URZ, URZ, URZ, URZ ;  /* 0x0000003f3f3ff290 */ /* 0x000fe2000fffe03f */
[----:B------:R-:W-:Y:S01]  /*57930*/  STL.64 [R1+0x540], R40 ;  /* 0x0005402801007387 */ /* 0x000fe20000100a00 */
[----:B-1----:R-:W-:-:S03]  /*57940*/  IMAD.MOV.U32 R160, RZ, RZ, R43 ;  /* 0x000000ffffa07224 */ /* 0x002fc600078e002b */
[----:B------:R2:W-:Y:S02]  /*57950*/  STL [R1+0x548], R42 ;  /* 0x0005482a01007387 */ /* 0x0005e40000100800 */
[C---:B--2---:R-:W-:Y:S08]  /*57960*/  HMMA.1688.F32.TF32 R40, R236.reuse, R208, R100 ;  /* 0x000000d0ec28723c */ /* 0x044ff00000081064 */
[C---:B------:R-:W-:Y:S08]  /*57970*/  HMMA.1688.F32.TF32 R24, R236.reuse, R188, R24 ;  /* 0x000000bcec18723c */ /* 0x040ff00000081018 */
[----:B------:R-:W-:Y:S08]  /*57980*/  HMMA.1688.F32.TF32 R20, R236, R184, R20 ;  /* 0x000000b8ec14723c */ /* 0x000ff00000081014 */
[----:B------:R-:W-:Y:S01]  /*57990*/  IMAD.MOV.U32 R159, RZ, RZ, R40 ;  /* 0x000000ffff9f7224 */ /* 0x000fe200078e0028 */
[----:B------:R-:W-:Y:S01]  /*579a0*/  MOV R158, R41 ;  /* 0x00000029009e7202 */ /* 0x000fe20000000f00 */
[----:B------:R-:W-:-:S02]  /*579b0*/  IMAD.MOV.U32 R157, RZ, RZ, R42 ;  /* 0x000000ffff9d7224 */ /* 0x000fc400078e002a */
[----:B------:R-:W-:Y:S02]  /*579c0*/  IMAD.MOV.U32 R156, RZ, RZ, R43 ;  /* 0x000000ffff9c7224 */ /* 0x000fe400078e002b */
[C---:B----4-:R-:W-:Y:S08]  /*579d0*/  HMMA.1688.F32.TF32 R40, R236.reuse, R204, R96 ;  /* 0x000000ccec28723c */ /* 0x050ff00000081060 */
[----:B------:R-:W-:Y:S01]  /*579e0*/  HMMA.1688.F32.TF32 R36, R236, R200, R36 ;  /* 0x000000c8ec24723c */ /* 0x000fe20000081024 */
[----:B------:R-:W-:Y:S07]  /*579f0*/  STL [R1+0x2804], R160 ;  /* 0x002804a001007387 */ /* 0x000fee0000100800 */
[----:B------:R-:W-:Y:S01]  /*57a00*/  HMMA.1688.F32.TF32 R12, R176, R8, R12 ;  /* 0x00000008b00c723c */ /* 0x000fe2000008100c */
[----:B------:R-:W-:Y:S04]  /*57a10*/  STL [R1+0x2814], R156 ;  /* 0x0028149c01007387 */ /* 0x000fe80000100800 */
[----:B------:R-:W-:Y:S04]  /*57a20*/  STL [R1+0x2810], R157 ;  /* 0x0028109d01007387 */ /* 0x000fe80000100800 */
[----:B------:R-:W-:Y:S01]  /*57a30*/  STL [R1+0x280c], R159 ;  /* 0x00280c9f01007387 */ /* 0x000fe20000100800 */
[C---:B------:R-:W-:Y:S08]  /*57a40*/  HMMA.1688.F32.TF32 R32, R236.reuse, R196, R32 ;  /* 0x000000c4ec20723c */ /* 0x040ff00000081020 */
[C---:B------:R-:W-:Y:S01]  /*57a50*/  HMMA.1688.F32.TF32 R28, R236.reuse, R192, R28 ;  /* 0x000000c0ec1c723c */ /* 0x040fe2000008101c */
[----:B------:R-:W-:Y:S07]  /*57a60*/  STL [R1+0x2808], R158 ;  /* 0x0028089e01007387 */ /* 0x000fee0000100800 */
[----:B------:R-:W-:Y:S01]  /*57a70*/  HMMA.1688.F32.TF32 R16, R236, R180, R16 ;  /* 0x000000b4ec10723c */ /* 0x000fe20000081010 */
[----:B------:R-:W-:Y:S04]  /*57a80*/  STL.64 [R1+0x520], R40 ;  /* 0x0005202801007387 */ /* 0x000fe80000100a00 */
[----:B------:R-:W-:Y:S04]  /*57a90*/  STL [R1+0x528], R42 ;  /* 0x0005282a01007387 */ /* 0x000fe80000100800 */
[----:B------:R-:W-:Y:S06]  /*57aa0*/  STL [R1+0x51c], R39 ;  /* 0x00051c2701007387 */ /* 0x000fec0000100800 */
[----:B------:R1:W-:Y:S04]  /*57ab0*/  STL.64 [R1+0x4f0], R28 ;  /* 0x0004f01c01007387 */ /* 0x0003e80000100a00 */
[----:B------:R2:W-:Y:S04]  /*57ac0*/  STL.64 [R1+0x4f8], R30 ;  /* 0x0004f81e01007387 */ /* 0x0005e80000100a00 */
[----:B------:R-:W-:Y:S04]  /*57ad0*/  STL.64 [R1+0x4e0], R24 ;  /* 0x0004e01801007387 */ /* 0x000fe80000100a00 */
[----:B------:R-:W-:Y:S04]  /*57ae0*/  STL.64 [R1+0x4e8], R26 ;  /* 0x0004e81a01007387 */ /* 0x000fe80000100a00 */
[----:B------:R-:W-:Y:S04]  /*57af0*/  STL.64 [R1+0x4d0], R20 ;  /* 0x0004d01401007387 */ /* 0x000fe80000100a00 */
[----:B------:R-:W-:Y:S04]  /*57b00*/  STL.64 [R1+0x4d8], R22 ;  /* 0x0004d81601007387 */ /* 0x000fe80000100a00 */
[----:B-1----:R-:W3:Y:S04]  /*57b10*/  LDL.LU R28, [R1+0x1f0] ;  /* 0x0001f000011c7983 */ /* 0x002ee80000300800 */
[----:B------:R1:W-:Y:S04]  /*57b20*/  STL.64 [R1+0x4c0], R16 ;  /* 0x0004c01001007387 */ /* 0x0003e80000100a00 */
[----:B------:R4:W-:Y:S04]  /*57b30*/  STL.64 [R1+0x4c8], R18 ;  /* 0x0004c81201007387 */ /* 0x0009e80000100a00 */
[----:B------:R1:W-:Y:S01]  /*57b40*/  STL.64 [R1+0x4b0], R12 ;  /* 0x0004b00c01007387 */ /* 0x0003e20000100a00 */
[----:B------:R-:W-:-:S03]  /*57b50*/  IMAD.MOV.U32 R156, RZ, RZ, R32 ;  /* 0x000000ffff9c7224 */ /* 0x000fc600078e0020 */
[----:B------:R1:W-:Y:S01]  /*57b60*/  STL.64 [R1+0x4b8], R14 ;  /* 0x0004b80e01007387 */ /* 0x0003e20000100a00 */
[----:B------:R-:W-:-:S03]  /*57b70*/  IMAD.MOV.U32 R157, RZ, RZ, R33 ;  /* 0x000000ffff9d7224 */ /* 0x000fc600078e0021 */
[----:B------:R-:W3:Y:S01]  /*57b80*/  LDL.LU R29, [R1+0x1f4] ;  /* 0x0001f400011d7983 */ /* 0x000ee20000300800 */
[----:B------:R-:W-:-:S03]  /*57b90*/  MOV R159, R34 ;  /* 0x00000022009f7202 */ /* 0x000fc60000000f00 */
[----:B--2---:R-:W3:Y:S01]  /*57ba0*/  LDL.LU R30, [R1+0x1f8] ;  /* 0x0001f800011e7983 */ /* 0x004ee20000300800 */
        /* <DEDUP_REMOVED lines=13> */
[----:B------:R-:W-:-:S03]  /*57c80*/  MOV R160, R43 ;  /* 0x0000002b00a07202 */ /* 0x000fc60000000f00 */
        /* <DEDUP_REMOVED lines=32> */
[----:B------:R-:W3:Y:S01]  /*57e90*/  LDL.LU R45, [R1+0x424] ;  /* 0x00042400012d7983 */ /* 0x000ee20000300800 */
[----:B------:R-:W-:-:S03]  /*57ea0*/  MOV R163, R38 ;  /* 0x0000002600a37202 */ /* 0x000fc60000000f00 */
        /* <DEDUP_REMOVED lines=15> */
[----:B----4-:R-:W-:Y:S11]  /*57fa0*/  HMMA.1688.F32.TF32 R12, R176, R232, R12 ;  /* 0x000000e8b00c723c */ /* 0x010ff6000008100c */
[----:B------:R-:W-:Y:S04]  /*57fb0*/  @!UPT UIADD3 URZ, URZ, URZ, URZ ;  /* 0x0000003f3f3ff290 */ /* 0x000fe8000fffe03f */
[----:B------:R2:W-:Y:S04]  /*57fc0*/  STL.64 [R1+0x4a0], R16 ;  /* 0x0004a01001007387 */ /* 0x0005e80000100a00 */
[----:B------:R4:W-:Y:S01]  /*57fd0*/  STL.64 [R1+0x4a8], R18 ;  /* 0x0004a81201007387 */ /* 0x0009e20000100a00 */
[----:B--2---:R-:W-:-:S03]  /*57fe0*/  IMAD.MOV.U32 R16, RZ, RZ, R10 ;  /* 0x000000ffff107224 */ /* 0x004fc600078e000a */
[----:B------:R-:W2:Y:S01]  /*57ff0*/  LDL.LU R10, [R1+0x2a2c] ;  /* 0x002a2c00010a7983 */ /* 0x000ea20000300800 */
[----:B------:R-:W-:Y:S01]  /*58000*/  MOV R17, R11 ;  /* 0x0000000b00117202 */ /* 0x000fe20000000f00 */
[----:B----4-:R-:W-:Y:S02]  /*58010*/  IMAD.MOV.U32 R18, RZ, RZ, R240 ;  /* 0x000000ffff127224 */ /* 0x010fe400078e00f0 */
[----:B------:R4:W-:Y:S01]  /*58020*/  STL.64 [R1+0x490], R12 ;  /* 0x0004900c01007387 */ /* 0x0009e20000100a00 */
[----:B------:R-:W-:-:S03]  /*58030*/  IMAD.MOV.U32 R19, RZ, RZ, R241 ;  /* 0x000000ffff137224 */ /* 0x000fc600078e00f1 */
[----:B------:R-:W-:Y:S04]  /*58040*/  STL.64 [R1+0x498], R14 ;  /* 0x0004980e01007387 */ /* 0x000fe80000100a00 */
[----:B------:R-:W2:Y:S04]  /*58050*/  LDL.LU R11, [R1+0x2a28] ;  /* 0x002a2800010b7983 */ /* 0x000ea80000300800 */
        /* <DEDUP_REMOVED lines=8> */
[C---:B------:R-:W-:Y:S08]  /*580e0*/  HMMA.1688.F32.TF32 R60, R176.reuse, R220, R52 ;  /* 0x000000dcb03c723c */ /* 0x040ff00000081034 */
[C---:B------:R-:W-:Y:S08]  /*580f0*/  HMMA.1688.F32.TF32 R56, R176.reuse, R216, R48 ;  /* 0x000000d8b038723c */ /* 0x040ff00000081030 */
[C---:B------:R-:W-:Y:S08]  /*58100*/  HMMA.1688.F32.TF32 R52, R176.reuse, R212, R44 ;  /* 0x000000d4b034723c */ /* 0x040ff0000008102c */
[C---:B------:R-:W-:Y:S08]  /*58110*/  HMMA.1688.F32.TF32 R48, R176.reuse, R208, R40 ;  /* 0x000000d0b030723c */ /* 0x040ff00000081028 */
[C---:B------:R-:W-:Y:S01]  /*58120*/  HMMA.1688.F32.TF32 R44, R176.reuse, R204, R100 ;  /* 0x000000ccb02c723c */ /* 0x040fe20000081064 */
[----:B----4-:R-:W-:Y:S01]  /*58130*/  MOV R12, R242 ;  /* 0x000000f2000c7202 */ /* 0x010fe20000000f00 */
[----:B------:R-:W-:Y:S01]  /*58140*/  IMAD.MOV.U32 R13, RZ, RZ, R243 ;  /* 0x000000ffff0d7224 */ /* 0x000fe200078e00f3 */
[----:B------:R-:W3:Y:S04]  /*58150*/  LDL.LU R242, [R1+0x2a1c] ;  /* 0x002a1c0001f27983 */ /* 0x000ee80000300800 */
[----:B------:R-:W3:Y:S01]  /*58160*/  LDL.LU R243, [R1+0x2a18] ;  /* 0x002a180001f37983 */ /* 0x000ee20000300800 */
[C---:B------:R-:W-:Y:S08]  /*58170*/  HMMA.1688.F32.TF32 R40, R176.reuse, R200, R96 ;  /* 0x000000c8b028723c */ /* 0x040ff00000081060 */
        /* <DEDUP_REMOVED lines=25> */
[----:B------:R-:W-:Y:S01]  /*58310*/  STL [R1+0x3c8], R30 ;  /* 0x0003c81e01007387 */ /* 0x000fe20000100800 */
[----:B--2---:R-:W-:Y:S11]  /*58320*/  HMMA.1688.F32.TF32 R20, R236, R10, R20 ;  /* 0x0000000aec14723c */ /* 0x004ff60000081014 */
[----:B------:R-:W-:Y:S11]  /*58330*/  @!UPT UIADD3 URZ, URZ, URZ, URZ ;  /* 0x0000003f3f3ff290 */ /* 0x000ff6000fffe03f */
[----:B------:R-:W-:Y:S02]  /*58340*/  @!UPT UIADD3 URZ, URZ, URZ, URZ ;  /* 0x0000003f3f3ff290 */ /* 0x000fe4000fffe03f */
[----:B------:R-:W-:Y:S01]  /*58350*/  IMAD.MOV.U32 R204, RZ, RZ, R23 ;  /* 0x000000ffffcc7224 */ /* 0x000fe200078e0017 */
[----:B------:R1:W-:Y:S04]  /*58360*/  STL.64 [R1+0x910], R20 ;  /* 0x0009101401007387 */ /* 0x0003e80000100a00 */
[----:B------:R-:W-:Y:S04]  /*58370*/  STL [R1+0x918], R22 ;  /* 0x0009181601007387 */ /* 0x000fe80000100800 */
[----:B------:R-:W-:Y:S04]  /*58380*/  STL [R1+0x27bc], R204 ;  /* 0x0027bccc01007387 */ /* 0x000fe80000100800 */
[----:B------:R2:W-:Y:S04]  /*58390*/  STL.64 [R1+0x900], R16 ;  /* 0x0009001001007387 */ /* 0x0005e80000100a00 */
[----:B------:R4:W-:Y:S01]  /*583a0*/  STL.64 [R1+0x908], R18 ;  /* 0x0009081201007387 */ /* 0x0009e20000100a00 */
[----:B-1----:R-:W-:-:S02]  /*583b0*/  IMAD.MOV.U32 R20, RZ, RZ, R187 ;  /* 0x000000ffff147224 */ /* 0x002fc400078e00bb */
[----:B------:R-:W-:Y:S01]  /*583c0*/  IMAD.MOV.U32 R21, RZ, RZ, R186 ;  /* 0x000000ffff157224 */ /* 0x000fe200078e00ba */
[----:B--2---:R-:W-:Y:S01]  /*583d0*/  MOV R16, R203 ;  /* 0x000000cb00107202 */ /* 0x004fe20000000f00 */
[----:B------:R-:W-:Y:S01]  /*583e0*/  IMAD.MOV.U32 R17, RZ, RZ, R202 ;  /* 0x000000ffff117224 */ /* 0x000fe200078e00ca */
[----:B------:R-:W2:Y:S01]  /*583f0*/  LDL.LU R203, [R1+0x2a14] ;  /* 0x002a140001cb7983 */ /* 0x000ea20000300800 */
[----:B----4-:R-:W-:Y:S01]  /*58400*/  IMAD.MOV.U32 R18, RZ, RZ, R198 ;  /* 0x000000ffff127224 */ /* 0x010fe200078e00c6 */
[----:B------:R-:W-:Y:S02]  /*58410*/  MOV R19, R199 ;  /* 0x000000c700137202 */ /* 0x000fe40000000f00 */
[----:B------:R-:W4:Y:S04]  /*58420*/  LDL.LU R202, [R1+0x2a10] ;  /* 0x002a100001ca7983 */ /* 0x000f280000300800 */
[----:B------:R-:W2:Y:S04]  /*58430*/  LDL.LU R198, [R1+0x2a0c] ;  /* 0x002a0c0001c67983 */ /* 0x000ea80000300800 */
[----:B------:R-:W2:Y:S04]  /*58440*/  LDL.LU R199, [R1+0x2a08] ;  /* 0x002a080001c77983 */ /* 0x000ea80000300800 */
[----:B------:R-:W2:Y:S04]  /*58450*/  LDL.LU R187, [R1+0x2a04] ;  /* 0x002a040001bb7983 */ /* 0x000ea80000300800 */
[----:B------:R-:W3:Y:S01]  /*58460*/  LDL.LU R186, [R1+0x2a00] ;  /* 0x002a000001ba7983 */ /* 0x000ee20000300800 */
[----:B------:R-:W-:Y:S01]  /*58470*/  MOV R22, R190 ;  /* 0x000000be00167202 */ /* 0x000fe20000000f00 */
[----:B------:R-:W-:-:S02]  /*58480*/  IMAD.MOV.U32 R23, RZ, RZ, R191 ;  /* 0x000000ffff177224 */ /* 0x000fc400078e00bf */
[----:B------:R-:W4:Y:S01]  /*58490*/  LDL.LU R190, [R1+0x29fc] ;  /* 0x0029fc0001be7983 */ /* 0x000f220000300800 */
        /* <DEDUP_REMOVED lines=8> */
[----:B------:R-:W4:Y:S01]  /*58520*/  LDL.LU R182, [R1+0x29e8] ;  /* 0x0029e80001b67983 */ /* 0x000f220000300800 */
[----:B--2---:R-:W-:Y:S01]  /*58530*/  IMAD.MOV.U32 R97, RZ, RZ, R187 ;  /* 0x000000ffff617224 */ /* 0x004fe200078e00bb */
[----:B---3--:R-:W-:-:S02]  /*58540*/  MOV R96, R186 ;  /* 0x000000ba00607202 */ /* 0x008fc40000000f00 */
[----:B------:R-:W2:Y:S04]  /*58550*/  LDL.LU R186, [R1+0x29e4] ;  /* 0x0029e40001ba7983 */ /* 0x000ea80000300800 */
[----:B------:R-:W3:Y:S01]  /*58560*/  LDL.LU R187, [R1+0x29e0] ;  /* 0x0029e00001bb7983 */ /* 0x000ee20000300800 */
[----:B------:R-:W-:Y:S01]  /*58570*/  IMAD.MOV.U32 R98, RZ, RZ, R199 ;  /* 0x000000ffff627224 */ /* 0x000fe200078e00c7 */
[----:B------:R-:W-:Y:S02]  /*58580*/  MOV R99, R198 ;  /* 0x000000c600637202 */ /* 0x000fe40000000f00 */
[----:B------:R-:W3:Y:S01]  /*58590*/  LDL.LU R199, [R1+0x29dc] ;  /* 0x0029dc0001c77983 */ /* 0x000ee20000300800 */
[----:B----4-:R-:W-:Y:S01]  /*585a0*/  MOV R102, R191 ;  /* 0x000000bf00667202 */ /* 0x010fe20000000f00 */
[----:B------:R-:W-:-:S02]  /*585b0*/  IMAD.MOV.U32 R101, RZ, RZ, R194 ;  /* 0x000000ffff657224 */ /* 0x000fc400078e00c2 */
        /* <DEDUP_REMOVED lines=8> */
[----:B------:R-:W-:Y:S01]  /*58640*/  IMAD.MOV.U32 R43, RZ, RZ, R183 ;  /* 0x000000ffff2b7224 */ /* 0x000fe200078e00b7 */
[----:B--2---:R-:W-:Y:S01]  /*58650*/  MOV R41, R186 ;  /* 0x000000ba00297202 */ /* 0x004fe20000000f00 */
[----:B---3--:R-:W-:Y:S02]  /*58660*/  IMAD.MOV.U32 R40, RZ, RZ, R187 ;  /* 0x000000ffff287224 */ /* 0x008fe400078e00bb */
        /* <DEDUP_REMOVED lines=8> */
[----:B------:R-:W-:Y:S01]  /*586f0*/  HMMA.1688.F32.TF32 R24, R176, R184, R24 ;  /* 0x000000b8b018723c */ /* 0x000fe20000081018 */
[----:B--2---:R-:W-:Y:S02]  /*58700*/  IMAD.MOV.U32 R50, RZ, RZ, R187 ;  /* 0x000000ffff327224 */ /* 0x004fe400078e00bb */
[----:B------:R-:W2:Y:S01]  /*58710*/  LDL.LU R187, [R1+0x29ac] ;  /* 0x0029ac0001bb7983 */ /* 0x000ea20000300800 */
[----:B---3--:R-:W-:-:S03]  /*58720*/  MOV R51, R186 ;  /* 0x000000ba00337202 */ /* 0x008fc60000000f00 */
[----:B------:R-:W3:Y:S01]  /*58730*/  LDL.LU R186, [R1+0x29a8] ;  /* 0x0029a80001ba7983 */ /* 0x000ee20000300800 */
[----:B------:R-:W-:-:S03]  /*58740*/  IMAD.MOV.U32 R55, RZ, RZ, R182 ;  /* 0x000000ffff377224 */ /* 0x000fc600078e00b6 */
        /* <DEDUP_REMOVED lines=10> */
[----:B------:R-:W3:Y:S01]  /*587f0*/  LDL.LU R64, [R1+0xa0] ;  /* 0x0000a00001407983 */ /* 0x000ee20000300800 */
[----:B------:R-:W-:Y:S01]  /*58800*/  HMMA.1688.F32.TF32 R24, R176, R180, R240 ;  /* 0x000000b4b018723c */ /* 0x000fe200000810f0 */
[----:B------:R-:W-:-:S02]  /*58810*/  IMAD.MOV.U32 R14, RZ, RZ, R252 ;  /* 0x000000ffff0e7224 */ /* 0x000fc400078e00fc */
[----:B------:R-:W3:Y:S04]  /*58820*/  LDL.LU R65, [R1+0xa4] ;  /* 0x0000a40001417983 */ /* 0x000ee80000300800 */
[----:B------:R-:W3:Y:S01]  /*58830*/  LDL.LU R66, [R1+0xa8] ;  /* 0x0000a80001427983 */ /* 0x000ee20000300800 */
[----:B------:R-:W-:Y:S03]  /*58840*/  HMMA.1688.F32.TF32 R12, R236, R234, R12 ;  /* 0x000000eaec0c723c */ /* 0x000fe6000008100c */
[----:B------:R-:W3:Y:S04]  /*58850*/  LDL.LU R67, [R1+0xac] ;  /* 0x0000ac0001437983 */ /* 0x000ee80000300800 */
[----:B------:R-:W3:Y:S04]  /*58860*/  LDL.LU R60, [R1+0x90] ;  /* 0x00009000013c7983 */ /* 0x000ee80000300800 */
[----:B------:R-:W3:Y:S01]  /*58870*/  LDL.LU R61, [R1+0x94] ;  /* 0x00009400013d7983 */ /* 0x000ee20000300800 */
[----:B----4-:R-:W-:Y:S01]  /*58880*/  IMAD.MOV.U32 R58, RZ, RZ, R190 ;  /* 0x000000ffff3a7224 */ /* 0x010fe200078e00be */
[----:B------:R-:W-:Y:S01]  /*58890*/  MOV R44, R194 ;  /* 0x000000c2002c7202 */ /* 0x000fe20000000f00 */
[----:B------:R-:W-:Y:S01]  /*588a0*/  IMAD.MOV.U32 R59, RZ, RZ, R191 ;  /* 0x000000ffff3b7224 */ /* 0x000fe200078e00bf */
[----:B------:R-:W-:Y:S01]  /*588b0*/  MOV R47, R199 ;  /* 0x000000c7002f7202 */ /* 0x000fe20000000f00 */
        /* <DEDUP_REMOVED lines=17> */
[----:B------:R-:W-:Y:S02]  /*589d0*/  IMAD.MOV.U32 R29, RZ, RZ, R219 ;  /* 0x000000ffff1d7224 */ /* 0x000fe400078e00db */
        /* <DEDUP_REMOVED lines=8> */
[----:B------:R-:W-:Y:S01]  /*58a60*/  MOV R14, R227 ;  /* 0x000000e3000e7202 */ /* 0x000fe20000000f00 */
[----:B------:R-:W-:Y:S01]  /*58a70*/  IMAD.MOV.U32 R13, RZ, RZ, R226 ;  /* 0x000000ffff0d7224 */ /* 0x000fe200078e00e2 */
[----:B------:R-:W1:Y:S01]  /*58a80*/  LDS R179, [R0+0x36100] ;  /* 0x0361000000b37984 */ /* 0x000e620000000800 */
[----:B------:R-:W-:Y:S02]  /*58a90*/  IMAD.MOV.U32 R4, RZ, RZ, R15 ;  /* 0x000000ffff047224 */ /* 0x000fe400078e000f */
[----:B------:R-:W-:Y:S01]  /*58aa0*/  IMAD.MOV.U32 R15, RZ, RZ, R223 ;  /* 0x000000ffff0f7224 */ /* 0x000fe200078e00df */
[----:B--2---:R-:W-:Y:S01]  /*58ab0*/  MOV R57, R187 ;  /* 0x000000bb00397202 */ /* 0x004fe20000000f00 */
[----:B---3--:R-:W-:Y:S02]  /*58ac0*/  IMAD.MOV.U32 R56, RZ, RZ, R186 ;  /* 0x000000ffff387224 */ /* 0x008fe400078e00ba */
[----:B------:R-:W-:Y:S01]  /*58ad0*/  IMAD.MOV.U32 R63, RZ, RZ, R183 ;  /* 0x000000ffff3f7224 */ /* 0x000fe200078e00b7 */
[----:B------:R-:W-:-:S02]  /*58ae0*/  MOV R62, R182 ;  /* 0x000000b6003e7202 */ /* 0x000fc40000000f00 */
        /* <DEDUP_REMOVED lines=26> */
[----:B------:R1:W-:Y:S04]  /*58c90*/  STL [R1+0x27cc], R4 ;  /* 0x0027cc0401007387 */ /* 0x0003e80000100800 */
[----:B------:R2:W-:Y:S04]  /*58ca0*/  STL [R1+0x27c8], R5 ;  /* 0x0027c80501007387 */ /* 0x0005e80000100800 */
[----:B------:R-:W-:Y:S04]  /*58cb0*/  STL [R1+0x27c4], R8 ;  /* 0x0027c40801007387 */ /* 0x000fe80000100800 */
[----:B------:R2:W-:Y:S01]  /*58cc0*/  STL [R1+0x27c0], R9 ;  /* 0x0027c00901007387 */ /* 0x0005e20000100800 */
[C---:B-1----:R-:W-:Y:S08]  /*58cd0*/  HMMA.1688.F32.TF32 R28, R176.reuse, R10, R28 ;  /* 0x0000000ab01c723c */ /* 0x042ff0000008101c */
[C---:B------:R-:W-:Y:S08]  /*58ce0*/  HMMA.1688.F32.TF32 R24, R176.reuse, R6, R24 ;  /* 0x00000006b018723c */ /* 0x040ff00000081018 */
[----:B------:R-:W-:Y:S08]  /*58cf0*/  HMMA.1688.F32.TF32 R20, R176, R234, R20 ;  /* 0x000000eab014723c */ /* 0x000ff00000081014 */
[C---:B--2---:R-:W-:Y:S08]  /*58d00*/  HMMA.1688.F32.TF32 R60, R236.reuse, R226, R60 ;  /* 0x000000e2ec3c723c */ /* 0x044ff0000008103c */
[C---:B------:R-:W-:Y:S11]  /*58d10*/  HMMA.1688.F32.TF32 R64, R236.reuse, R230, R64 ;  /* 0x000000e6ec40723c */ /* 0x040ff60000081040 */
[----:B------:R-:W-:Y:S05]  /*58d20*/  @!UPT UIADD3 URZ, URZ, URZ, URZ ;  /* 0x0000003f3f3ff290 */ /* 0x000fea000fffe03f */
[----:B------:R-:W-:Y:S01]  /*58d30*/  MOV R4, R60 ;  /* 0x0000003c00047202 */ /* 0x000fe20000000f00 */
[----:B------:R-:W-:Y:S01]  /*58d40*/  IMAD.MOV.U32 R5, RZ, RZ, R61 ;  /* 0x000000ffff057224 */ /* 0x000fe200078e003d */
[----:B------:R-:W-:Y:S01]  /*58d50*/  MOV R9, R63 ;  /* 0x0000003f00097202 */ /* 0x000fe20000000f00 */
[----:B------:R-:W-:Y:S02]  /*58d60*/  IMAD.MOV.U32 R8, RZ, RZ, R62 ;  /* 0x000000ffff087224 */ /* 0x000fe400078e003e */
[C---:B---3--:R-:W-:Y:S08]  /*58d70*/  HMMA.1688.F32.TF32 R60, R236.reuse, R222, R56 ;  /* 0x000000deec3c723c */ /* 0x048ff00000081038 */
[C---:B------:R-:W-:Y:S08]  /*58d80*/  HMMA.1688.F32.TF32 R56, R236.reuse, R218, R52 ;  /* 0x000000daec38723c */ /* 0x040ff00000081034 */
[C---:B------:R-:W-:Y:S08]  /*58d90*/  HMMA.1688.F32.TF32 R52, R236.reuse, R214, R48 ;  /* 0x000000d6ec34723c */ /* 0x040ff00000081030 */
[C---:B------:R-:W-:Y:S08]  /*58da0*/  HMMA.1688.F32.TF32 R48, R236.reuse, R210, R44 ;  /* 0x000000d2ec30723c */ /* 0x040ff0000008102c */
[C---:B------:R-:W-:Y:S08]  /*58db0*/  HMMA.1688.F32.TF32 R44, R236.reuse, R206, R40 ;  /* 0x000000ceec2c723c */ /* 0x040ff00000081028 */
[C---:B------:R-:W-:Y:S01]  /*58dc0*/  HMMA.1688.F32.TF32 R40, R236.reuse, R202, R100 ;  /* 0x000000caec28723c */ /* 0x040fe20000081064 */
[----:B------:R-:W-:Y:S04]  /*58dd0*/  STL.64 [R1+0x8e0], R64 ;  /* 0x0008e04001007387 */ /* 0x000fe80000100a00 */
        /* <DEDUP_REMOVED lines=15> */
[C---:B----4-:R-:W-:Y:S08]  /*58ed0*/  HMMA.1688.F32.TF32 R40, R236.reuse, R190, R32 ;  /* 0x000000beec28723c */ /* 0x050ff00000081020 */
[C---:B------:R-:W-:Y:S08]  /*58ee0*/  HMMA.1688.F32.TF32 R36, R236.reuse, R186, R248 ;  /* 0x000000baec24723c */ /* 0x040ff000000810f8 */
[----:B------:R-:W-:Y:S01]  /*58ef0*/  HMMA.1688.F32.TF32 R32, R236, R182, R244 ;  /* 0x000000b6ec20723c */ /* 0x000fe200000810f4 */
        /* <DEDUP_REMOVED lines=18> */
[----:B-1----:R-:W4:Y:S04]  /*59020*/  LDL.LU R36, [R1+0x110] ;  /* 0x0001100001247983 */ /* 0x002f280000300800 */
[----:B------:R-:W-:Y:S04]  /*59030*/  STL.64 [R1+0x7f0], R16 ;  /* 0x0007f01001007387 */ /* 0x000fe80000100a00 */
[----:B------:R-:W-:Y:S04]  /*59040*/  STL.64 [R1+0x7f8], R18 ;  /* 0x0007f81201007387 */ /* 0x000fe80000100a00 */
[----:B------:R1:W-:Y:S04]  /*59050*/  STL.64 [R1+0x7e0], R12 ;  /* 0x0007e00c01007387 */ /* 0x0003e80000100a00 */
[----:B------:R4:W-:Y:S04]  /*59060*/  STL.64 [R1+0x7e8], R14 ;  /* 0x0007e80e01007387 */ /* 0x0009e80000100a00 */
[----:B------:R-:W4:Y:S04]  /*59070*/  LDL.LU R37, [R1+0x114] ;  /* 0x0001140001257983 */ /* 0x000f280000300800 */
[----:B--2---:R-:W4:Y:S04]  /*59080*/  LDL.LU R38, [R1+0x118] ;  /* 0x0001180001267983 */ /* 0x004f280000300800 */
[----:B------:R-:W4:Y:S04]  /*59090*/  LDL.LU R39, [R1+0x11c] ;  /* 0x00011c0001277983 */ /* 0x000f280000300800 */
        /* <DEDUP_REMOVED lines=46> */
[C---:B----4-:R-:W-:Y:S11]  /*59380*/  HMMA.1688.F32.TF32 R16, R176.reuse, R222, R16 ;  /* 0x000000deb010723c */ /* 0x050ff60000081010 */
[----:B------:R-:W-:Y:S11]  /*59390*/  @!UPT UIADD3 URZ, URZ, URZ, URZ ;  /* 0x0000003f3f3ff290 */ /* 0x000ff6000fffe03f */
[----:B------:R-:W-:Y:S01]  /*593a0*/  @!UPT UIADD3 URZ, URZ, URZ, URZ ;  /* 0x0000003f3f3ff290 */ /* 0x000fe2000fffe03f */
[----:B------:R2:W-:Y:S04]  /*593b0*/  STL.64 [R1+0x7d0], R16 ;  /* 0x0007d01001007387 */ /* 0x0005e80000100a00 */
[----:B------:R4:W-:Y:S04]  /*593c0*/  STL.64 [R1+0x7d8], R18 ;  /* 0x0007d81201007387 */ /* 0x0009e80000100a00 */
[----:B------:R1:W-:Y:S04]  /*593d0*/  STL.64 [R1+0x7c0], R12 ;  /* 0x0007c00c01007387 */ /* 0x0003e80000100a00 */
[----:B------:R1:W-:Y:S04]  /*593e0*/  STL.64 [R1+0x7c8], R14 ;  /* 0x0007c80e01007387 */ /* 0x0003e80000100a00 */
[----:B------:R-:W3:Y:S04]  /*593f0*/  LDL.LU R25, [R1+0x384] ;  /* 0x0003840001197983 */ /* 0x000ee80000300800 */
[----:B------:R-:W3:Y:S04]  /*59400*/  LDL.LU R26, [R1+0x388] ;  /* 0x00038800011a7983 */ /* 0x000ee80000300800 */
[----:B------:R-:W3:Y:S04]  /*59410*/  LDL.LU R27, [R1+0x38c] ;  /* 0x00038c00011b7983 */ /* 0x000ee80000300800 */
[----:B------:R-:W3:Y:S04]  /*59420*/  LDL.LU R20, [R1+0x370] ;  /* 0x0003700001147983 */ /* 0x000ee80000300800 */
[----:B------:R-:W3:Y:S04]  /*59430*/  LDL.LU R21, [R1+0x374] ;  /* 0x0003740001157983 */ /* 0x000ee80000300800 */
[----:B------:R-:W3:Y:S04]  /*59440*/  LDL.LU R22, [R1+0x378] ;  /* 0x0003780001167983 */ /* 0x000ee80000300800 */
[----:B------:R-:W3:Y:S04]  /*59450*/  LDL.LU R23, [R1+0x37c] ;  /* 0x00037c0001177983 */ /* 0x000ee80000300800 */
[----:B--2---:R-:W2:Y:S04]  /*59460*/  LDL.LU R16, [R1+0x360] ;  /* 0x0003600001107983 */ /* 0x004ea80000300800 */
[----:B------:R-:W2:Y:S04]  /*59470*/  LDL.LU R17, [R1+0x364] ;  /* 0x0003640001117983 */ /* 0x000ea80000300800 */
[----:B----4-:R-:W2:Y:S04]  /*59480*/  LDL.LU R18, [R1+0x368] ;  /* 0x0003680001127983 */ /* 0x010ea80000300800 */
[----:B------:R-:W2:Y:S04]  /*59490*/  LDL.LU R19, [R1+0x36c] ;  /* 0x00036c0001137983 */ /* 0x000ea80000300800 */
[----:B-1----:R-:W4:Y:S04]  /*594a0*/  LDL.LU R12, [R1+0x350] ;  /* 0x00035000010c7983 */ /* 0x002f280000300800 */
[----:B------:R-:W4:Y:S04]  /*594b0*/  LDL.LU R13, [R1+0x354] ;  /* 0x00035400010d7983 */ /* 0x000f280000300800 */
        /* <DEDUP_REMOVED lines=25> */
[----:B------:R-:W-:Y:S01]  /*59650*/  STL.64 [R1], R28 ;  /* 0x0000001c01007387 */ /* 0x000fe20000100a00 */
[----:B------:R-:W-:Y:S01]  /*59660*/  IMAD.MOV.U32 R233, RZ, RZ, R30 ;  /* 0x000000ffffe97224 */ /* 0x000fe200078e001e */
[----:B------:R-:W-:Y:S01]  /*59670*/  MOV R232, R31 ;  /* 0x0000001f00e87202 */ /* 0x000fe20000000f00 */
[----:B------:R-:W-:-:S02]  /*59680*/  IMAD.MOV.U32 R204, RZ, RZ, R67 ;  /* 0x000000ffffcc7224 */ /* 0x000fc400078e0043 */
[----:B------:R-:W-:Y:S02]  /*59690*/  IMAD.MOV.U32 R196, RZ, RZ, R36 ;  /* 0x000000ffffc47224 */ /* 0x000fe400078e0024 */
[----:B------:R-:W-:Y:S01]  /*596a0*/  IMAD.MOV.U32 R197, RZ, RZ, R37 ;  /* 0x000000ffffc57224 */ /* 0x000fe200078e0025 */
[----:B------:R-:W-:Y:S01]  /*596b0*/  MOV R200, R32 ;  /* 0x0000002000c87202 */ /* 0x000fe20000000f00 */
[----:B------:R-:W-:Y:S01]  /*596c0*/  IMAD.MOV.U32 R201, RZ, RZ, R33 ;  /* 0x000000ffffc97224 */ /* 0x000fe200078e0021 */
[----:B------:R-:W-:Y:S04]  /*596d0*/  LDS R176, [R3+0x34300] ;  /* 0x0343000003b07984 */ /* 0x000fe80000000800 */
[----:B------:R-:W-:Y:S04]  /*596e0*/  LDS R178, [R3+0x36300] ;  /* 0x0363000003b27984 */ /* 0x000fe80000000800 */
[----:B------:R-:W-:Y:S04]  /*596f0*/  LDS R177, [R0+0x34300] ;  /* 0x0343000000b17984 */ /* 0x000fe80000000800 */
[----:B------:R-:W1:Y:S01]  /*59700*/  LDS R179, [R0+0x36300] ;  /* 0x0363000000b37984 */ /* 0x000e620000000800 */
[C---:B---3--:R-:W-:Y:S08]  /*59710*/  HMMA.1688.F32.TF32 R24, R236.reuse, R10, R24 ;  /* 0x0000000aec18723c */ /* 0x048ff00000081018 */
[C---:B------:R-:W-:Y:S08]  /*59720*/  HMMA.1688.F32.TF32 R20, R236.reuse, R6, R20 ;  /* 0x00000006ec14723c */ /* 0x040ff00000081014 */
[C---:B--2---:R-:W-:Y:S08]  /*59730*/  HMMA.1688.F32.TF32 R16, R236.reuse, R234, R16 ;  /* 0x000000eaec10723c */ /* 0x044ff00000081010 */
[----:B----4-:R-:W-:Y:S07]  /*59740*/  HMMA.1688.F32.TF32 R12, R236, R230, R12 ;  /* 0x000000e6ec0c723c */ /* 0x010fee000008100c */
[----:B------:R-:W-:Y:S08]  /*59750*/  STL.64 [R1+0x728], R22 ;  /* 0x0007281601007387 */ /* 0x000ff00000100a00 */
[----:B------:R-:W-:Y:S01]  /*59760*/  STL.64 [R1+0x710], R16 ;  /* 0x0007101001007387 */ /* 0x000fe20000100a00 */
[----:B------:R-:W-:-:S02]  /*59770*/  IMAD.MOV.U32 R229, RZ, RZ, R18 ;  /* 0x000000ffffe57224 */ /* 0x000fc400078e0012 */
[----:B------:R-:W-:-:S05]  /*59780*/  IMAD.MOV.U32 R228, RZ, RZ, R19 ;  /* 0x000000ffffe47224 */ /* 0x000fca00078e0013 */
[----:B------:R2:W-:Y:S01]  /*59790*/  STL.64 [R1+0x708], R14 ;  /* 0x0007080e01007387 */ /* 0x0005e20000100a00 */
[----:B------:R-:W-:-:S03]  /*597a0*/  MOV R220, R12 ;  /* 0x0000000c00dc7202 */ /* 0x000fc60000000f00 */
[----:B------:R-:W3:Y:S01]  /*597b0*/  LDL.LU R244, [R1+0x280] ;  /* 0x0002800001f47983 */ /* 0x000ee20000300800 */
[----:B------:R-:W-:-:S03]  /*597c0*/  IMAD.MOV.U32 R221, RZ, RZ, R13 ;  /* 0x000000ffffdd7224 */ /* 0x000fc600078e000d */
[----:B------:R-:W3:Y:S04]  /*597d0*/  LDL.LU R245, [R1+0x284] ;  /* 0x0002840001f57983 */ /* 0x000ee80000300800 */
[----:B------:R-:W3:Y:S04]  /*597e0*/  LDL.LU R246, [R1+0x288] ;  /* 0x0002880001f67983 */ /* 0x000ee80000300800 */
[----:B------:R-:W3:Y:S04]  /*597f0*/  LDL.LU R247, [R1+0x28c] ;  /* 0x00028c0001f77983 */ /* 0x000ee80000300800 */
[----:B------:R-:W1:Y:S04]  /*59800*/  LDL.LU R12, [R1+0x290] ;  /* 0x00029000010c7983 */ /* 0x000e680000300800 */
[----:B------:R-:W1:Y:S04]  /*59810*/  LDL.LU R13, [R1+0x294] ;  /* 0x00029400010d7983 */ /* 0x000e680000300800 */
[----:B--2---:R-:W1:Y:S04]  /*59820*/  LDL.LU R14, [R1+0x298] ;  /* 0x00029800010e7983 */ /* 0x004e680000300800 */
[----:B------:R-:W1:Y:S01]  /*59830*/  LDL.LU R15, [R1+0x29c] ;  /* 0x00029c00010f7983 */ /* 0x000e620000300800 */
        /* <DEDUP_REMOVED lines=73> */
[----:B------:R-:W-:-:S02]  /*59cd0*/  MOV R217, R21 ;  /* 0x0000001500d97202 */ /* 0x000fc40000000f00 */
        /* <DEDUP_REMOVED lines=8> */
[C---:B-1----:R-:W-:Y:S08]  /*59d60*/  HMMA.1688.F32.TF32 R12, R176.reuse, R218, R12 ;  /* 0x000000dab00c723c */ /* 0x042ff0000008100c */
[C---:B--2---:R-:W-:Y:S08]  /*59d70*/  HMMA.1688.F32.TF32 R16, R176.reuse, R222, R16 ;  /* 0x000000deb010723c */ /* 0x044ff00000081010 */
[C---:B----4-:R-:W-:Y:S08]  /*59d80*/  HMMA.1688.F32.TF32 R24, R176.reuse, R230, R24 ;  /* 0x000000e6b018723c */ /* 0x050ff00000081018 */
[----:B---3--:R-:W-:Y:S08]  /*59d90*/  HMMA.1688.F32.TF32 R28, R176, R234, R28 ;  /* 0x000000eab01c723c */ /* 0x008ff0000008101c */
        /* <DEDUP_REMOVED lines=9> */
[----:B------:R-:W-:Y:S07]  /*59e30*/  HMMA.1688.F32.TF32 R64, R236, R218, R64 ;  /* 0x000000daec40723c */ /* 0x000fee0000081040 */
[----:B------:R1:W-:Y:S01]  /*59e40*/  STL.64 [R1+0x6f8], R74 ;  /* 0x0006f84a01007387 */ /* 0x0003e20000100a00 */
[----:B------:R-:W-:Y:S01]  /*59e50*/  IMAD.MOV.U32 R224, RZ, RZ, R72 ;  /* 0x000000ffffe07224 */ /* 0x000fe200078e0048 */
[----:B------:R-:W-:-:S07]  /*59e60*/  MOV R225, R73 ;  /* 0x0000004900e17202 */ /* 0x000fce0000000f00 */
[----:B------:R-:W-:Y:S02]  /*59e70*/  IMAD.MOV.U32 R213, RZ, RZ, R70 ;  /* 0x000000ffffd57224 */ /* 0x000fe400078e0046 */
[----:B------:R-:W-:Y:S01]  /*59e80*/  IMAD.MOV.U32 R212, RZ, RZ, R71 ;  /* 0x000000ffffd47224 */ /* 0x000fe200078e0047 */
[----:B-1----:R-:W2:Y:S01]  /*59e90*/  LDL.LU.64 R74, [R1+0x2930] ;  /* 0x00293000014a7983 */ /* 0x002ea20000300a00 */
[C---:B------:R-:W-:Y:S03]  /*59ea0*/  HMMA.1688.F32.TF32 R48, R236.reuse, R202, R48 ;  /* 0x000000caec30723c */ /* 0x040fe60000081030 */
[----:B------:R-:W2:Y:S04]  /*59eb0*/  LDL.LU.64 R72, [R1+0x2928] ;  /* 0x0029280001487983 */ /* 0x000ea80000300a00 */
[----:B------:R1:W-:Y:S04]  /*59ec0*/  STL.64 [R1+0x6e0], R68 ;  /* 0x0006e04401007387 */ /* 0x0003e80000100a00 */
[----:B------:R-:W3:Y:S04]  /*59ed0*/  LDL.LU.64 R70, [R1+0x2920] ;  /* 0x0029200001467983 */ /* 0x000ee80000300a00 */
[----:B-1----:R-:W3:Y:S04]  /*59ee0*/  LDL.LU.64 R68, [R1+0x2918] ;  /* 0x0029180001447983 */ /* 0x002ee80000300a00 */
[----:B------:R-:W-:Y:S04]  /*59ef0*/  STL.64 [R1+0x6d0], R64 ;  /* 0x0006d04001007387 */ /* 0x000fe80000100a00 */
[----:B------:R1:W-:Y:S01]  /*59f00*/  STL.64 [R1+0x6d8], R66 ;  /* 0x0006d84201007387 */ /* 0x0003e20000100a00 */
[----:B------:R-:W-:Y:S03]  /*59f10*/  HMMA.1688.F32.TF32 R96, R236, R186, R96 ;  /* 0x000000baec60723c */ /* 0x000fe60000081060 */
        /* <DEDUP_REMOVED lines=41> */
[----:B------:R1:W-:Y:S04]  /*5a1b0*/  STL [R1+0x27b8], R251 ;  /* 0x0027b8fb01007387 */ /* 0x0003e80000100800 */
[----:B------:R-:W-:Y:S04]  /*5a1c0*/  STL.64 [R1+0x640], R36 ;  /* 0x0006402401007387 */ /* 0x000fe80000100a00 */
[----:B------:R1:W-:Y:S02]  /*5a1d0*/  STL.64 [R1+0x648], R38 ;  /* 0x0006482601007387 */ /* 0x0003e40000100a00 */
[----:B-1----:R-:W-:-:S02]  /*5a1e0*/  MOV R251, R32 ;  /* 0x0000002000fb7202 */ /* 0x002fc40000000f00 */
[----:B------:R-:W2:Y:S04]  /*5a1f0*/  LDL.LU.64 R38, [R1+0x2880] ;  /* 0x0028800001267983 */ /* 0x000ea80000300a00 */
[----:B------:R-:W2:Y:S04]  /*5a200*/  LDL.LU.64 R36, [R1+0x2878] ;  /* 0x0028780001247983 */ /* 0x000ea80000300a00 */
[----:B------:R-:W-:Y:S04]  /*5a210*/  STL [R1+0x1e4], R33 ;  /* 0x0001e42101007387 */ /* 0x000fe80000100800 */
        /* <DEDUP_REMOVED lines=23> */
[C---:B------:R-:W-:Y:S08]  /*5a390*/  HMMA.1688.F32.TF32 R244, R176.reuse, R214, R244 ;  /* 0x000000d6b0f4723c */ /* 0x040ff000000810f4 */
[C---:B------:R-:W-:Y:S11]  /*5a3a0*/  HMMA.1688.F32.TF32 R240, R176.reuse, R210, R240 ;  /* 0x000000d2b0f0723c */ /* 0x040ff600000810f0 */
[----:B------:R-:W-:Y:S04]  /*5a3b0*/  @!UPT UIADD3 URZ, URZ, URZ, URZ ;  /* 0x0000003f3f3ff290 */ /* 0x000fe8000fffe03f */
[----:B------:R-:W-:Y:S04]  /*5a3c0*/  STL.64 [R1+0x5e0], R244 ;  /* 0x0005e0f401007387 */ /* 0x000fe80000100a00 */
[----:B------:R-:W-:Y:S04]  /*5a3d0*/  STL.64 [R1+0x5e8], R246 ;  /* 0x0005e8f601007387 */ /* 0x000fe80000100a00 */
[----:B------:R-:W-:Y:S04]  /*5a3e0*/  STL.64 [R1+0x5d0], R240 ;  /* 0x0005d0f001007387 */ /* 0x000fe80000100a00 */
[----:B------:R-:W-:Y:S01]  /*5a3f0*/  STL.64 [R1+0x5d8], R242 ;  /* 0x0005d8f201007387 */ /* 0x000fe20000100a00 */
[C---:B--2---:R-:W-:Y:S08]  /*5a400*/  HMMA.1688.F32.TF32 R20, R176.reuse, R198, R20 ;  /* 0x000000c6b014723c */ /* 0x044ff00000081014 */
[C---:B---3--:R-:W-:Y:S08]  /*5a410*/  HMMA.1688.F32.TF32 R16, R176.reuse, R202, R16 ;  /* 0x000000cab010723c */ /* 0x048ff00000081010 */
[C---:B----4-:R-:W-:Y:S11]  /*5a420*/  HMMA.1688.F32.TF32 R12, R176.reuse, R206, R12 ;  /* 0x000000ceb00c723c */ /* 0x050ff6000008100c */
[----:B------:R-:W-:Y:S11]  /*5a430*/  @!UPT UIADD3 URZ, URZ, URZ, URZ ;  /* 0x0000003f3f3ff290 */ /* 0x000ff6000fffe03f */
[----:B------:R-:W-:Y:S01]  /*5a440*/  @!UPT UIADD3 URZ, URZ, URZ, URZ ;  /* 0x0000003f3f3ff290 */ /* 0x000fe2000fffe03f */
        /* <DEDUP_REMOVED lines=9> */
[C---:B--2---:R-:W-:Y:S03]  /*5a4e0*/  HMMA.1688.F32.TF32 R20, R176.reuse, R186, R32 ;  /* 0x000000bab014723c */ /* 0x044fe60000081020 */
[----:B------:R1:W-:Y:S05]  /*5a4f0*/  STL.64 [R1+0x588], R14 ;  /* 0x0005880e01007387 */ /* 0x0003ea0000100a00 */
[----:B-1----:R-:W-:Y:S06]  /*5a500*/  HMMA.1688.F32.TF32 R12, R176, R182, R36 ;  /* 0x000000b6b00c723c */ /* 0x002fec0000081024 */
[----:B------:R-:W-:Y:S04]  /*5a510*/  STL.64 [R1+0x570], R16 ;  /* 0x0005701001007387 */ /* 0x000fe80000100a00 */
[----:B------:R-:W-:Y:S05]  /*5a520*/  STL.64 [R1+0x578], R18 ;  /* 0x0005781201007387 */ /* 0x000fea0000100a00 */
[----:B------:R-:W-:Y:S04]  /*5a530*/  STL.64 [R1+0x560], R20 ;  /* 0x0005601401007387 */ /* 0x000fe80000100a00 */
[----:B------:R1:W-:Y:S01]  /*5a540*/  STL.64 [R1+0x568], R22 ;  /* 0x0005681601007387 */ /* 0x0003e20000100a00 */
[C---:B------:R-:W-:Y:S03]  /*5a550*/  HMMA.1688.F32.TF32 R24, R236.reuse, R234, R40 ;  /* 0x000000eaec18723c */ /* 0x040fe60000081028 */
[----:B------:R-:W-:Y:S04]  /*5a560*/  LDS R16, [R3+0x34500] ;  /* 0x0345000003107984 */ /* 0x000fe80000000800 */
[----:B------:R-:W-:Y:S04]  /*5a570*/  LDS R18, [R3+0x36500] ;  /* 0x0365000003127984 */ /* 0x000fe80000000800 */
[----:B------:R-:W-:Y:S01]  /*5a580*/  STL.64 [R1+0x550], R12 ;  /* 0x0005500c01007387 */ /* 0x000fe20000100a00 */
[C---:B-1----:R-:W-:Y:S03]  /*5a590*/  HMMA.1688.F32.TF32 R20, R236.reuse, R6, R100 ;  /* 0x00000006ec14723c */ /* 0x042fe60000081064 */
[----:B------:R1:W-:Y:S04]  /*5a5a0*/  STL.64 [R1+0x558], R14 ;  /* 0x0005580e01007387 */ /* 0x0003e80000100a00 */
[----:B------:R-:W-:Y:S04]  /*5a5b0*/  LDS R17, [R0+0x34500] ;  /* 0x0345000000117984 */ /* 0x000fe80000000800 */
[----:B------:R-:W2:Y:S01]  /*5a5c0*/  LDS R19, [R0+0x36500] ;  /* 0x0365000000137984 */ /* 0x000ea20000000800 */
[C---:B-1----:R-:W-:Y:S11]  /*5a5d0*/  HMMA.1688.F32.TF32 R12, R236.reuse, R10, R96 ;  /* 0x0000000aec0c723c */ /* 0x042ff60000081060 */
[----:B------:R-:W-:Y:S11]  /*5a5e0*/  @!UPT UIADD3 URZ, URZ, URZ, URZ ;  /* 0x0000003f3f3ff290 */ /* 0x000ff6000fffe03f */
        /* <DEDUP_REMOVED lines=41> */
[----:B-1----:R-:W-:Y:S03]  /*5a880*/  HMMA.1688.F32.TF32 R12, R236, R182, R88 ;  /* 0x000000b6ec0c723c */ /* 0x002fe60000081058 */
[----:B------:R-:W-:Y:S04]  /*5a890*/  STL.64 [R1+0x2a0], R24 ;  /* 0x0002a01801007387 */ /* 0x000fe80000100a00 */
[----:B------:R1:W-:Y:S01]  /*5a8a0*/  STL.64 [R1+0x2a8], R26 ;  /* 0x0002a81a01007387 */ /* 0x0003e20000100a00 */
[C---:B--2---:R-:W-:Y:S01]  /*5a8b0*/  HMMA.1688.F32.TF32 R236, R16.reuse, R10, R92 ;  /* 0x0000000a10ec723c */ /* 0x044fe2000008105c */
[----:B------:R-:W-:Y:S01]  /*5a8c0*/  MOV R240, R156 ;  /* 0x0000009c00f07202 */ /* 0x000fe20000000f00 */
[----:B------:R-:W-:Y:S01]  /*5a8d0*/  IMAD.MOV.U32 R241, RZ, RZ, R157 ;  /* 0x000000fffff17224 */ /* 0x000fe200078e009d */
[----:B------:R-:W-:Y:S01]  /*5a8e0*/  MOV R243, R158 ;  /* 0x0000009e00f37202 */ /* 0x000fe20000000f00 */
[----:B------:R-:W-:Y:S01]  /*5a8f0*/  IMAD.MOV.U32 R242, RZ, RZ, R159 ;  /* 0x000000fffff27224 */ /* 0x000fe200078e009f */
[----:B------:R-:W-:Y:S01]  /*5a900*/  MOV R244, R161 ;  /* 0x000000a100f47202 */ /* 0x000fe20000000f00 */
[----:B------:R-:W-:Y:S01]  /*5a910*/  IMAD.MOV.U32 R245, RZ, RZ, R162 ;  /* 0x000000fffff57224 */ /* 0x000fe200078e00a2 */
[----:B------:R-:W-:Y:S01]  /*5a920*/  LDS R20, [R3+0x34600] ;  /* 0x0346000003147984 */ /* 0x000fe20000000800 */
[----:B-1----:R-:W-:Y:S01]  /*5a930*/  HMMA.1688.F32.TF32 R24, R16, R6, R172 ;  /* 0x000000061018723c */ /* 0x002fe200000810ac */
[----:B------:R-:W-:-:S02]  /*5a940*/  IMAD.MOV.U32 R246, RZ, RZ, R163 ;  /* 0x000000fffff67224 */ /* 0x000fc400078e00a3 */
[----:B------:R-:W-:Y:S04]  /*5a950*/  LDS R22, [R3+0x36600] ;  /* 0x0366000003167984 */ /* 0x000fe80000000800 */
[----:B------:R-:W-:Y:S04]  /*5a960*/  STL.64 [R1+0x290], R12 ;  /* 0x0002900c01007387 */ /* 0x000fe80000100a00 */
[----:B------:R-:W-:Y:S04]  /*5a970*/  STL.64 [R1+0x298], R14 ;  /* 0x0002980e01007387 */ /* 0x000fe80000100a00 */
[----:B------:R-:W-:Y:S04]  /*5a980*/  STL.64 [R1+0x2728], R238 ;  /* 0x002728ee01007387 */ /* 0x000fe80000100a00 */
[----:B------:R-:W-:Y:S01]  /*5a990*/  STL.64 [R1+0x2720], R236 ;  /* 0x002720ec01007387 */ /* 0x000fe20000100a00 */
[C---:B------:R-:W-:Y:S03]  /*5a9a0*/  HMMA.1688.F32.TF32 R32, R16.reuse, R234, R164 ;  /* 0x000000ea1020723c */ /* 0x040fe600000810a4 */
[----:B------:R-:W-:Y:S04]  /*5a9b0*/  LDS R21, [R0+0x34600] ;  /* 0x0346000000157984 */ /* 0x000fe80000000800 */
[----:B------:R-:W-:Y:S04]  /*5a9c0*/  STL.64 [R1+0x9f0], R24 ;  /* 0x0009f01801007387 */ /* 0x000fe80000100a00 */
[----:B------:R1:W-:Y:S01]  /*5a9d0*/  STL.64 [R1+0x9f8], R26 ;  /* 0x0009f81a01007387 */ /* 0x0003e20000100a00 */
[C---:B------:R-:W-:Y:S03]  /*5a9e0*/  HMMA.1688.F32.TF32 R28, R16.reuse, R230, R104 ;  /* 0x000000e6101c723c */ /* 0x040fe60000081068 */
[----:B------:R-:W2:Y:S04]  /*5a9f0*/  LDS R23, [R0+0x36600] ;  /* 0x0366000000177984 */ /* 0x000ea80000000800 */
[----:B------:R-:W-:Y:S01]  /*5aa00*/  LDS R12, [R3+0x34700] ;  /* 0x03470000030c7984 */ /* 0x000fe20000000800 */
[C---:B-1----:R-:W-:Y:S03]  /*5aa10*/  HMMA.1688.F32.TF32 R24, R16.reuse, R226, R108 ;  /* 0x000000e21018723c */ /* 0x042fe6000008106c */
[----:B------:R-:W-:Y:S04]  /*5aa20*/  STL.64 [R1+0x9e0], R32 ;  /* 0x0009e02001007387 */ /* 0x000fe80000100a00 */
[----:B------:R1:W-:Y:S04]  /*5aa30*/  STL.64 [R1+0x9e8], R34 ;  /* 0x0009e82201007387 */ /* 0x0003e80000100a00 */
[----:B------:R-:W-:Y:S04]  /*5aa40*/  LDS R14, [R3+0x36700] ;  /* 0x03670000030e7984 */ /* 0x000fe80000000800 */
[----:B------:R-:W-:Y:S01]  /*5aa50*/  STL.64 [R1+0x9d0], R28 ;  /* 0x0009d01c01007387 */ /* 0x000fe20000100a00 */
[----:B-1----:R-:W-:Y:S03]  /*5aa60*/  HMMA.1688.F32.TF32 R32, R16, R222, R112 ;  /* 0x000000de1020723c */ /* 0x002fe60000081070 */
[----:B------:R1:W-:Y:S04]  /*5aa70*/  STL.64 [R1+0x9d8], R30 ;  /* 0x0009d81e01007387 */ /* 0x0003e80000100a00 */
[----:B------:R-:W-:Y:S01]  /*5aa80*/  LDS R13, [R0+0x34700] ;  /* 0x03470000000d7984 */ /* 0x000fe20000000800 */
[----:B------:R-:W-:Y:S01]  /*5aa90*/  IMAD.MOV.U32 R239, RZ, RZ, R24 ;  /* 0x000000ffffef7224 */ /* 0x000fe200078e0018 */
[----:B------:R-:W-:Y:S01]  /*5aaa0*/  MOV R237, R26 ;  /* 0x0000001a00ed7202 */ /* 0x000fe20000000f00 */
[----:B------:R-:W-:Y:S01]  /*5aab0*/  IMAD.MOV.U32 R238, RZ, RZ, R25 ;  /* 0x000000ffffee7224 */ /* 0x000fe200078e0019 */
[----:B------:R-:W3:Y:S01]  /*5aac0*/  LDS R15, [R0+0x36700] ;  /* 0x03670000000f7984 */ /* 0x000ee20000000800 */
[----:B------:R-:W-:-:S02]  /*5aad0*/  IMAD.MOV.U32 R236, RZ, RZ, R27 ;  /* 0x000000ffffec7224 */ /* 0x000fc400078e001b */
[C---:B------:R-:W-:Y:S08]  /*5aae0*/  HMMA.1688.F32.TF32 R24, R16.reuse, R214, R120 ;  /* 0x000000d61018723c */ /* 0x040ff00000081078 */
[----:B-1----:R-:W-:Y:S01]  /*5aaf0*/  HMMA.1688.F32.TF32 R28, R16, R218, R116 ;  /* 0x000000da101c723c */ /* 0x002fe20000081074 */
[----:B------:R1:W-:Y:S04]  /*5ab00*/  STL [R1+0x273c], R236 ;  /* 0x00273cec01007387 */ /* 0x0003e80000100800 */
[----:B------:R4:W-:Y:S04]  /*5ab10*/  STL [R1+0x2738], R238 ;  /* 0x002738ee01007387 */ /* 0x0009e80000100800 */
[----:B------:R2:W-:Y:S04]  /*5ab20*/  STL [R1+0x2734], R239 ;  /* 0x002734ef01007387 */ /* 0x0005e80000100800 */
[----:B------:R2:W-:Y:S03]  /*5ab30*/  STL [R1+0x2730], R237 ;  /* 0x002730ed01007387 */ /* 0x0005e60000100800 */
[----:B-1----:R-:W-:Y:S01]  /*5ab40*/  IMAD.MOV.U32 R236, RZ, RZ, R24 ;  /* 0x000000ffffec7224 */ /* 0x002fe200078e0018 */
[----:B------:R-:W-:Y:S01]  /*5ab50*/  STL.64 [R1+0x9b0], R32 ;  /* 0x0009b02001007387 */ /* 0x000fe20000100a00 */
[----:B----4-:R-:W-:Y:S01]  /*5ab60*/  MOV R238, R25 ;  /* 0x0000001900ee7202 */ /* 0x010fe20000000f00 */
[----:B--2---:R-:W-:-:S02]  /*5ab70*/  IMAD.MOV.U32 R239, RZ, RZ, R26 ;  /* 0x000000ffffef7224 */ /* 0x004fc400078e001a */
[----:B------:R1:W-:Y:S01]  /*5ab80*/  STL.64 [R1+0x9b8], R34 ;  /* 0x0009b82201007387 */ /* 0x0003e20000100a00 */
[----:B------:R-:W-:Y:S02]  /*5ab90*/  IMAD.MOV.U32 R237, RZ, RZ, R27 ;  /* 0x000000ffffed7224 */ /* 0x000fe400078e001b */
[C---:B------:R-:W-:Y:S01]  /*5aba0*/  HMMA.1688.F32.TF32 R24, R16.reuse, R202, R132 ;  /* 0x000000ca1018723c */ /* 0x040fe20000081084 */
[----:B------:R-:W-:Y:S04]  /*5abb0*/  STL.64 [R1+0x9a0], R28 ;  /* 0x0009a01c01007387 */ /* 0x000fe80000100a00 */
[----:B------:R2:W-:Y:S03]  /*5abc0*/  STL.64 [R1+0x9a8], R30 ;  /* 0x0009a81e01007387 */ /* 0x0005e60000100a00 */
[C---:B-1----:R-:W-:Y:S08]  /*5abd0*/  HMMA.1688.F32.TF32 R32, R16.reuse, R210, R124 ;  /* 0x000000d21020723c */ /* 0x042ff0000008107c */
[----:B--2---:R-:W-:Y:S01]  /*5abe0*/  HMMA.1688.F32.TF32 R28, R16, R206, R128 ;  /* 0x000000ce101c723c */ /* 0x004fe20000081080 */
[----:B------:R1:W-:Y:S04]  /*5abf0*/  STL [R1+0x274c], R237 ;  /* 0x00274ced01007387 */ /* 0x0003e80000100800 */
[----:B------:R2:W-:Y:S04]  /*5ac00*/  STL [R1+0x2748], R239 ;  /* 0x002748ef01007387 */ /* 0x0005e80000100800 */
[----:B------:R4:W-:Y:S01]  /*5ac10*/  STL [R1+0x2744], R236 ;  /* 0x002744ec01007387 */ /* 0x0009e20000100800 */
[----:B-1----:R-:W-:-:S03]  /*5ac20*/  MOV R237, R24 ;  /* 0x0000001800ed7202 */ /* 0x002fc60000000f00 */
[----:B------:R1:W-:Y:S01]  /*5ac30*/  STL [R1+0x2740], R238 ;  /* 0x002740ee01007387 */ /* 0x0003e20000100800 */
[----:B--2---:R-:W-:-:S03]  /*5ac40*/  IMAD.MOV.U32 R239, RZ, RZ, R25 ;  /* 0x000000ffffef7224 */ /* 0x004fc600078e0019 */
[----:B------:R-:W-:Y:S01]  /*5ac50*/  STL.64 [R1+0x980], R32 ;  /* 0x0009802001007387 */ /* 0x000fe20000100a00 */
[----:B----4-:R-:W-:-:S03]  /*5ac60*/  IMAD.MOV.U32 R236, RZ, RZ, R26 ;  /* 0x000000ffffec7224 */ /* 0x010fc600078e001a */
[----:B------:R-:W-:Y:S01]  /*5ac70*/  STL.64 [R1+0x988], R34 ;  /* 0x0009882201007387 */ /* 0x000fe20000100a00 */
[----:B-1----:R-:W-:Y:S02]  /*5ac80*/  MOV R238, R27 ;  /* 0x0000001b00ee7202 */ /* 0x002fe40000000f00 */
[C---:B------:R-:W-:Y:S01]  /*5ac90*/  HMMA.1688.F32.TF32 R24, R16.reuse, R194, R140 ;  /* 0x000000c21018723c */ /* 0x040fe2000008108c */
[----:B------:R-:W-:Y:S04]  /*5aca0*/  STL.64 [R1+0x970], R28 ;  /* 0x0009701c01007387 */ /* 0x000fe80000100a00 */
[----:B------:R1:W-:Y:S04]  /*5acb0*/  STL.64 [R1+0x978], R30 ;  /* 0x0009781e01007387 */ /* 0x0003e80000100a00 */
[----:B------:R-:W-:Y:S04]  /*5acc0*/  LDS R128, [R3+0x38000] ;  /* 0x0380000003807984 */ /* 0x000fe80000000800 */
[----:B------:R-:W-:Y:S01]  /*5acd0*/  LDS R130, [R3+0x3a000] ;  /* 0x03a0000003827984 */ /* 0x000fe20000000800 */
[----:B-1----:R-:W-:Y:S03]  /*5ace0*/  HMMA.1688.F32.TF32 R28, R16, R198, R136 ;  /* 0x000000c6101c723c */ /* 0x002fe60000081088 */
[----:B------:R1:W-:Y:S04]  /*5acf0*/  STL [R1+0x275c], R238 ;  /* 0x00275cee01007387 */ /* 0x0003e80000100800 */
[----:B------:R2:W-:Y:S04]  /*5ad00*/  STL [R1+0x2758], R236 ;  /* 0x002758ec01007387 */ /* 0x0005e80000100800 */
[----:B------:R4:W-:Y:S01]  /*5ad10*/  STL [R1+0x2754], R237 ;  /* 0x002754ed01007387 */ /* 0x0009e20000100800 */
[----:B-1----:R-:W-:-:S03]  /*5ad20*/  IMAD.MOV.U32 R238, RZ, RZ, R24 ;  /* 0x000000ffffee7224 */ /* 0x002fc600078e0018 */
[----:B------:R1:W-:Y:S01]  /*5ad30*/  STL [R1+0x2750], R239 ;  /* 0x002750ef01007387 */ /* 0x0003e20000100800 */
[----:B--2---:R-:W-:-:S03]  /*5ad40*/  IMAD.MOV.U32 R236, RZ, RZ, R25 ;  /* 0x000000ffffec7224 */ /* 0x004fc600078e0019 */
[----:B------:R-:W-:Y:S01]  /*5ad50*/  LDS R129, [R0+0x38000] ;  /* 0x0380000000817984 */ /* 0x000fe20000000800 */
[----:B----4-:R-:W-:-:S03]  /*5ad60*/  MOV R237, R26 ;  /* 0x0000001a00ed7202 */ /* 0x010fc60000000f00 */
[----:B------:R-:W-:Y:S01]  /*5ad70*/  LDS R131, [R0+0x3a000] ;  /* 0x03a0000000837984 */ /* 0x000fe20000000800 */
[----:B-1----:R-:W-:Y:S02]  /*5ad80*/  IMAD.MOV.U32 R239, RZ, RZ, R27 ;  /* 0x000000ffffef7224 */ /* 0x002fe400078e001b */
[C---:B------:R-:W-:Y:S01]  /*5ad90*/  HMMA.1688.F32.TF32 R24, R16.reuse, R186, R148 ;  /* 0x000000ba1018723c */ /* 0x040fe20000081094 */
[----:B------:R-:W-:Y:S04]  /*5ada0*/  STL.64 [R1+0x950], R28 ;  /* 0x0009501c01007387 */ /* 0x000fe80000100a00 */
[----:B------:R1:W-:Y:S03]  /*5adb0*/  STL.64 [R1+0x958], R30 ;  /* 0x0009581e01007387 */ /* 0x0003e60000100a00 */
[C---:B-1----:R-:W-:Y:S08]  /*5adc0*/  HMMA.1688.F32.TF32 R28, R16.reuse, R190, R144 ;  /* 0x000000be101c723c */ /* 0x042ff00000081090 */
[----:B------:R-:W-:Y:S01]  /*5add0*/  HMMA.1688.F32.TF32 R16, R16, R182, R152 ;  /* 0x000000b61010723c */ /* 0x000fe20000081098 */
[----:B------:R-:W-:Y:S04]  /*5ade0*/  STL [R1+0x276c], R238 ;  /* 0x00276cee01007387 */ /* 0x000fe80000100800 */
[----:B------:R-:W-:Y:S04]  /*5adf0*/  STL [R1+0x2768], R236 ;  /* 0x002768ec01007387 */ /* 0x000fe80000100800 */
[----:B------:R1:W-:Y:S04]  /*5ae00*/  STL [R1+0x2764], R237 ;  /* 0x002764ed01007387 */ /* 0x0003e80000100800 */
[----:B------:R2:W-:Y:S04]  /*5ae10*/  STL [R1+0x2760], R239 ;  /* 0x002760ef01007387 */ /* 0x0005e80000100800 */
[----:B------:R-:W-:Y:S01]  /*5ae20*/  STL.64 [R1+0x930], R28 ;  /* 0x0009301c01007387 */ /* 0x000fe20000100a00 */
[----:B-1----:R-:W-:-:S03]  /*5ae30*/  IMAD.MOV.U32 R237, RZ, RZ, R24 ;  /* 0x000000ffffed7224 */ /* 0x002fc600078e0018 */
[----:B------:R-:W-:Y:S01]  /*5ae40*/  STL.64 [R1+0x938], R30 ;  /* 0x0009381e01007387 */ /* 0x000fe20000100a00 */
[----:B--2---:R-:W-:-:S03]  /*5ae50*/  MOV R239, R25 ;  /* 0x0000001900ef7202 */ /* 0x004fc60000000f00 */
[----:B------:R1:W-:Y:S04]  /*5ae60*/  STL.64 [R1+0x928], R26 ;  /* 0x0009281a01007387 */ /* 0x0003e80000100a00 */
[----:B------:R-:W-:Y:S04]  /*5ae70*/  STL [R1+0x2774], R237 ;  /* 0x002774ed01007387 */ /* 0x000fe80000100800 */
[----:B------:R-:W-:Y:S04]  /*5ae80*/  STL [R1+0x2770], R239 ;  /* 0x002770ef01007387 */ /* 0x000fe80000100800 */
[----:B------:R2:W-:Y:S04]  /*5ae90*/  STL.64 [R1+0x1d0], R16 ;  /* 0x0001d01001007387 */ /* 0x0005e80000100a00 */
[----:B------:R-:W4:Y:S04]  /*5aea0*/  LDL.LU R156, [R1+0x2814] ;  /* 0x00281400019c7983 */ /* 0x000f280000300800 */
[----:B------:R-:W2:Y:S04]  /*5aeb0*/  LDL.LU R157, [R1+0x2810] ;  /* 0x00281000019d7983 */ /* 0x000ea80000300800 */
[----:B------:R-:W3:Y:S04]  /*5aec0*/  LDL.LU R159, [R1+0x280c] ;  /* 0x00280c00019f7983 */ /* 0x000ee80000300800 */
[----:B------:R-:W3:Y:S01]  /*5aed0*/  LDL.LU R158, [R1+0x2808] ;  /* 0x00280800019e7983 */ /* 0x000ee20000300800 */
[----:B-1----:R-:W-:-:S03]  /*5aee0*/  IMAD.MOV.U32 R27, RZ, RZ, R160 ;  /* 0x000000ffff1b7224 */ /* 0x002fc600078e00a0 */
[----:B------:R-:W3:Y:S04]  /*5aef0*/  LDL.LU R24, [R1+0x520] ;  /* 0x0005200001187983 */ /* 0x000ee80000300800 */
[----:B------:R-:W3:Y:S04]  /*5af00*/  LDL.LU R25, [R1+0x524] ;  /* 0x0005240001197983 */ /* 0x000ee80000300800 */
[----:B------:R-:W3:Y:S04]  /*5af10*/  LDL.LU R26, [R1+0x528] ;  /* 0x00052800011a7983 */ /* 0x000ee80000300800 */
[----:B------:R-:W3:Y:S01]  /*5af20*/  LDL.LU R160, [R1+0x2804] ;  /* 0x0028040001a07983 */ /* 0x000ee20000300800 */
[----:B----4-:R-:W-:-:S02]  /*5af30*/  IMAD.MOV.U32 R31, RZ, RZ, R156 ;  /* 0x000000ffff1f7224 */ /* 0x010fc400078e009c */
[----:B--2---:R-:W-:Y:S02]  /*5af40*/  IMAD.MOV.U32 R30, RZ, RZ, R157 ;  /* 0x000000ffff1e7224 */ /* 0x004fe400078e009d */
[----:B---3--:R-:W-:Y:S02]  /*5af50*/  IMAD.MOV.U32 R28, RZ, RZ, R159 ;  /* 0x000000ffff1c7224 */ /* 0x008fe400078e009f */
[----:B------:R-:W2:Y:S01]  /*5af60*/  LDL.LU R159, [R1+0x2800] ;  /* 0x00280000019f7983 */ /* 0x000ea20000300800 */
[----:B------:R-:W-:-:S03]  /*5af70*/  MOV R29, R158 ;  /* 0x0000009e001d7202 */ /* 0x000fc60000000f00 */
[----:B------:R-:W3:Y:S04]  /*5af80*/  LDL.LU R158, [R1+0x27fc] ;  /* 0x0027fc00019e7983 */ /* 0x000ee80000300800 */
[----:B------:R-:W4:Y:S04]  /*5af90*/  LDL.LU R157, [R1+0x27f8] ;  /* 0x0027f800019d7983 */ /* 0x000f280000300800 */
[----:B------:R-:W4:Y:S04]  /*5afa0*/  LDL.LU R156, [R1+0x27f4] ;  /* 0x0027f400019c7983 */ /* 0x000f280000300800 */
[----:B------:R-:W4:Y:S04]  /*5afb0*/  LDL.LU R40, [R1+0x390] ;  /* 0x0003900001287983 */ /* 0x000f280000300800 */
[----:B------:R-:W4:Y:S04]  /*5afc0*/  LDL.LU R41, [R1+0x394] ;  /* 0x0003940001297983 */ /* 0x000f280000300800 */
        /* <DEDUP_REMOVED lines=20> */
[----:B----4-:R-:W-:Y:S01]  /*5b110*/  MOV R37, R157 ;  /* 0x0000009d00257202 */ /* 0x010fe20000000f00 */
[----:B------:R-:W-:Y:S02]  /*5b120*/  IMAD.MOV.U32 R36, RZ, RZ, R156 ;  /* 0x000000ffff247224 */ /* 0x000fe400078e009c */
[----:B------:R-:W-:Y:S02]  /*5b130*/  IMAD.MOV.U32 R179, RZ, RZ, R160 ;  /* 0x000000ffffb37224 */ /* 0x000fe400078e00a0 */
        /* <DEDUP_REMOVED lines=8> */
[----:B------:R-:W4:Y:S01]  /*5b1c0*/  LDL.LU R247, [R1+0x51c] ;  /* 0x00051c0001f77983 */ /* 0x000f220000300800 */
[----:B------:R-:W-:-:S02]  /*5b1d0*/  IMAD.MOV.U32 R238, RZ, RZ, R18 ;  /* 0x000000ffffee7224 */ /* 0x000fc400078e0012 */
[----:B------:R-:W-:-:S05]  /*5b1e0*/  IMAD.MOV.U32 R236, RZ, RZ, R19 ;  /* 0x000000ffffec7224 */ /* 0x000fca00078e0013 */
[----:B------:R-:W-:Y:S04]  /*5b1f0*/  STL [R1+0x277c], R236 ;  /* 0x00277cec01007387 */ /* 0x000fe80000100800 */
[----:B------:R-:W-:Y:S01]  /*5b200*/  STL [R1+0x2778], R238 ;  /* 0x002778ee01007387 */ /* 0x000fe20000100800 */
[C---:B------:R-:W-:Y:S08]  /*5b210*/  HMMA.1688.F32.TF32 R36, R20.reuse, R218, R36 ;  /* 0x000000da1424723c */ /* 0x040ff00000081024 */
[C---:B------:R-:W-:Y:S08]  /*5b220*/  HMMA.1688.F32.TF32 R32, R20.reuse, R214, R32 ;  /* 0x000000d61420723c */ /* 0x040ff00000081020 */
[C---:B---3--:R-:W-:Y:S11]  /*5b230*/  HMMA.1688.F32.TF32 R16, R20.reuse, R10, R156 ;  /* 0x0000000a1410723c */ /* 0x048ff6000008109c */
[----:B------:R-:W-:Y:S11]  /*5b240*/  @!UPT UIADD3 URZ, URZ, URZ, URZ ;  /* 0x0000003f3f3ff290 */ /* 0x000ff6000fffe03f */
[----:B------:R-:W-:Y:S01]  /*5b250*/  @!UPT UIADD3 URZ, URZ, URZ, URZ ;  /* 0x0000003f3f3ff290 */ /* 0x000fe2000fffe03f */
[----:B------:R1:W-:Y:S01]  /*5b260*/  STL.64 [R1+0x1c0], R16 ;  /* 0x0001c01001007387 */ /* 0x0003e20000100a00 */
[----:B------:R-:W-:Y:S01]  /*5b270*/  MOV R237, R18 ;  /* 0x0000001200ed7202 */ /* 0x000fe20000000f00 */
[----:B------:R-:W-:Y:S02]  /*5b280*/  IMAD.MOV.U32 R239, RZ, RZ, R19 ;  /* 0x000000ffffef7224 */ /* 0x000fe400078e0013 */
[C---:B-1----:R-:W-:Y:S02]  /*5b290*/  HMMA.1688.F32.TF32 R16, R20.reuse, R234, R40 ;  /* 0x000000ea1410723c */ /* 0x042fe40000081028 */
[----:B------:R1:W-:Y:S04]  /*5b2a0*/  STL [R1+0x2784], R237 ;  /* 0x002784ed01007387 */ /* 0x0003e80000100800 */
[----:B------:R3:W-:Y:S02]  /*5b2b0*/  STL [R1+0x2780], R239 ;  /* 0x002780ef01007387 */ /* 0x0007e40000100800 */
[C---:B--2---:R-:W-:Y:S11]  /*5b2c0*/  HMMA.1688.F32.TF32 R44, R20.reuse, R6, R160 ;  /* 0x00000006142c723c */ /* 0x044ff600000810a0 */
[----:B------:R-:W-:Y:S05]  /*5b2d0*/  @!UPT UIADD3 URZ, URZ, URZ, URZ ;  /* 0x0000003f3f3ff290 */ /* 0x000fea000fffe03f */
[----:B-1----:R-:W-:Y:S01]  /*5b2e0*/  IMAD.MOV.U32 R237, RZ, RZ, R16 ;  /* 0x000000ffffed7224 */ /* 0x002fe200078e0010 */
[----:B---3--:R-:W-:Y:S01]  /*5b2f0*/  MOV R239, R17 ;  /* 0x0000001100ef7202 */ /* 0x008fe20000000f00 */
[----:B------:R-:W-:Y:S02]  /*5b300*/  IMAD.MOV.U32 R236, RZ, RZ, R18 ;  /* 0x000000ffffec7224 */ /* 0x000fe400078e0012 */
[----:B------:R-:W-:Y:S02]  /*5b310*/  IMAD.MOV.U32 R238, RZ, RZ, R19 ;  /* 0x000000ffffee7224 */ /* 0x000fe400078e0013 */
[C---:B------:R-:W-:Y:S01]  /*5b320*/  HMMA.1688.F32.TF32 R16, R20.reuse, R226, R96 ;  /* 0x000000e21410723c */ /* 0x040fe20000081060 */
[----:B------:R-:W-:Y:S04]  /*5b330*/  STL.64 [R1+0x1b0], R44 ;  /* 0x0001b02c01007387 */ /* 0x000fe80000100a00 */
[----:B------:R-:W-:Y:S03]  /*5b340*/  STL.64 [R1+0x1b8], R46 ;  /* 0x0001b82e01007387 */ /* 0x000fe60000100a00 */
[----:B------:R-:W-:Y:S01]  /*5b350*/  HMMA.1688.F32.TF32 R40, R20, R230, R100 ;  /* 0x000000e61428723c */ /* 0x000fe20000081064 */
[----:B------:R1:W-:Y:S04]  /*5b360*/  STL [R1+0x2794], R238 ;  /* 0x002794ee01007387 */ /* 0x0003e80000100800 */
[----:B------:R2:W-:Y:S04]  /*5b370*/  STL [R1+0x2790], R236 ;  /* 0x002790ec01007387 */ /* 0x0005e80000100800 */
[----:B------:R3:W-:Y:S04]  /*5b380*/  STL [R1+0x278c], R237 ;  /* 0x00278ced01007387 */ /* 0x0007e80000100800 */
[----:B------:R4:W-:Y:S03]  /*5b390*/  STL [R1+0x2788], R239 ;  /* 0x002788ef01007387 */ /* 0x0009e60000100800 */
[----:B-1----:R-:W-:Y:S01]  /*5b3a0*/  MOV R238, R16 ;  /* 0x0000001000ee7202 */ /* 0x002fe20000000f00 */
[----:B--2---:R-:W-:-:S02]  /*5b3b0*/  IMAD.MOV.U32 R236, RZ, RZ, R17 ;  /* 0x000000ffffec7224 */ /* 0x004fc400078e0011 */
[----:B---3--:R-:W-:Y:S01]  /*5b3c0*/  IMAD.MOV.U32 R237, RZ, RZ, R18 ;  /* 0x000000ffffed7224 */ /* 0x008fe200078e0012 */
[----:B----4-:R-:W-:Y:S02]  /*5b3d0*/  MOV R239, R19 ;  /* 0x0000001300ef7202 */ /* 0x010fe40000000f00 */
[C---:B------:R-:W-:Y:S01]  /*5b3e0*/  HMMA.1688.F32.TF32 R16, R20.reuse, R222, R176 ;  /* 0x000000de1410723c */ /* 0x040fe200000810b0 */
[----:B------:R-:W-:Y:S04]  /*5b3f0*/  STL.64 [R1+0x190], R40 ;  /* 0x0001902801007387 */ /* 0x000fe80000100a00 */
[----:B------:R-:W-:Y:S04]  /*5b400*/  STL.64 [R1+0x198], R42 ;  /* 0x0001982a01007387 */ /* 0x000fe80000100a00 */
[----:B------:R-:W-:Y:S04]  /*5b410*/  STL.64 [R1+0x27a0], R238 ;  /* 0x0027a0ee01007387 */ /* 0x000fe80000100a00 */
[----:B------:R-:W-:Y:S10]  /*5b420*/  STL.64 [R1+0x2798], R236 ;  /* 0x002798ec01007387 */ /* 0x000ff40000100a00 */
[----:B------:R-:W-:Y:S04]  /*5b430*/  STL.64 [R1+0x170], R16 ;  /* 0x0001701001007387 */ /* 0x000fe80000100a00 */
[----:B------:R1:W-:Y:S02]  /*5b440*/  STL.64 [R1+0x178], R18 ;  /* 0x0001781201007387 */ /* 0x0003e40000100a00 */
[C---:B-1----:R-:W-:Y:S02]  /*5b450*/  HMMA.1688.F32.TF32 R16, R20.reuse, R210, R28 ;  /* 0x000000d21410723c */ /* 0x042fe4000008101c */
        /* <DEDUP_REMOVED lines=8> */
[----:B-1----:R-:W-:Y:S02]  /*5b4e0*/  HMMA.1688.F32.TF32 R16, R20, R198, R240 ;  /* 0x000000c61410723c */ /* 0x002fe400000810f0 */
[----:B------:R1:W-:Y:S04]  /*5b4f0*/  STL.64 [R1+0x130], R28 ;  /* 0x0001301c01007387 */ /* 0x0003e80000100a00 */
[----:B------:R2:W-:Y:S04]  /*5b500*/  STL.64 [R1+0x138], R30 ;  /* 0x0001381e01007387 */ /* 0x0005e80000100a00 */
[----:B------:R-:W3:Y:S04]  /*5b510*/  LDL.LU R244, [R1+0x400] ;  /* 0x0004000001f47983 */ /* 0x000ee80000300800 */
[----:B------:R4:W-:Y:S04]  /*5b520*/  STL.64 [R1+0x120], R24 ;  /* 0x0001201801007387 */ /* 0x0009e80000100a00 */
[----:B------:R-:W-:Y:S05]  /*5b530*/  STL.64 [R1+0x128], R26 ;  /* 0x0001281a01007387 */ /* 0x000fea0000100a00 */
[----:B------:R-:W-:Y:S04]  /*5b540*/  STL.64 [R1+0x110], R16 ;  /* 0x0001101001007387 */ /* 0x000fe80000100a00 */
        /* <DEDUP_REMOVED lines=72> */
[----:B-1----:R-:W-:Y:S01]  /*5b9d0*/  MOV R29, R189 ;  /* 0x000000bd001d7202 */ /* 0x002fe20000000f00 */
[----:B------:R-:W-:-:S02]  /*5b9e0*/  IMAD.MOV.U32 R28, RZ, RZ, R205 ;  /* 0x000000ffff1c7224 */ /* 0x000fc400078e00cd */
[----:B--2---:R-:W-:Y:S02]  /*5b9f0*/  IMAD.MOV.U32 R30, RZ, RZ, R188 ;  /* 0x000000ffff1e7224 */ /* 0x004fe400078e00bc */
[----:B------:R-:W-:Y:S01]  /*5ba00*/  IMAD.MOV.U32 R31, RZ, RZ, R185 ;  /* 0x000000ffff1f7224 */ /* 0x000fe200078e00b9 */
[----:B----4-:R-:W-:Y:S01]  /*5ba10*/  MOV R24, R184 ;  /* 0x000000b800187202 */ /* 0x010fe20000000f00 */
[C---:B---3--:R-:W-:Y:S08]  /*5ba20*/  HMMA.1688.F32.TF32 R244, R12.reuse, R198, R244 ;  /* 0x000000c60cf4723c */ /* 0x048ff000000810f4 */
[----:B------:R-:W-:Y:S08]  /*5ba30*/  HMMA.1688.F32.TF32 R44, R12, R222, R44 ;  /* 0x000000de0c2c723c */ /* 0x000ff0000008102c */
[C---:B------:R-:W-:Y:S08]  /*5ba40*/  HMMA.1688.F32.TF32 R76, R20.reuse, R190, R76 ;  /* 0x000000be144c723c */ /* 0x040ff0000008104c */
[C---:B------:R-:W-:Y:S08]  /*5ba50*/  HMMA.1688.F32.TF32 R80, R20.reuse, R194, R80 ;  /* 0x000000c21450723c */ /* 0x040ff00000081050 */
[C---:B------:R-:W-:Y:S11]  /*5ba60*/  HMMA.1688.F32.TF32 R16, R20.reuse, R186, R72 ;  /* 0x000000ba1410723c */ /* 0x040ff60000081048 */
[----:B------:R-:W-:Y:S04]  /*5ba70*/  @!UPT UIADD3 URZ, URZ, URZ, URZ ;  /* 0x0000003f3f3ff290 */ /* 0x000fe8000fffe03f */
        /* <DEDUP_REMOVED lines=13> */
[----:B------:R1:W-:Y:S02]  /*5bb50*/  STL.64 [R1+0xc8], R22 ;  /* 0x0000c81601007387 */ /* 0x0003e40000100a00 */
[C---:B------:R-:W-:Y:S01]  /*5bb60*/  HMMA.1688.F32.TF32 R184, R12.reuse, R186, R28 ;  /* 0x000000ba0cb8723c */ /* 0x040fe2000008101c */
[----:B------:R-:W-:Y:S01]  /*5bb70*/  IMAD.MOV.U32 R25, RZ, RZ, R181 ;  /* 0x000000ffff197224 */ /* 0x000fe200078e00b5 */
[----:B------:R-:W-:Y:S01]  /*5bb80*/  MOV R27, R2 ;  /* 0x00000002001b7202 */ /* 0x000fe20000000f00 */
[----:B------:R-:W-:Y:S01]  /*5bb90*/  IMAD.MOV.U32 R26, RZ, RZ, R180 ;  /* 0x000000ffff1a7224 */ /* 0x000fe200078e00b4 */
[----:B------:R-:W-:Y:S04]  /*5bba0*/  LDS R234, [R3+0x3a200] ;  /* 0x03a2000003ea7984 */ /* 0x000fe80000000800 */
[----:B------:R-:W-:Y:S01]  /*5bbb0*/  STL.64 [R1+0xb0], R16 ;  /* 0x0000b01001007387 */ /* 0x000fe20000100a00 */
[----:B-1----:R-:W-:Y:S03]  /*5bbc0*/  HMMA.1688.F32.TF32 R20, R12, R230, R52 ;  /* 0x000000e60c14723c */ /* 0x002fe60000081034 */
[----:B------:R1:W-:Y:S01]  /*5bbd0*/  STL.64 [R1+0xb8], R18 ;  /* 0x0000b81201007387 */ /* 0x0003e20000100a00 */
[----:B------:R-:W-:-:S02]  /*5bbe0*/  IMAD.MOV.U32 R238, RZ, RZ, R233 ;  /* 0x000000ffffee7224 */ /* 0x000fc400078e00e9 */
[----:B------:R-:W-:Y:S01]  /*5bbf0*/  IMAD.MOV.U32 R239, RZ, RZ, R232 ;  /* 0x000000ffffef7224 */ /* 0x000fe200078e00e8 */
[----:B------:R-:W-:Y:S01]  /*5bc00*/  LDS R235, [R0+0x3a200] ;  /* 0x03a2000000eb7984 */ /* 0x000fe20000000800 */
[C---:B------:R-:W-:Y:S03]  /*5bc10*/  HMMA.1688.F32.TF32 R240, R12.reuse, R194, R240 ;  /* 0x000000c20cf0723c */ /* 0x040fe600000810f0 */
[----:B------:R-:W-:Y:S04]  /*5bc20*/  LDS R230, [R3+0x3a300] ;  /* 0x03a3000003e67984 */ /* 0x000fe80000000800 */
[----:B------:R-:W-:Y:S01]  /*5bc30*/  LDS R231, [R0+0x3a300] ;  /* 0x03a3000000e77984 */ /* 0x000fe20000000800 */
[C---:B-1----:R-:W-:Y:S03]  /*5bc40*/  HMMA.1688.F32.TF32 R16, R12.reuse, R226, R48 ;  /* 0x000000e20c10723c */ /* 0x042fe60000081030 */
[----:B------:R-:W-:Y:S04]  /*5bc50*/  STL.64 [R1+0xa0], R56 ;  /* 0x0000a03801007387 */ /* 0x000fe80000100a00 */
[----:B------:R-:W-:Y:S04]  /*5bc60*/  STL.64 [R1+0xa8], R58 ;  /* 0x0000a83a01007387 */ /* 0x000fe80000100a00 */
[----:B------:R-:W-:Y:S04]  /*5bc70*/  STL.64 [R1+0x90], R20 ;  /* 0x0000901401007387 */ /* 0x000fe80000100a00 */
[----:B------:R1:W-:Y:S01]  /*5bc80*/  STL.64 [R1+0x98], R22 ;  /* 0x0000981601007387 */ /* 0x0003e20000100a00 */
[C---:B------:R-:W-:Y:S03]  /*5bc90*/  HMMA.1688.F32.TF32 R188, R12.reuse, R190, R32 ;  /* 0x000000be0cbc723c */ /* 0x040fe60000081020 */
[----:B------:R-:W-:Y:S04]  /*5bca0*/  LDS R232, [R3+0x38200] ;  /* 0x0382000003e87984 */ /* 0x000fe80000000800 */
[----:B------:R-:W-:Y:S01]  /*5bcb0*/  STL.64 [R1+0x80], R16 ;  /* 0x0000801001007387 */ /* 0x000fe20000100a00 */
[C---:B-1----:R-:W-:Y:S03]  /*5bcc0*/  HMMA.1688.F32.TF32 R20, R12.reuse, R218, R40 ;  /* 0x000000da0c14723c */ /* 0x042fe60000081028 */
[----:B------:R1:W-:Y:S04]  /*5bcd0*/  STL.64 [R1+0x88], R18 ;  /* 0x0000881201007387 */ /* 0x0003e80000100a00 */
[----:B------:R-:W-:Y:S01]  /*5bce0*/  LDS R233, [R0+0x38200] ;  /* 0x0382000000e97984 */ /* 0x000fe20000000800 */
[C---:B-1----:R-:W-:Y:S03]  /*5bcf0*/  HMMA.1688.F32.TF32 R16, R12.reuse, R214, R100 ;  /* 0x000000d60c10723c */ /* 0x042fe60000081064 */
[----:B------:R-:W-:Y:S04]  /*5bd00*/  STL.64 [R1+0x70], R44 ;  /* 0x0000702c01007387 */ /* 0x000fe80000100a00 */
[----:B------:R-:W-:Y:S01]  /*5bd10*/  STL.64 [R1+0x78], R46 ;  /* 0x0000782e01007387 */ /* 0x000fe20000100a00 */
[C---:B------:R-:W-:Y:S07]  /*5bd20*/  HMMA.1688.F32.TF32 R40, R12.reuse, R210, R96 ;  /* 0x000000d20c28723c */ /* 0x040fee0000081060 */
[----:B------:R-:W-:Y:S04]  /*5bd30*/  STL.64 [R1+0x50], R20 ;  /* 0x0000501401007387 */ /* 0x000fe80000100a00 */
[----:B------:R1:W-:Y:S04]  /*5bd40*/  STL.64 [R1+0x58], R22 ;  /* 0x0000581601007387 */ /* 0x0003e80000100a00 */
[----:B------:R-:W-:Y:S01]  /*5bd50*/  STL.64 [R1+0x40], R16 ;  /* 0x0000401001007387 */ /* 0x000fe20000100a00 */
[----:B-1----:R-:W-:Y:S03]  /*5bd60*/  HMMA.1688.F32.TF32 R20, R12, R206, R176 ;  /* 0x000000ce0c14723c */ /* 0x002fe600000810b0 */
[----:B------:R1:W-:Y:S01]  /*5bd70*/  STL.64 [R1+0x48], R18 ;  /* 0x0000481201007387 */ /* 0x0003e20000100a00 */
[----:B------:R-:W-:-:S03]  /*5bd80*/  IMAD.MOV.U32 R99, RZ, RZ, R204 ;  /* 0x000000ffff637224 */ /* 0x000fc600078e00cc */
[----:B------:R-:W-:Y:S01]  /*5bd90*/  LDS R206, [R3+0x3a100] ;  /* 0x03a1000003ce7984 */ /* 0x000fe20000000800 */
[C---:B------:R-:W-:Y:S03]  /*5bda0*/  HMMA.1688.F32.TF32 R180, R12.reuse, R182, R24 ;  /* 0x000000b60cb4723c */ /* 0x040fe60000081018 */
[----:B------:R-:W-:Y:S05]  /*5bdb0*/  LDS R207, [R0+0x3a100] ;  /* 0x03a1000000cf7984 */ /* 0x000fea0000000800 */
[----:B-1----:R-:W-:Y:S01]  /*5bdc0*/  HMMA.1688.F32.TF32 R16, R12, R202, R36 ;  /* 0x000000ca0c10723c */ /* 0x002fe20000081024 */
[----:B------:R-:W-:Y:S04]  /*5bdd0*/  STL.64 [R1+0x30], R40 ;  /* 0x0000302801007387 */ /* 0x000fe80000100a00 */
[----:B------:R-:W-:Y:S04]  /*5bde0*/  STL.64 [R1+0x38], R42 ;  /* 0x0000382a01007387 */ /* 0x000fe80000100a00 */
[----:B------:R-:W-:Y:S04]  /*5bdf0*/  STL.64 [R1+0x20], R20 ;  /* 0x0000201401007387 */ /* 0x000fe80000100a00 */
[----:B------:R-:W-:Y:S01]  /*5be00*/  STL.64 [R1+0x28], R22 ;  /* 0x0000281601007387 */ /* 0x000fe20000100a00 */
[----:B------:R-:W-:-:S09]  /*5be10*/  MOV R176, R4 ;  /* 0x0000000400b07202 */ /* 0x000fd20000000f00 */
[----:B------:R-:W-:Y:S04]  /*5be20*/  STL.64 [R1+0x10], R16 ;  /* 0x0000101001007387 */ /* 0x000fe80000100a00 */
[----:B------:R-:W-:Y:S04]  /*5be30*/  STL.64 [R1+0x25d8], R246 ;  /* 0x0025d8f601007387 */ /* 0x000fe80000100a00 */
[----:B------:R-:W-:Y:S04]  /*5be40*/  STL.64 [R1+0x25d0], R244 ;  /* 0x0025d0f401007387 */ /* 0x000fe80000100a00 */
[----:B------:R-:W-:Y:S04]  /*5be50*/  STL.64 [R1+0x25e8], R242 ;  /* 0x0025e8f201007387 */ /* 0x000fe80000100a00 */
[----:B------:R-:W-:Y:S04]  /*5be60*/  STL.64 [R1+0x25e0], R240 ;  /* 0x0025e0f001007387 */ /* 0x000fe80000100a00 */
[----:B------:R-:W2:Y:S04]  /*5be70*/  LDL.LU R205, [R1+0xa04] ;  /* 0x000a040001cd7983 */ /* 0x000ea80000300800 */
[----:B------:R-:W-:Y:S01]  /*5be80*/  STL.64 [R1+0x25f8], R190 ;  /* 0x0025f8be01007387 */ /* 0x000fe20000100a00 */
[----:B------:R-:W-:-:S03]  /*5be90*/  IMAD.MOV.U32 R177, RZ, RZ, R5 ;  /* 0x000000ffffb17224 */ /* 0x000fc600078e0005 */
[----:B------:R-:W-:Y:S01]  /*5bea0*/  STL.64 [R1+0x25f0], R188 ;  /* 0x0025f0bc01007387 */ /* 0x000fe20000100a00 */
[----:B------:R-:W-:-:S03]  /*5beb0*/  IMAD.MOV.U32 R178, RZ, RZ, R8 ;  /* 0x000000ffffb27224 */ /* 0x000fc600078e0008 */
[----:B------:R-:W-:Y:S01]  /*5bec0*/  STL.64 [R1+0x2608], R186 ;  /* 0x002608ba01007387 */ /* 0x000fe20000100a00 */
[----:B------:R-:W-:-:S03]  /*5bed0*/  MOV R179, R9 ;  /* 0x0000000900b37202 */ /* 0x000fc60000000f00 */
[----:B------:R-:W-:Y:S04]  /*5bee0*/  STL.64 [R1+0x2600], R184 ;  /* 0x002600b801007387 */ /* 0x000fe80000100a00 */
        /* <DEDUP_REMOVED lines=15> */
[----:B------:R-:W-:-:S02]  /*5bfe0*/  IMAD.MOV.U32 R252, RZ, RZ, R18 ;  /* 0x000000fffffc7224 */ /* 0x000fc400078e0012 */
[----:B------:R-:W-:Y:S01]  /*5bff0*/  IMAD.MOV.U32 R2, RZ, RZ, R19 ;  /* 0x000000ffff027224 */ /* 0x000fe200078e0013 */
[----:B------:R-:W-:Y:S04]  /*5c000*/  STL.64 [R1+0x2618], R182 ;  /* 0x002618b601007387 */ /* 0x000fe80000100a00 */
[----:B------:R-:W-:Y:S04]  /*5c010*/  STL.64 [R1+0x2610], R180 ;  /* 0x002610b401007387 */ /* 0x000fe80000100a00 */
[----:B--2---:R-:W1:Y:S04]  /*5c020*/  LDSM.16.M88.4 R12, [R205+0x82180] ;  /* 0x08218000cd0c783b */ /* 0x004e680000000200 */
[----:B------:R-:W2:Y:S04]  /*5c030*/  LDSM.16.M88.4 R16, [R205+0x83180] ;  /* 0x08318000cd10783b */ /* 0x000ea80000000200 */
[----:B------:R-:W1:Y:S04]  /*5c040*/  LDSM.16.M88.4 R20, [R205+0x84180] ;  /* 0x08418000cd14783b */ /* 0x000e680000000200 */
[----:B------:R-:W-:Y:S04]  /*5c050*/  LDSM.16.M88.4 R24, [R205+0x85180] ;  /* 0x08518000cd18783b */ /* 0x000fe80000000200 */
[----:B------:R-:W-:Y:S01]  /*5c060*/  LDSM.16.M88.4 R28, [R205+0x86180] ;  /* 0x08618000cd1c783b */ /* 0x000fe20000000200 */
[----:B---3--:R-:W-:-:S03]  /*5c070*/  MOV R103, R4 ;  /* 0x0000000400677202 */ /* 0x008fc60000000f00 */
[----:B------:R-:W-:Y:S01]  /*5c080*/  LDSM.16.M88.4 R32, [R205+0x87180] ;  /* 0x08718000cd20783b */ /* 0x000fe20000000200 */
[----:B----4-:R-:W-:-:S03]  /*5c090*/  IMAD.MOV.U32 R102, RZ, RZ, R5 ;  /* 0x000000ffff667224 */ /* 0x010fc600078e0005 */
[----:B------:R-:W-:Y:S01]  /*5c0a0*/  LDSM.16.M88.4 R36, [R205+0x88180] ;  /* 0x08818000cd24783b */ /* 0x000fe20000000200 */
[----:B------:R-:W-:-:S03]  /*5c0b0*/  IMAD.MOV.U32 R101, RZ, RZ, R8 ;  /* 0x000000ffff657224 */ /* 0x000fc600078e0008 */
[----:B------:R-:W3:Y:S01]  /*5c0c0*/  LDSM.16.M88.4 R4, [R205+0x80180] ;  /* 0x08018000cd04783b */ /* 0x000ee20000000200 */
[----:B------:R-:W-:-:S03]  /*5c0d0*/  MOV R100, R9 ;  /* 0x0000000900647202 */ /* 0x000fc60000000f00 */
[----:B------:R-:W-:Y:S04]  /*5c0e0*/  LDSM.16.M88.4 R40, [R205+0x89180] ;  /* 0x08918000cd28783b */ /* 0x000fe80000000200 */
[----:B------:R-:W4:Y:S04]  /*5c0f0*/  LDSM.16.M88.4 R8, [R205+0x81180] ;  /* 0x08118000cd08783b */ /* 0x000f280000000200 */
[----:B------:R-:W-:Y:S04]  /*5c100*/  LDSM.16.M88.4 R44, [R205+0x8a180] ;  /* 0x08a18000cd2c783b */ /* 0x000fe80000000200 */
[----:B------:R-:W-:Y:S01]  /*5c110*/  LDSM.16.M88.4 R48, [R205+0x8b180] ;  /* 0x08b18000cd30783b */ /* 0x000fe20000000200 */
[----:B------:R-:W-:Y:S01]  /*5c120*/  IMAD.MOV.U32 R71, RZ, RZ, R204 ;  /* 0x000000ffff477224 */ /* 0x000fe200078e00cc */
[C---:B-1----:R-:W-:Y:S02]  /*5c130*/  HMMA.1688.F32.TF32 R76, R128.reuse, R12, R100 ;  /* 0x0000000c804c723c */ /* 0x042fe40000081064 */
[----:B------:R-:W-:Y:S04]  /*5c140*/  LDSM.16.M88.4 R52, [R205+0x8c180] ;  /* 0x08c18000cd34783b */ /* 0x000fe80000000200 */
[----:B------:R-:W-:Y:S02]  /*5c150*/  LDSM.16.M88.4 R56, [R205+0x8d180] ;  /* 0x08d18000cd38783b */ /* 0x000fe40000000200 */
[C---:B--2---:R-:W-:Y:S02]  /*5c160*/  HMMA.1688.F32.TF32 R80, R128.reuse, R16, R96 ;  /* 0x000000108050723c */ /* 0x044fe40000081060 */
[----:B------:R-:W1:Y:S04]  /*5c170*/  LDSM.16.M88.4 R60, [R205+0x8e180] ;  /* 0x08e18000cd3c783b */ /* 0x000e680000000200 */
[----:B------:R-:W2:Y:S02]  /*5c180*/  LDSM.16.M88.4 R64, [R205+0x8f180] ;  /* 0x08f18000cd40783b */ /* 0x000ea40000000200 */
[C---:B------:R-:W-:Y:S02]  /*5c190*/  HMMA.1688.F32.TF32 R84, R128.reuse, R20, R176 ;  /* 0x000000148054723c */ /* 0x040fe400000810b0 */
[----:B------:R-:W-:Y:S04]  /*5c1a0*/  LDS R204, [R3+0x38100] ;  /* 0x0381000003cc7984 */ /* 0x000fe80000000800 */
[----:B------:R-:W1:Y:S02]  /*5c1b0*/  LDS R205, [R0+0x38100] ;  /* 0x0381000000cd7984 */ /* 0x000e640000000800 */
[C---:B---3--:R-:W-:Y:S08]  /*5c1c0*/  HMMA.1688.F32.TF32 R68, R128.reuse, R4, R68 ;  /* 0x000000048044723c */ /* 0x048ff00000081044 */
[C---:B----4-:R-:W-:Y:S11]  /*5c1d0*/  HMMA.1688.F32.TF32 R72, R128.reuse, R8, R72 ;  /* 0x000000088048723c */ /* 0x050ff60000081048 */
[----:B------:R-:W-:Y:S04]  /*5c1e0*/  @!UPT UIADD3 URZ, URZ, URZ, URZ ;  /* 0x0000003f3f3ff290 */ /* 0x000fe8000fffe03f */
        /* <DEDUP_REMOVED lines=54> */
[C---:B-1----:R-:W-:Y:S08]  /*5c550*/  HMMA.1688.F32.TF32 R124, R128.reuse, R60, R168 ;  /* 0x0000003c807c723c */ /* 0x042ff000000810a8 */
        /* <DEDUP_REMOVED lines=31> */
[----:B------:R-:W-:Y:S03]  /*5c750*/  HMMA.1688.F32.TF32 R128, R128, R64, R176 ;  /* 0x000000408080723c */ /* 0x000fe600000810b0 */
        /* <DEDUP_REMOVED lines=54> */
[----:B------:R-:W4:Y:S04]  /*5cac0*/  LDL.LU R236, [R1] ;  /* 0x0000000001ec7983 */ /* 0x000f280000300800 */
[----:B------:R-:W4:Y:S04]  /*5cad0*/  LDL.LU R237, [R1+0x4] ;  /* 0x0000040001ed7983 */ /* 0x000f280000300800 */
[----:B------:R-:W-:Y:S04]  /*5cae0*/  STL.64 [R1+0x2718], R130 ;  /* 0x0027188201007387 */ /* 0x000fe80000100a00 */
[----:B------:R-:W-:Y:S01]  /*5caf0*/  STL.64 [R1+0x2710], R128 ;  /* 0x0027108001007387 */ /* 0x000fe20000100a00 */
[----:B------:R-:W-:Y:S01]  /*5cb00*/  MOV R210, R193 ;  /* 0x000000c100d27202 */ /* 0x000fe20000000f00 */
[----:B------:R-:W-:Y:S01]  /*5cb10*/  IMAD.MOV.U32 R211, RZ, RZ, R192 ;  /* 0x000000ffffd37224 */ /* 0x000fe200078e00c0 */
[C---:B--2---:R-:W-:Y:S08]  /*5cb20*/  HMMA.1688.F32.TF32 R196, R204.reuse, R56, R196 ;  /* 0x00000038ccc4723c */ /* 0x044ff000000810c4 */
[C---:B---3--:R-:W-:Y:S08]  /*5cb30*/  HMMA.1688.F32.TF32 R192, R204.reuse, R52, R244 ;  /* 0x00000034ccc0723c */ /* 0x048ff000000810f4 */
[C---:B----4-:R-:W-:Y:S08]  /*5cb40*/  HMMA.1688.F32.TF32 R176, R204.reuse, R48, R176 ;  /* 0x00000030ccb0723c */ /* 0x050ff000000810b0 */
[C---:B------:R-:W-:Y:S08]  /*5cb50*/  HMMA.1688.F32.TF32 R168, R204.reuse, R40, R168 ;  /* 0x00000028cca8723c */ /* 0x040ff000000810a8 */
[C---:B------:R-:W-:Y:S08]  /*5cb60*/  HMMA.1688.F32.TF32 R164, R204.reuse, R36, R164 ;  /* 0x00000024cca4723c */ /* 0x040ff000000810a4 */
[C---:B------:R-:W-:Y:S08]  /*5cb70*/  HMMA.1688.F32.TF32 R160, R204.reuse, R32, R160 ;  /* 0x00000020cca0723c */ /* 0x040ff000000810a0 */
[C---:B------:R-:W-:Y:S08]  /*5cb80*/  HMMA.1688.F32.TF32 R152, R204.reuse, R24, R152 ;  /* 0x00000018cc98723c */ /* 0x040ff00000081098 */
[C---:B------:R-:W-:Y:S11]  /*5cb90*/  HMMA.1688.F32.TF32 R132, R204.reuse, R4, R132 ;  /* 0x00000004cc84723c */ /* 0x040ff60000081084 */
[----:B------:R-:W-:Y:S11]  /*5cba0*/  @!UPT UIADD3 URZ, URZ, URZ, URZ ;  /* 0x0000003f3f3ff290 */ /* 0x000ff6000fffe03f */
[----:B------:R-:W-:Y:S01]  /*5cbb0*/  @!UPT UIADD3 URZ, URZ, URZ, URZ ;  /* 0x0000003f3f3ff290 */ /* 0x000fe2000fffe03f */
[----:B------:R-:W-:Y:S04]  /*5cbc0*/  STL.64 [R1+0x27b0], R134 ;  /* 0x0027b08601007387 */ /* 0x000fe80000100a00 */
[----:B------:R-:W-:Y:S04]  /*5cbd0*/  STL.64 [R1+0x27a8], R132 ;  /* 0x0027a88401007387 */ /* 0x000fe80000100a00 */
[----:B------:R-:W2:Y:S04]  /*5cbe0*/  LDL.LU R218, [R1+0x728] ;  /* 0x0007280001da7983 */ /* 0x000ea80000300800 */
[----:B------:R-:W2:Y:S01]  /*5cbf0*/  LDL.LU R219, [R1+0x72c] ;  /* 0x00072c0001db7983 */ /* 0x000ea20000300800 */
        /* <DEDUP_REMOVED lines=22> */
[----:B------:R-:W-:Y:S01]  /*5cd60*/  IMAD.MOV.U32 R191, RZ, RZ, R212 ;  /* 0x000000ffffbf7224 */ /* 0x000fe200078e00d4 */
[----:B------:R-:W-:Y:S01]  /*5cd70*/  MOV R239, R228 ;  /* 0x000000e400ef7202 */ /* 0x000fe20000000f00 */
[----:B------:R-:W-:Y:S01]  /*5cd80*/  IMAD.MOV.U32 R238, RZ, RZ, R229 ;  /* 0x000000ffffee7224 */ /* 0x000fe200078e00e5 */
[----:B------:R-:W-:Y:S04]  /*5cd90*/  LDS R228, [R3+0x38300] ;  /* 0x0383000003e47984 */ /* 0x000fe80000000800 */
[----:B------:R-:W1:Y:S11]  /*5cda0*/  LDS R229, [R0+0x38300] ;  /* 0x0383000000e57984 */ /* 0x000e760000000800 */
[----:B------:R-:W-:Y:S02]  /*5cdb0*/  @!UPT UIADD3 URZ, URZ, URZ, URZ ;  /* 0x0000003f3f3ff290 */ /* 0x000fe4000fffe03f */
[----:B------:R-:W-:Y:S04]  /*5cdc0*/  STL [R1+0x24c8], R208 ;  /* 0x0024c8d001007387 */ /* 0x000fe80000100800 */
[----:B------:R-:W-:Y:S04]  /*5cdd0*/  STL [R1+0x24c4], R209 ;  /* 0x0024c4d101007387 */ /* 0x000fe80000100800 */
[----:B------:R1:W-:Y:S04]  /*5cde0*/  STL [R1+0x24c0], R210 ;  /* 0x0024c0d201007387 */ /* 0x0003e80000100800 */
[----:B------:R-:W-:Y:S01]  /*5cdf0*/  STL [R1+0x24bc], R211 ;  /* 0x0024bcd301007387 */ /* 0x000fe20000100800 */
[C---:B--2---:R-:W-:Y:S11]  /*5ce00*/  HMMA.1688.F32.TF32 R212, R232.reuse, R8, R216 ;  /* 0x00000008e8d4723c */ /* 0x044ff600000810d8 */
[----:B------:R-:W-:Y:S11]  /*5ce10*/  @!UPT UIADD3 URZ, URZ, URZ, URZ ;  /* 0x0000003f3f3ff290 */ /* 0x000ff6000fffe03f */
[----:B------:R-:W-:Y:S01]  /*5ce20*/  @!UPT UIADD3 URZ, URZ, URZ, URZ ;  /* 0x0000003f3f3ff290 */ /* 0x000fe2000fffe03f */
[----:B------:R2:W-:Y:S04]  /*5ce30*/  STL [R1+0x24cc], R212 ;  /* 0x0024ccd401007387 */ /* 0x0005e80000100800 */
[----:B------:R-:W-:Y:S04]  /*5ce40*/  STL [R1+0x24b8], R213 ;  /* 0x0024b8d501007387 */ /* 0x000fe80000100800 */
[----:B------:R-:W-:Y:S04]  /*5ce50*/  STL [R1+0x24b4], R214 ;  /* 0x0024b4d601007387 */ /* 0x000fe80000100800 */
[----:B------:R-:W-:Y:S01]  /*5ce60*/  STL [R1+0x24b0], R215 ;  /* 0x0024b0d701007387 */ /* 0x000fe20000100800 */
[C---:B---3--:R-:W-:Y:S03]  /*5ce70*/  HMMA.1688.F32.TF32 R216, R232.reuse, R12, R236 ;  /* 0x0000000ce8d8723c */ /* 0x048fe600000810ec */
[----:B------:R-:W3:Y:S04]  /*5ce80*/  LDL.LU R236, [R1+0x6c0] ;  /* 0x0006c00001ec7983 */ /* 0x000ee80000300800 */
[----:B------:R-:W3:Y:S04]  /*5ce90*/  LDL.LU R237, [R1+0x6c4] ;  /* 0x0006c40001ed7983 */ /* 0x000ee80000300800 */
[----:B------:R-:W3:Y:S04]  /*5cea0*/  LDL.LU R238, [R1+0x6c8] ;  /* 0x0006c80001ee7983 */ /* 0x000ee80000300800 */
[----:B------:R-:W3:Y:S01]  /*5ceb0*/  LDL.LU R239, [R1+0x6cc] ;  /* 0x0006cc0001ef7983 */ /* 0x000ee20000300800 */
[C---:B----4-:R-:W-:Y:S07]  /*5cec0*/  HMMA.1688.F32.TF32 R220, R232.reuse, R16, R220 ;  /* 0x00000010e8dc723c */ /* 0x050fee00000810dc */
[----:B------:R4:W-:Y:S04]  /*5ced0*/  STL [R1+0x24dc], R216 ;  /* 0x0024dcd801007387 */ /* 0x0009e80000100800 */
[----:B------:R-:W-:Y:S04]  /*5cee0*/  STL [R1+0x24d8], R217 ;  /* 0x0024d8d901007387 */ /* 0x000fe80000100800 */
[----:B------:R1:W-:Y:S04]  /*5cef0*/  STL [R1+0x24d4], R218 ;  /* 0x0024d4da01007387 */ /* 0x0003e80000100800 */
[----:B------:R1:W-:Y:S04]  /*5cf00*/  STL [R1+0x24d0], R219 ;  /* 0x0024d0db01007387 */ /* 0x0003e80000100800 */
        /* <DEDUP_REMOVED lines=8> */
[C---:B------:R-:W-:Y:S08]  /*5cf90*/  HMMA.1688.F32.TF32 R224, R232.reuse, R20, R224 ;  /* 0x00000014e8e0723c */ /* 0x040ff000000810e0 */
[C---:B------:R-:W-:Y:S08]  /*5cfa0*/  HMMA.1688.F32.TF32 R72, R232.reuse, R24, R188 ;  /* 0x00000018e848723c */ /* 0x040ff000000810bc */
[----:B------:R-:W-:Y:S07]  /*5cfb0*/  HMMA.1688.F32.TF32 R68, R232, R28, R244 ;  /* 0x0000001ce844723c */ /* 0x000fee00000810f4 */
[----:B------:R-:W-:Y:S04]  /*5cfc0*/  STL [R1+0x24fc], R224 ;  /* 0x0024fce001007387 */ /* 0x000fe80000100800 */
[----:B------:R-:W-:Y:S04]  /*5cfd0*/  STL [R1+0x24f8], R225 ;  /* 0x0024f8e101007387 */ /* 0x000fe80000100800 */
[----:B------:R-:W-:Y:S04]  /*5cfe0*/  STL [R1+0x24f4], R226 ;  /* 0x0024f4e201007387 */ /* 0x000fe80000100800 */
[----:B------:R1:W-:Y:S04]  /*5cff0*/  STL [R1+0x24f0], R227 ;  /* 0x0024f0e301007387 */ /* 0x0003e80000100800 */
[----:B------:R-:W-:Y:S04]  /*5d000*/  STL.64 [R1+0x60], R72 ;  /* 0x0000604801007387 */ /* 0x000fe80000100a00 */
[----:B------:R-:W-:Y:S04]  /*5d010*/  STL.64 [R1+0x68], R74 ;  /* 0x0000684a01007387 */ /* 0x000fe80000100a00 */
[----:B------:R-:W4:Y:S04]  /*5d020*/  LDL.LU R244, [R1+0x6a0] ;  /* 0x0006a00001f47983 */ /* 0x000f280000300800 */
[----:B------:R-:W4:Y:S04]  /*5d030*/  LDL.LU R245, [R1+0x6a4] ;  /* 0x0006a40001f57983 */ /* 0x000f280000300800 */
[----:B------:R-:W4:Y:S04]  /*5d040*/  LDL.LU R246, [R1+0x6a8] ;  /* 0x0006a80001f67983 */ /* 0x000f280000300800 */
[----:B------:R-:W4:Y:S01]  /*5d050*/  LDL.LU R247, [R1+0x6ac] ;  /* 0x0006ac0001f77983 */ /* 0x000f220000300800 */
[----:B-1----:R-:W-:Y:S01]  /*5d060*/  MOV R210, R71 ;  /* 0x0000004700d27202 */ /* 0x002fe20000000f00 */
[----:B------:R-:W-:Y:S01]  /*5d070*/  IMAD.MOV.U32 R209, RZ, RZ, R70 ;  /* 0x000000ffffd17224 */ /* 0x000fe200078e0046 */
[----:B--2---:R-:W-:Y:S01]  /*5d080*/  MOV R212, R68 ;  /* 0x0000004400d47202 */ /* 0x004fe20000000f00 */
[----:B------:R-:W-:-:S02]  /*5d090*/  IMAD.MOV.U32 R208, RZ, RZ, R69 ;  /* 0x000000ffffd07224 */ /* 0x000fc400078e0045 */
        /* <DEDUP_REMOVED lines=9> */
[----:B----4-:R-:W-:Y:S01]  /*5d130*/  IMAD.MOV.U32 R216, RZ, RZ, R68 ;  /* 0x000000ffffd87224 */ /* 0x010fe200078e0044 */
[----:B------:R-:W-:Y:S01]  /*5d140*/  MOV R218, R70 ;  /* 0x0000004600da7202 */ /* 0x000fe20000000f00 */
[----:B------:R-:W-:-:S02]  /*5d150*/  IMAD.MOV.U32 R217, RZ, RZ, R69 ;  /* 0x000000ffffd97224 */ /* 0x000fc400078e0045 */
[----:B------:R-:W-:-:S05]  /*5d160*/  IMAD.MOV.U32 R219, RZ, RZ, R71 ;  /* 0x000000ffffdb7224 */ /* 0x000fca00078e0047 */
[----:B------:R4:W-:Y:S04]  /*5d170*/  STL [R1+0x251c], R219 ;  /* 0x00251cdb01007387 */ /* 0x0009e80000100800 */
[----:B------:R1:W-:Y:S04]  /*5d180*/  STL [R1+0x2518], R218 ;  /* 0x002518da01007387 */ /* 0x0003e80000100800 */
[----:B------:R-:W-:Y:S04]  /*5d190*/  STL [R1+0x2514], R217 ;  /* 0x002514d901007387 */ /* 0x000fe80000100800 */
[----:B------:R1:W-:Y:S04]  /*5d1a0*/  STL [R1+0x2510], R216 ;  /* 0x002510d801007387 */ /* 0x0003e80000100800 */
[----:B------:R-:W2:Y:S04]  /*5d1b0*/  LDL.LU R188, [R1+0x680] ;  /* 0x0006800001bc7983 */ /* 0x000ea80000300800 */
[----:B------:R-:W2:Y:S01]  /*5d1c0*/  LDL.LU R189, [R1+0x684] ;  /* 0x0006840001bd7983 */ /* 0x000ea20000300800 */
[C---:B------:R-:W-:Y:S03]  /*5d1d0*/  HMMA.1688.F32.TF32 R68, R232.reuse, R36, R240 ;  /* 0x00000024e844723c */ /* 0x040fe600000810f0 */
[----:B------:R-:W2:Y:S04]  /*5d1e0*/  LDL.LU R190, [R1+0x688] ;  /* 0x0006880001be7983 */ /* 0x000ea80000300800 */
[----:B------:R-:W2:Y:S11]  /*5d1f0*/  LDL.LU R191, [R1+0x68c] ;  /* 0x00068c0001bf7983 */ /* 0x000eb60000300800 */
[----:B------:R-:W-:Y:S06]  /*5d200*/  @!UPT UIADD3 URZ, URZ, URZ, URZ ;  /* 0x0000003f3f3ff290 */ /* 0x000fec000fffe03f */
        /* <DEDUP_REMOVED lines=19> */
[----:B------:R-:W-:Y:S01]  /*5d340*/  MOV R224, R68 ;  /* 0x0000004400e07202 */ /* 0x000fe20000000f00 */
        /* <DEDUP_REMOVED lines=10> */
[----:B------:R-:W-:Y:S01]  /*5d3f0*/  IMAD.MOV.U32 R211, RZ, RZ, R68 ;  /* 0x000000ffffd37224 */ /* 0x000fe200078e0044 */
[----:B------:R-:W-:Y:S01]  /*5d400*/  MOV R214, R70 ;  /* 0x0000004600d67202 */ /* 0x000fe20000000f00 */
[----:B------:R-:W-:-:S02]  /*5d410*/  IMAD.MOV.U32 R213, RZ, RZ, R69 ;  /* 0x000000ffffd57224 */ /* 0x000fc400078e0045 */
[----:B------:R-:W-:Y:S02]  /*5d420*/  IMAD.MOV.U32 R215, RZ, RZ, R71 ;  /* 0x000000ffffd77224 */ /* 0x000fe400078e0047 */
[C---:B--2---:R-:W-:Y:S11]  /*5d430*/  HMMA.1688.F32.TF32 R68, R232.reuse, R48, R188 ;  /* 0x00000030e844723c */ /* 0x044ff600000810bc */
[----:B------:R-:W-:Y:S11]  /*5d440*/  @!UPT UIADD3 URZ, URZ, URZ, URZ ;  /* 0x0000003f3f3ff290 */ /* 0x000ff6000fffe03f */
[----:B------:R-:W-:Y:S02]  /*5d450*/  @!UPT UIADD3 URZ, URZ, URZ, URZ ;  /* 0x0000003f3f3ff290 */ /* 0x000fe4000fffe03f */
[----:B-1----:R-:W-:Y:S01]  /*5d460*/  IMAD.MOV.U32 R210, RZ, RZ, R68 ;  /* 0x000000ffffd27224 */ /* 0x002fe200078e0044 */
[----:B------:R-:W-:Y:S01]  /*5d470*/  MOV R209, R69 ;  /* 0x0000004500d17202 */ /* 0x000fe20000000f00 */
[----:B------:R-:W-:Y:S02]  /*5d480*/  IMAD.MOV.U32 R208, RZ, RZ, R70 ;  /* 0x000000ffffd07224 */ /* 0x000fe400078e0046 */
[----:B------:R-:W-:Y:S02]  /*5d490*/  IMAD.MOV.U32 R212, RZ, RZ, R71 ;  /* 0x000000ffffd47224 */ /* 0x000fe400078e0047 */
[C---:B----4-:R-:W-:Y:S01]  /*5d4a0*/  HMMA.1688.F32.TF32 R68, R232.reuse, R52, R240 ;  /* 0x00000034e844723c */ /* 0x050fe200000810f0 */
[----:B------:R-:W-:Y:S04]  /*5d4b0*/  STL [R1+0x254c], R215 ;  /* 0x00254cd701007387 */ /* 0x000fe80000100800 */
[----:B------:R-:W-:Y:S11]  /*5d4c0*/  STL [R1+0x2548], R214 ;  /* 0x002548d601007387 */ /* 0x000ff60000100800 */
[----:B------:R-:W-:Y:S08]  /*5d4d0*/  @!UPT UIADD3 URZ, URZ, URZ, URZ ;  /* 0x0000003f3f3ff290 */ /* 0x000ff0000fffe03f */
[----:B------:R-:W-:Y:S01]  /*5d4e0*/  MOV R219, R68 ;  /* 0x0000004400db7202 */ /* 0x000fe20000000f00 */
[----:B------:R-:W-:Y:S01]  /*5d4f0*/  IMAD.MOV.U32 R218, RZ, RZ, R69 ;  /* 0x000000ffffda7224 */ /* 0x000fe200078e0045 */
[----:B------:R-:W-:Y:S01]  /*5d500*/  MOV R216, R71 ;  /* 0x0000004700d87202 */ /* 0x000fe20000000f00 */
[----:B------:R-:W-:Y:S02]  /*5d510*/  IMAD.MOV.U32 R217, RZ, RZ, R70 ;  /* 0x000000ffffd97224 */ /* 0x000fe400078e0046 */
[----:B------:R-:W-:Y:S01]  /*5d520*/  HMMA.1688.F32.TF32 R68, R232, R56, R244 ;  /* 0x00000038e844723c */ /* 0x000fe200000810f4 */
[----:B------:R-:W-:Y:S04]  /*5d530*/  STL [R1+0x2544], R213 ;  /* 0x002544d501007387 */ /* 0x000fe80000100800 */
[----:B------:R1:W-:Y:S04]  /*5d540*/  STL [R1+0x2540], R211 ;  /* 0x002540d301007387 */ /* 0x0003e80000100800 */
[----:B------:R2:W-:Y:S04]  /*5d550*/  STL [R1+0x255c], R212 ;  /* 0x00255cd401007387 */ /* 0x0005e80000100800 */
[----:B------:R4:W-:Y:S04]  /*5d560*/  STL [R1+0x2558], R208 ;  /* 0x002558d001007387 */ /* 0x0009e80000100800 */
[----:B------:R1:W-:Y:S04]  /*5d570*/  STL [R1+0x2554], R209 ;  /* 0x002554d101007387 */ /* 0x0003e80000100800 */
[----:B------:R1:W-:Y:S04]  /*5d580*/  STL [R1+0x2550], R210 ;  /* 0x002550d201007387 */ /* 0x0003e80000100800 */
[----:B------:R1:W-:Y:S01]  /*5d590*/  STL [R1+0x256c], R216 ;  /* 0x00256cd801007387 */ /* 0x0003e20000100800 */
[----:B------:R-:W-:-:S03]  /*5d5a0*/  IMAD.MOV.U32 R220, RZ, RZ, R71 ;  /* 0x000000ffffdc7224 */ /* 0x000fc600078e0047 */
[----:B------:R1:W-:Y:S01]  /*5d5b0*/  STL [R1+0x2568], R217 ;  /* 0x002568d901007387 */ /* 0x0003e20000100800 */
[----:B------:R-:W-:-:S03]  /*5d5c0*/  MOV R221, R70 ;  /* 0x0000004600dd7202 */ /* 0x000fc60000000f00 */
[----:B------:R-:W-:Y:S01]  /*5d5d0*/  STL [R1+0x2564], R218 ;  /* 0x002564da01007387 */ /* 0x000fe20000100800 */
[----:B------:R-:W-:-:S03]  /*5d5e0*/  IMAD.MOV.U32 R222, RZ, RZ, R69 ;  /* 0x000000ffffde7224 */ /* 0x000fc600078e0045 */
[----:B------:R1:W-:Y:S01]  /*5d5f0*/  STL [R1+0x2560], R219 ;  /* 0x002560db01007387 */ /* 0x0003e20000100800 */
[----:B------:R-:W-:-:S03]  /*5d600*/  IMAD.MOV.U32 R223, RZ, RZ, R68 ;  /* 0x000000ffffdf7224 */ /* 0x000fc600078e0044 */
[----:B------:R-:W2:Y:S04]  /*5d610*/  LDL.LU R244, [R1+0x640] ;  /* 0x0006400001f47983 */ /* 0x000ea80000300800 */
[----:B------:R-:W2:Y:S04]  /*5d620*/  LDL.LU R245, [R1+0x644] ;  /* 0x0006440001f57983 */ /* 0x000ea80000300800 */
[----:B------:R-:W2:Y:S04]  /*5d630*/  LDL.LU R246, [R1+0x648] ;  /* 0x0006480001f67983 */ /* 0x000ea80000300800 */
[----:B------:R-:W2:Y:S04]  /*5d640*/  LDL.LU R247, [R1+0x64c] ;  /* 0x00064c0001f77983 */ /* 0x000ea80000300800 */
[----:B------:R1:W-:Y:S04]  /*5d650*/  STL [R1+0x257c], R220 ;  /* 0x00257cdc01007387 */ /* 0x0003e80000100800 */
[----:B------:R-:W-:Y:S04]  /*5d660*/  STL [R1+0x2578], R221 ;  /* 0x002578dd01007387 */ /* 0x000fe80000100800 */
[----:B------:R1:W-:Y:S04]  /*5d670*/  STL [R1+0x2574], R222 ;  /* 0x002574de01007387 */ /* 0x0003e80000100800 */
[----:B------:R1:W-:Y:S01]  /*5d680*/  STL [R1+0x2570], R223 ;  /* 0x002570df01007387 */ /* 0x0003e20000100800 */
[----:B---3--:R-:W-:Y:S07]  /*5d690*/  HMMA.1688.F32.TF32 R68, R232, R60, R236 ;  /* 0x0000003ce844723c */ /* 0x008fee00000810ec */
[----:B------:R-:W-:-:S02]  /*5d6a0*/  MOV R236, R251 ;  /* 0x000000fb00ec7202 */ /* 0x000fc40000000f00 */
[----:B------:R-:W3:Y:S04]  /*5d6b0*/  LDL.LU R251, [R1+0x27b8] ;  /* 0x0027b80001fb7983 */ /* 0x000ee80000300800 */
[----:B------:R-:W2:Y:S04]  /*5d6c0*/  LDL.LU R237, [R1+0x1e4] ;  /* 0x0001e40001ed7983 */ /* 0x000ea80000300800 */
[----:B------:R-:W2:Y:S04]  /*5d6d0*/  LDL.LU R238, [R1+0x1e8] ;  /* 0x0001e80001ee7983 */ /* 0x000ea80000300800 */
[----:B------:R-:W2:Y:S03]  /*5d6e0*/  LDL.LU R239, [R1+0x1ec] ;  /* 0x0001ec0001ef7983 */ /* 0x000ea60000300800 */
        /* <DEDUP_REMOVED lines=9> */
[----:B------:R-:W-:Y:S04]  /*5d780*/  LDS R232, [R3+0x38400] ;  /* 0x0384000003e87984 */ /* 0x000fe80000000800 */
[----:B------:R-:W-:Y:S04]  /*5d790*/  LDS R234, [R3+0x3a400] ;  /* 0x03a4000003ea7984 */ /* 0x000fe80000000800 */
[----:B------:R-:W-:Y:S04]  /*5d7a0*/  LDS R233, [R0+0x38400] ;  /* 0x0384000000e97984 */ /* 0x000fe80000000800 */
[----:B------:R-:W3:Y:S09]  /*5d7b0*/  LDS R235, [R0+0x3a400] ;  /* 0x03a4000000eb7984 */ /* 0x000ef20000000800 */
[----:B-1----:R-:W-:Y:S01]  /*5d7c0*/  IMAD.MOV.U32 R211, RZ, RZ, R71 ;  /* 0x000000ffffd37224 */ /* 0x002fe200078e0047 */
[----:B------:R-:W-:Y:S01]  /*5d7d0*/  MOV R213, R70 ;  /* 0x0000004600d57202 */ /* 0x000fe20000000f00 */
[----:B------:R-:W-:-:S02]  /*5d7e0*/  IMAD.MOV.U32 R214, RZ, RZ, R69 ;  /* 0x000000ffffd67224 */ /* 0x000fc400078e0045 */
[----:B------:R-:W-:Y:S01]  /*5d7f0*/  IMAD.MOV.U32 R215, RZ, RZ, R68 ;  /* 0x000000ffffd77224 */ /* 0x000fe200078e0044 */
[----:B------:R1:W-:Y:S04]  /*5d800*/  STL [R1+0x259c], R211 ;  /* 0x00259cd301007387 */ /* 0x0003e80000100800 */
[----:B------:R1:W-:Y:S04]  /*5d810*/  STL [R1+0x2598], R213 ;  /* 0x002598d501007387 */ /* 0x0003e80000100800 */
[----:B------:R-:W-:Y:S04]  /*5d820*/  STL [R1+0x2594], R214 ;  /* 0x002594d601007387 */ /* 0x000fe80000100800 */
[----:B------:R1:W-:Y:S04]  /*5d830*/  STL [R1+0x2590], R215 ;  /* 0x002590d701007387 */ /* 0x0003e80000100800 */
[----:B------:R-:W3:Y:S04]  /*5d840*/  LDL.LU R180, [R1+0x630] ;  /* 0x0006300001b47983 */ /* 0x000ee80000300800 */
[----:B------:R-:W3:Y:S04]  /*5d850*/  LDL.LU R181, [R1+0x634] ;  /* 0x0006340001b57983 */ /* 0x000ee80000300800 */
[----:B------:R-:W3:Y:S04]  /*5d860*/  LDL.LU R182, [R1+0x638] ;  /* 0x0006380001b67983 */ /* 0x000ee80000300800 */
[----:B------:R-:W3:Y:S01]  /*5d870*/  LDL.LU R183, [R1+0x63c] ;  /* 0x00063c0001b77983 */ /* 0x000ee20000300800 */
[C---:B--2---:R-:W-:Y:S03]  /*5d880*/  HMMA.1688.F32.TF32 R248, R228.reuse, R4, R244 ;  /* 0x00000004e4f8723c */ /* 0x044fe600000810f4 */
[----:B------:R-:W2:Y:S04]  /*5d890*/  LDL.LU R184, [R1+0x620] ;  /* 0x0006200001b87983 */ /* 0x000ea80000300800 */
[----:B------:R-:W2:Y:S04]  /*5d8a0*/  LDL.LU R185, [R1+0x624] ;  /* 0x0006240001b97983 */ /* 0x000ea80000300800 */
[----:B------:R-:W2:Y:S04]  /*5d8b0*/  LDL.LU R186, [R1+0x628] ;  /* 0x0006280001ba7983 */ /* 0x000ea80000300800 */
[----:B------:R-:W2:Y:S08]  /*5d8c0*/  LDL.LU R187, [R1+0x62c] ;  /* 0x00062c0001bb7983 */ /* 0x000eb00000300800 */
[----:B------:R1:W-:Y:S04]  /*5d8d0*/  STL [R1+0x25ac], R248 ;  /* 0x0025acf801007387 */ /* 0x0003e80000100800 */
[----:B------:R-:W-:Y:S04]  /*5d8e0*/  STL [R1+0x25a8], R249 ;  /* 0x0025a8f901007387 */ /* 0x000fe80000100800 */
[----:B------:R1:W-:Y:S04]  /*5d8f0*/  STL [R1+0x25a4], R250 ;  /* 0x0025a4fa01007387 */ /* 0x0003e80000100800 */
[----:B------:R1:W-:Y:S04]  /*5d900*/  STL [R1+0x25a0], R251 ;  /* 0x0025a0fb01007387 */ /* 0x0003e80000100800 */
        /* <DEDUP_REMOVED lines=17> */
[----:B------:R-:W-:Y:S01]  /*5da20*/  IMAD.MOV.U32 R212, RZ, RZ, R68 ;  /* 0x000000ffffd47224 */ /* 0x000fe200078e0044 */
[----:B----4-:R-:W-:Y:S01]  /*5da30*/  MOV R208, R69 ;  /* 0x0000004500d07202 */ /* 0x010fe20000000f00 */
[----:B------:R-:W-:-:S02]  /*5da40*/  IMAD.MOV.U32 R209, RZ, RZ, R70 ;  /* 0x000000ffffd17224 */ /* 0x000fc400078e0046 */
[----:B------:R-:W-:-:S05]  /*5da50*/  IMAD.MOV.U32 R210, RZ, RZ, R71 ;  /* 0x000000ffffd27224 */ /* 0x000fca00078e0047 */
[----:B------:R4:W-:Y:S04]  /*5da60*/  STL [R1+0x25bc], R210 ;  /* 0x0025bcd201007387 */ /* 0x0009e80000100800 */
[----:B------:R1:W-:Y:S04]  /*5da70*/  STL [R1+0x25b8], R209 ;  /* 0x0025b8d101007387 */ /* 0x0003e80000100800 */
[----:B------:R1:W-:Y:S04]  /*5da80*/  STL [R1+0x25b4], R208 ;  /* 0x0025b4d001007387 */ /* 0x0003e80000100800 */
[----:B------:R1:W-:Y:S01]  /*5da90*/  STL [R1+0x25b0], R212 ;  /* 0x0025b0d401007387 */ /* 0x0003e20000100800 */
[C---:B---3--:R-:W-:Y:S11]  /*5daa0*/  HMMA.1688.F32.TF32 R68, R228.reuse, R12, R180 ;  /* 0x0000000ce444723c */ /* 0x048ff600000810b4 */
[----:B------:R-:W-:Y:S11]  /*5dab0*/  @!UPT UIADD3 URZ, URZ, URZ, URZ ;  /* 0x0000003f3f3ff290 */ /* 0x000ff6000fffe03f */
[----:B------:R-:W-:Y:S02]  /*5dac0*/  @!UPT UIADD3 URZ, URZ, URZ, URZ ;  /* 0x0000003f3f3ff290 */ /* 0x000fe4000fffe03f */
[----:B------:R-:W-:Y:S01]  /*5dad0*/  MOV R216, R68 ;  /* 0x0000004400d87202 */ /* 0x000fe20000000f00 */
[----:B------:R-:W-:Y:S01]  /*5dae0*/  IMAD.MOV.U32 R217, RZ, RZ, R69 ;  /* 0x000000ffffd97224 */ /* 0x000fe200078e0045 */
[----:B------:R-:W-:Y:S01]  /*5daf0*/  MOV R219, R71 ;  /* 0x0000004700db7202 */ /* 0x000fe20000000f00 */
[----:B------:R-:W-:Y:S02]  /*5db00*/  IMAD.MOV.U32 R218, RZ, RZ, R70 ;  /* 0x000000ffffda7224 */ /* 0x000fe400078e0046 */
[C---:B--2---:R-:W-:Y:S11]  /*5db10*/  HMMA.1688.F32.TF32 R68, R228.reuse, R16, R184 ;  /* 0x00000010e444723c */ /* 0x044ff600000810b8 */
        /* <DEDUP_REMOVED lines=16> */
[----:B-1----:R-:W-:Y:S01]  /*5dc20*/  MOV R211, R68 ;  /* 0x0000004400d37202 */ /* 0x002fe20000000f00 */
[----:B------:R-:W-:Y:S01]  /*5dc30*/  IMAD.MOV.U32 R213, RZ, RZ, R69 ;  /* 0x000000ffffd57224 */ /* 0x000fe200078e0045 */
[----:B------:R-:W-:Y:S01]  /*5dc40*/  MOV R215, R71 ;  /* 0x0000004700d77202 */ /* 0x000fe20000000f00 */
[----:B------:R-:W-:Y:S02]  /*5dc50*/  IMAD.MOV.U32 R214, RZ, RZ, R70 ;  /* 0x000000ffffd67224 */ /* 0x000fe400078e0046 */
[C---:B------:R-:W-:Y:S01]  /*5dc60*/  HMMA.1688.F32.TF32 R68, R228.reuse, R28, R244 ;  /* 0x0000001ce444723c */ /* 0x040fe200000810f4 */
[----:B------:R-:W-:Y:S04]  /*5dc70*/  STL [R1+0x25cc], R219 ;  /* 0x0025ccdb01007387 */ /* 0x000fe80000100800 */
[----:B------:R-:W-:Y:S04]  /*5dc80*/  STL [R1+0x25c8], R218 ;  /* 0x0025c8da01007387 */ /* 0x000fe80000100800 */
[----:B------:R1:W-:Y:S11]  /*5dc90*/  STL [R1+0x25c4], R217 ;  /* 0x0025c4d901007387 */ /* 0x0003f60000100800 */
[----:B------:R-:W-:Y:S04]  /*5dca0*/  @!UPT UIADD3 URZ, URZ, URZ, URZ ;  /* 0x0000003f3f3ff290 */ /* 0x000fe8000fffe03f */
[----:B------:R-:W-:Y:S01]  /*5dcb0*/  IMAD.MOV.U32 R248, RZ, RZ, R68 ;  /* 0x000000fffff87224 */ /* 0x000fe200078e0044 */
[----:B------:R-:W-:Y:S01]  /*5dcc0*/  MOV R250, R70 ;  /* 0x0000004600fa7202 */ /* 0x000fe20000000f00 */
[----:B------:R-:W-:Y:S02]  /*5dcd0*/  IMAD.MOV.U32 R249, RZ, RZ, R69 ;  /* 0x000000fffff97224 */ /* 0x000fe400078e0045 */
[----:B------:R-:W-:Y:S02]  /*5dce0*/  IMAD.MOV.U32 R251, RZ, RZ, R71 ;  /* 0x000000fffffb7224 */ /* 0x000fe400078e0047 */
[----:B------:R-:W-:Y:S01]  /*5dcf0*/  HMMA.1688.F32.TF32 R68, R228, R32, R236 ;  /* 0x00000020e444723c */ /* 0x000fe200000810ec */
[----:B------:R2:W-:Y:S04]  /*5dd00*/  STL [R1+0x25c0], R216 ;  /* 0x0025c0d801007387 */ /* 0x0005e80000100800 */
[----:B------:R-:W3:Y:S04]  /*5dd10*/  LDL.LU R240, [R1+0x2b0] ;  /* 0x0002b00001f07983 */ /* 0x000ee80000300800 */
[----:B------:R-:W3:Y:S04]  /*5dd20*/  LDL.LU R241, [R1+0x2b4] ;  /* 0x0002b40001f17983 */ /* 0x000ee80000300800 */
[----:B------:R-:W3:Y:S04]  /*5dd30*/  LDL.LU R242, [R1+0x2b8] ;  /* 0x0002b80001f27983 */ /* 0x000ee80000300800 */
[----:B------:R-:W3:Y:S04]  /*5dd40*/  LDL.LU R243, [R1+0x2bc] ;  /* 0x0002bc0001f37983 */ /* 0x000ee80000300800 */
[----:B------:R-:W2:Y:S04]  /*5dd50*/  LDL.LU R188, [R1+0x2c0] ;  /* 0x0002c00001bc7983 */ /* 0x000ea80000300800 */
[----:B------:R-:W2:Y:S04]  /*5dd60*/  LDL.LU R189, [R1+0x2c4] ;  /* 0x0002c40001bd7983 */ /* 0x000ea80000300800 */
[----:B------:R-:W2:Y:S04]  /*5dd70*/  LDL.LU R190, [R1+0x2c8] ;  /* 0x0002c80001be7983 */ /* 0x000ea80000300800 */
[----:B------:R-:W2:Y:S01]  /*5dd80*/  LDL.LU R191, [R1+0x2cc] ;  /* 0x0002cc0001bf7983 */ /* 0x000ea20000300800 */
[----:B----4-:R-:W-:-:S03]  /*5dd90*/  IMAD.MOV.U32 R210, RZ, RZ, R68 ;  /* 0x000000ffffd27224 */ /* 0x010fc600078e0044 */
[----:B------:R-:W4:Y:S01]  /*5dda0*/  LDL.LU R184, [R1+0x2d0] ;  /* 0x0002d00001b87983 */ /* 0x000f220000300800 */
[----:B------:R-:W-:-:S03]  /*5ddb0*/  MOV R209, R69 ;  /* 0x0000004500d17202 */ /* 0x000fc60000000f00 */
[----:B------:R-:W4:Y:S01]  /*5ddc0*/  LDL.LU R185, [R1+0x2d4] ;  /* 0x0002d40001b97983 */ /* 0x000f220000300800 */
[----:B------:R-:W-:-:S03]  /*5ddd0*/  IMAD.MOV.U32 R208, RZ, RZ, R70 ;  /* 0x000000ffffd07224 */ /* 0x000fc600078e0046 */
[----:B------:R-:W4:Y:S01]  /*5dde0*/  LDL.LU R186, [R1+0x2d8] ;  /* 0x0002d80001ba7983 */ /* 0x000f220000300800 */
[----:B------:R-:W-:-:S03]  /*5ddf0*/  IMAD.MOV.U32 R212, RZ, RZ, R71 ;  /* 0x000000ffffd47224 */ /* 0x000fc600078e0047 */
        /* <DEDUP_REMOVED lines=82> */
[C---:B---3--:R-:W-:Y:S11]  /*5e320*/  HMMA.1688.F32.TF32 R236, R228.reuse, R40, R236 ;  /* 0x00000028e4ec723c */ /* 0x048ff600000810ec */
[----:B------:R-:W-:Y:S05]  /*5e330*/  @!UPT UIADD3 URZ, URZ, URZ, URZ ;  /* 0x0000003f3f3ff290 */ /* 0x000fea000fffe03f */
[----:B-1----:R-:W-:Y:S01]  /*5e340*/  IMAD.MOV.U32 R217, RZ, RZ, R134 ;  /* 0x000000ffffd97224 */ /* 0x002fe200078e0086 */
[----:B------:R-:W-:Y:S01]  /*5e350*/  MOV R216, R135 ;  /* 0x0000008700d87202 */ /* 0x000fe20000000f00 */
[----:B------:R-:W-:Y:S01]  /*5e360*/  IMAD.MOV.U32 R218, RZ, RZ, R133 ;  /* 0x000000ffffda7224 */ /* 0x000fe200078e0085 */
[----:B------:R-:W-:Y:S01]  /*5e370*/  MOV R219, R132 ;  /* 0x0000008400db7202 */ /* 0x000fe20000000f00 */
[----:B------:R-:W2:Y:S04]  /*5e380*/  LDL.LU.64 R134, [R1+0x27b0] ;  /* 0x0027b00001867983 */ /* 0x000ea80000300a00 */
[----:B------:R-:W2:Y:S04]  /*5e390*/  LDL.LU.64 R132, [R1+0x27a8] ;  /* 0x0027a80001847983 */ /* 0x000ea80000300a00 */
[----:B------:R-:W-:Y:S04]  /*5e3a0*/  STL.64 [R1+0x540], R236 ;  /* 0x000540ec01007387 */ /* 0x000fe80000100a00 */
[----:B------:R1:W-:Y:S04]  /*5e3b0*/  STL.64 [R1+0x548], R238 ;  /* 0x000548ee01007387 */ /* 0x0003e80000100a00 */
[----:B-1----:R-:W3:Y:S04]  /*5e3c0*/  LDL.LU.64 R238, [R1+0x27a0] ;  /* 0x0027a00001ee7983 */ /* 0x002ee80000300a00 */
[----:B------:R-:W2:Y:S01]  /*5e3d0*/  LDL.LU.64 R236, [R1+0x2798] ;  /* 0x0027980001ec7983 */ /* 0x000ea20000300a00 */
[C---:B----4-:R-:W-:Y:S08]  /*5e3e0*/  HMMA.1688.F32.TF32 R128, R228.reuse, R44, R128 ;  /* 0x0000002ce480723c */ /* 0x050ff00000081080 */
        /* <DEDUP_REMOVED lines=18> */
[----:B------:R-:W-:Y:S04]  /*5e510*/  LDS R228, [R3+0x38500] ;  /* 0x0385000003e47984 */ /* 0x000fe80000000800 */
[----:B------:R-:W-:Y:S01]  /*5e520*/  LDS R230, [R3+0x3a500] ;  /* 0x03a5000003e67984 */ /* 0x000fe20000000800 */
[C---:B----4-:R-:W-:Y:S03]  /*5e530*/  HMMA.1688.F32.TF32 R108, R232.reuse, R8, R100 ;  /* 0x00000008e86c723c */ /* 0x050fe60000081064 */
[----:B------:R-:W-:Y:S04]  /*5e540*/  LDS R229, [R0+0x38500] ;  /* 0x0385000000e57984 */ /* 0x000fe80000000800 */
[----:B------:R-:W1:Y:S01]  /*5e550*/  LDS R231, [R0+0x3a500] ;  /* 0x03a5000000e77984 */ /* 0x000e620000000800 */
        /* <DEDUP_REMOVED lines=36> */
[----:B----4-:R-:W-:Y:S07]  /*5e7a0*/  HMMA.1688.F32.TF32 R68, R232, R60, R244 ;  /* 0x0000003ce844723c */ /* 0x010fee00000810f4 */
[----:B------:R-:W-:Y:S04]  /*5e7b0*/  STL.64 [R1+0x360], R76 ;  /* 0x0003604c01007387 */ /* 0x000fe80000100a00 */
[----:B------:R-:W-:Y:S04]  /*5e7c0*/  STL.64 [R1+0x368], R78 ;  /* 0x0003684e01007387 */ /* 0x000fe80000100a00 */
[----:B------:R-:W-:Y:S04]  /*5e7d0*/  STL.64 [R1+0x330], R72 ;  /* 0x0003304801007387 */ /* 0x000fe80000100a00 */
[----:B------:R-:W-:Y:S01]  /*5e7e0*/  STL.64 [R1+0x338], R74 ;  /* 0x0003384a01007387 */ /* 0x000fe20000100a00 */
[----:B---3--:R-:W-:-:S03]  /*5e7f0*/  IMAD.MOV.U32 R240, RZ, RZ, R238 ;  /* 0x000000fffff07224 */ /* 0x008fc600078e00ee */
[----:B------:R-:W3:Y:S01]  /*5e800*/  LDL.LU R238, [R1+0x2794] ;  /* 0x0027940001ee7983 */ /* 0x000ee20000300800 */
[----:B--2---:R-:W-:-:S03]  /*5e810*/  IMAD.MOV.U32 R241, RZ, RZ, R236 ;  /* 0x000000fffff17224 */ /* 0x004fc600078e00ec */
[----:B------:R1:W-:Y:S01]  /*5e820*/  STL.64 [R1+0x2d0], R68 ;  /* 0x0002d04401007387 */ /* 0x0003e20000100a00 */
[----:B------:R-:W-:Y:S01]  /*5e830*/  MOV R242, R237 ;  /* 0x000000ed00f27202 */ /* 0x000fe20000000f00 */
[----:B------:R-:W-:Y:S02]  /*5e840*/  IMAD.MOV.U32 R243, RZ, RZ, R239 ;  /* 0x000000fffff37224 */ /* 0x000fe400078e00ef */
[----:B------:R2:W-:Y:S04]  /*5e850*/  STL.64 [R1+0x2d8], R70 ;  /* 0x0002d84601007387 */ /* 0x0005e80000100a00 */
        /* <DEDUP_REMOVED lines=10> */
[----:B------:R-:W3:Y:S01]  /*5e900*/  LDL.LU R239, [R1+0x2780] ;  /* 0x0027800001ef7983 */ /* 0x000ee20000300800 */
[----:B----4-:R-:W-:Y:S02]  /*5e910*/  IMAD.MOV.U32 R186, RZ, RZ, R236 ;  /* 0x000000ffffba7224 */ /* 0x010fe400078e00ec */
[----:B------:R-:W-:Y:S01]  /*5e920*/  IMAD.MOV.U32 R187, RZ, RZ, R238 ;  /* 0x000000ffffbb7224 */ /* 0x000fe200078e00ee */
[----:B------:R-:W4:Y:S04]  /*5e930*/  LDL.LU R236, [R1+0x277c] ;  /* 0x00277c0001ec7983 */ /* 0x000f280000300800 */
[----:B------:R-:W4:Y:S04]  /*5e940*/  LDL.LU R238, [R1+0x2778] ;  /* 0x0027780001ee7983 */ /* 0x000f280000300800 */
[----:B-1----:R-:W4:Y:S04]  /*5e950*/  LDL.LU R68, [R1+0x1c0] ;  /* 0x0001c00001447983 */ /* 0x002f280000300800 */
[----:B------:R-:W4:Y:S01]  /*5e960*/  LDL.LU R69, [R1+0x1c4] ;  /* 0x0001c40001457983 */ /* 0x000f220000300800 */
[----:B--2---:R-:W-:-:S03]  /*5e970*/  MOV R70, R237 ;  /* 0x000000ed00467202 */ /* 0x004fc60000000f00 */
[----:B------:R-:W2:Y:S01]  /*5e980*/  LDL.LU R237, [R1+0x2774] ;  /* 0x0027740001ed7983 */ /* 0x000ea20000300800 */
[----:B---3--:R-:W-:-:S03]  /*5e990*/  IMAD.MOV.U32 R71, RZ, RZ, R239 ;  /* 0x000000ffff477224 */ /* 0x008fc600078e00ef */
[----:B------:R-:W3:Y:S01]  /*5e9a0*/  LDL.LU R239, [R1+0x2770] ;  /* 0x0027700001ef7983 */ /* 0x000ee20000300800 */
[----:B----4-:R-:W-:-:S03]  /*5e9b0*/  MOV R75, R236 ;  /* 0x000000ec004b7202 */ /* 0x010fc60000000f00 */
[----:B------:R-:W4:Y:S01]  /*5e9c0*/  LDL.LU R72, [R1+0x1d0] ;  /* 0x0001d00001487983 */ /* 0x000f220000300800 */
[----:B------:R-:W-:-:S03]  /*5e9d0*/  IMAD.MOV.U32 R74, RZ, RZ, R238 ;  /* 0x000000ffff4a7224 */ /* 0x000fc600078e00ee */
[----:B------:R-:W4:Y:S04]  /*5e9e0*/  LDL.LU R73, [R1+0x1d4] ;  /* 0x0001d40001497983 */ /* 0x000f280000300800 */
[----:B------:R-:W4:Y:S04]  /*5e9f0*/  LDL.LU R238, [R1+0x276c] ;  /* 0x00276c0001ee7983 */ /* 0x000f280000300800 */
[----:B------:R-:W4:Y:S01]  /*5ea00*/  LDL.LU R236, [R1+0x2768] ;  /* 0x0027680001ec7983 */ /* 0x000f220000300800 */
[----:B--2---:R-:W-:-:S03]  /*5ea10*/  IMAD.MOV.U32 R76, RZ, RZ, R237 ;  /* 0x000000ffff4c7224 */ /* 0x004fc600078e00ed */
[----:B------:R-:W2:Y:S01]  /*5ea20*/  LDL.LU R237, [R1+0x2764] ;  /* 0x0027640001ed7983 */ /* 0x000ea20000300800 */
[----:B---3--:R-:W-:-:S03]  /*5ea30*/  IMAD.MOV.U32 R77, RZ, RZ, R239 ;  /* 0x000000ffff4d7224 */ /* 0x008fc600078e00ef */
[----:B------:R-:W3:Y:S04]  /*5ea40*/  LDL.LU R239, [R1+0x2760] ;  /* 0x0027600001ef7983 */ /* 0x000ee80000300800 */
[----:B------:R-:W3:Y:S04]  /*5ea50*/  LDL.LU R78, [R1+0x928] ;  /* 0x00092800014e7983 */ /* 0x000ee80000300800 */
[----:B------:R-:W3:Y:S01]  /*5ea60*/  LDL.LU R79, [R1+0x92c] ;  /* 0x00092c00014f7983 */ /* 0x000ee20000300800 */
[----:B----4-:R-:W-:-:S03]  /*5ea70*/  MOV R84, R238 ;  /* 0x000000ee00547202 */ /* 0x010fc60000000f00 */
[----:B------:R-:W4:Y:S01]  /*5ea80*/  LDL.LU R238, [R1+0x275c] ;  /* 0x00275c0001ee7983 */ /* 0x000f220000300800 */
[----:B------:R-:W-:-:S03]  /*5ea90*/  IMAD.MOV.U32 R85, RZ, RZ, R236 ;  /* 0x000000ffff557224 */ /* 0x000fc600078e00ec */
[----:B------:R-:W4:Y:S01]  /*5eaa0*/  LDL.LU R236, [R1+0x2758] ;  /* 0x0027580001ec7983 */ /* 0x000f220000300800 */
[----:B--2---:R-:W-:-:S03]  /*5eab0*/  IMAD.MOV.U32 R86, RZ, RZ, R237 ;  /* 0x000000ffff567224 */ /* 0x004fc600078e00ed */
[----:B------:R-:W2:Y:S01]  /*5eac0*/  LDL.LU R237, [R1+0x2754] ;  /* 0x0027540001ed7983 */ /* 0x000ea20000300800 */
[----:B---3--:R-:W-:-:S03]  /*5ead0*/  MOV R87, R239 ;  /* 0x000000ef00577202 */ /* 0x008fc60000000f00 */
[----:B------:R-:W3:Y:S04]  /*5eae0*/  LDL.LU R239, [R1+0x2750] ;  /* 0x0027500001ef7983 */ /* 0x000ee80000300800 */
[----:B------:R-:W3:Y:S04]  /*5eaf0*/  LDL.LU R88, [R1+0x950] ;  /* 0x0009500001587983 */ /* 0x000ee80000300800 */
[----:B------:R-:W3:Y:S04]  /*5eb00*/  LDL.LU R89, [R1+0x954] ;  /* 0x0009540001597983 */ /* 0x000ee80000300800 */
[----:B------:R-:W3:Y:S01]  /*5eb10*/  LDL.LU R90, [R1+0x958] ;  /* 0x00095800015a7983 */ /* 0x000ee20000300800 */
[----:B----4-:R-:W-:Y:S01]  /*5eb20*/  IMAD.MOV.U32 R95, RZ, RZ, R238 ;  /* 0x000000ffff5f7224 */ /* 0x010fe200078e00ee */
[----:B------:R-:W-:-:S02]  /*5eb30*/  MOV R94, R236 ;  /* 0x000000ec005e7202 */ /* 0x000fc40000000f00 */
        /* <DEDUP_REMOVED lines=13> */
[----:B----4-:R-:W-:Y:S02]  /*5ec10*/  IMAD.MOV.U32 R104, RZ, RZ, R236 ;  /* 0x000000ffff687224 */ /* 0x010fe400078e00ec */
[----:B------:R-:W2:Y:S01]  /*5ec20*/  LDL.LU R236, [R1+0x273c] ;  /* 0x00273c0001ec7983 */ /* 0x000ea20000300800 */
[----:B------:R-:W-:-:S03]  /*5ec30*/  MOV R105, R238 ;  /* 0x000000ee00697202 */ /* 0x000fc60000000f00 */
[----:B------:R-:W3:Y:S04]  /*5ec40*/  LDL.LU R238, [R1+0x2738] ;  /* 0x0027380001ee7983 */ /* 0x000ee80000300800 */
[----:B------:R-:W4:Y:S04]  /*5ec50*/  LDL.LU R239, [R1+0x2734] ;  /* 0x0027340001ef7983 */ /* 0x000f280000300800 */
[----:B------:R-:W4:Y:S04]  /*5ec60*/  LDL.LU R237, [R1+0x2730] ;  /* 0x0027300001ed7983 */ /* 0x000f280000300800 */
[----:B------:R-:W4:Y:S04]  /*5ec70*/  LDL.LU R108, [R1+0x9a0] ;  /* 0x0009a000016c7983 */ /* 0x000f280000300800 */
[----:B------:R-:W4:Y:S04]  /*5ec80*/  LDL.LU R109, [R1+0x9a4] ;  /* 0x0009a400016d7983 */ /* 0x000f280000300800 */
[----:B------:R-:W4:Y:S04]  /*5ec90*/  LDL.LU R110, [R1+0x9a8] ;  /* 0x0009a800016e7983 */ /* 0x000f280000300800 */
[----:B------:R-:W4:Y:S01]  /*5eca0*/  LDL.LU R111, [R1+0x9ac] ;  /* 0x0009ac00016f7983 */ /* 0x000f220000300800 */
[----:B--2---:R-:W-:-:S03]  /*5ecb0*/  MOV R119, R236 ;  /* 0x000000ec00777202 */ /* 0x004fc60000000f00 */
[----:B------:R-:W2:Y:S01]  /*5ecc0*/  LDL.LU R236, [R1+0x290] ;  /* 0x0002900001ec7983 */ /* 0x000ea20000300800 */
[----:B---3--:R-:W-:Y:S01]  /*5ecd0*/  IMAD.MOV.U32 R117, RZ, RZ, R238 ;  /* 0x000000ffff757224 */ /* 0x008fe200078e00ee */
[----:B----4-:R-:W-:Y:S01]  /*5ece0*/  MOV R116, R239 ;  /* 0x000000ef00747202 */ /* 0x010fe20000000f00 */
[----:B------:R-:W-:Y:S02]  /*5ecf0*/  IMAD.MOV.U32 R118, RZ, RZ, R237 ;  /* 0x000000ffff767224 */ /* 0x000fe400078e00ed */
        /* <DEDUP_REMOVED lines=36> */
[----:B------:R-:W2:Y:S04]  /*5ef40*/  LDL.LU.64 R238, [R1+0x2728] ;  /* 0x0027280001ee7983 */ /* 0x000ea80000300a00 */
[----:B------:R-:W2:Y:S01]  /*5ef50*/  LDL.LU.64 R236, [R1+0x2720] ;  /* 0x0027200001ec7983 */ /* 0x000ea20000300a00 */
[C---:B------:R-:W-:Y:S08]  /*5ef60*/  HMMA.1688.F32.TF32 R116, R228.reuse, R20, R116 ;  /* 0x00000014e474723c */ /* 0x040ff00000081074 */
[C---:B---3--:R-:W-:Y:S08]  /*5ef70*/  HMMA.1688.F32.TF32 R120, R228.reuse, R16, R120 ;  /* 0x00000010e478723c */ /* 0x048ff00000081078 */
[C---:B----4-:R-:W-:Y:S01]  /*5ef80*/  HMMA.1688.F32.TF32 R124, R228.reuse, R12, R124 ;  /* 0x0000000ce47c723c */ /* 0x050fe2000008107c */
[----:B------:R-:W-:Y:S07]  /*5ef90*/  STL.64 [R1+0x2a0], R232 ;  /* 0x0002a0e801007387 */ /* 0x000fee0000100a00 */
[C---:B------:R-:W-:Y:S01]  /*5efa0*/  HMMA.1688.F32.TF32 R128, R228.reuse, R8, R128 ;  /* 0x00000008e480723c */ /* 0x040fe20000081080 */
[----:B------:R-:W-:Y:S04]  /*5efb0*/  STL.64 [R1+0x2a8], R234 ;  /* 0x0002a8ea01007387 */ /* 0x000fe80000100a00 */
[----:B------:R-:W-:Y:S04]  /*5efc0*/  LDS R232, [R3+0x38600] ;  /* 0x0386000003e87984 */ /* 0x000fe80000000800 */
[----:B------:R-:W-:Y:S04]  /*5efd0*/  LDS R234, [R3+0x3a600] ;  /* 0x03a6000003ea7984 */ /* 0x000fe80000000800 */
[----:B------:R-:W-:Y:S01]  /*5efe0*/  LDS R233, [R0+0x38600] ;  /* 0x0386000000e97984 */ /* 0x000fe20000000800 */
[C---:B------:R-:W-:Y:S03]  /*5eff0*/  HMMA.1688.F32.TF32 R112, R228.reuse, R24, R112 ;  /* 0x00000018e470723c */ /* 0x040fe60000081070 */
[----:B------:R-:W1:Y:S05]  /*5f000*/  LDS R235, [R0+0x3a600] ;  /* 0x03a6000000eb7984 */ /* 0x000e6a0000000800 */
[C---:B--2---:R-:W-:Y:S11]  /*5f010*/  HMMA.1688.F32.TF32 R236, R228.reuse, R4, R236 ;  /* 0x00000004e4ec723c */ /* 0x044ff600000810ec */
[----:B------:R-:W-:Y:S11]  /*5f020*/  @!UPT UIADD3 URZ, URZ, URZ, URZ ;  /* 0x0000003f3f3ff290 */ /* 0x000ff6000fffe03f */
[----:B------:R-:W-:Y:S01]  /*5f030*/  @!UPT UIADD3 URZ, URZ, URZ, URZ ;  /* 0x0000003f3f3ff290 */ /* 0x000fe2000fffe03f */
[----:B------:R-:W-:Y:S04]  /*5f040*/  STL.64 [R1+0x290], R236 ;  /* 0x000290ec01007387 */ /* 0x000fe80000100a00 */
[----:B------:R-:W-:Y:S04]  /*5f050*/  STL.64 [R1+0x298], R238 ;  /* 0x000298ee01007387 */ /* 0x000fe80000100a00 */
[----:B------:R-:W-:Y:S04]  /*5f060*/  STL.64 [R1+0x2b0], R128 ;  /* 0x0002b08001007387 */ /* 0x000fe80000100a00 */
[----:B------:R2:W-:Y:S04]  /*5f070*/  STL.64 [R1+0x2b8], R130 ;  /* 0x0002b88201007387 */ /* 0x0005e80000100a00 */
[----:B------:R-:W-:Y:S04]  /*5f080*/  LDS R236, [R3+0x38700] ;  /* 0x0387000003ec7984 */ /* 0x000fe80000000800 */
[----:B------:R-:W-:Y:S04]  /*5f090*/  LDS R238, [R3+0x3a700] ;  /* 0x03a7000003ee7984 */ /* 0x000fe80000000800 */
[----:B--2---:R-:W2:Y:S04]  /*5f0a0*/  LDL.LU.64 R130, [R1+0x2718] ;  /* 0x0027180001827983 */ /* 0x004ea80000300a00 */
        /* <DEDUP_REMOVED lines=9> */
[----:B-1----:R-:W2:Y:S04]  /*5f140*/  LDL.LU.64 R122, [R1+0x26f8] ;  /* 0x0026f800017a7983 */ /* 0x002ea80000300a00 */
[----:B------:R-:W2:Y:S04]  /*5f150*/  LDL.LU.64 R120, [R1+0x26f0] ;  /* 0x0026f00001787983 */ /* 0x000ea80000300a00 */
[----:B------:R-:W-:Y:S04]  /*5f160*/  STL.64 [R1+0x350], R116 ;  /* 0x0003507401007387 */ /* 0x000fe80000100a00 */
[----:B------:R1:W-:Y:S04]  /*5f170*/  STL.64 [R1+0x358], R118 ;  /* 0x0003587601007387 */ /* 0x0003e80000100a00 */
[----:B------:R-:W-:Y:S04]  /*5f180*/  STL.64 [R1+0x380], R112 ;  /* 0x0003807001007387 */ /* 0x000fe80000100a00 */
[----:B------:R4:W-:Y:S01]  /*5f190*/  STL.64 [R1+0x388], R114 ;  /* 0x0003887201007387 */ /* 0x0009e20000100a00 */
[C---:B-1----:R-:W-:Y:S08]  /*5f1a0*/  HMMA.1688.F32.TF32 R116, R228.reuse, R28, R108 ;  /* 0x0000001ce474723c */ /* 0x042ff0000008106c */
[C---:B----4-:R-:W-:Y:S08]  /*5f1b0*/  HMMA.1688.F32.TF32 R112, R228.reuse, R32, R104 ;  /* 0x00000020e470723c */ /* 0x050ff00000081068 */
        /* <DEDUP_REMOVED lines=9> */
[----:B------:R-:W-:Y:S01]  /*5f250*/  HMMA.1688.F32.TF32 R80, R228, R64, R72 ;  /* 0x00000040e450723c */ /* 0x000fe20000081048 */
        /* <DEDUP_REMOVED lines=28> */
[C---:B----4-:R-:W-:Y:S08]  /*5f420*/  HMMA.1688.F32.TF32 R72, R232.reuse, R20, R240 ;  /* 0x00000014e848723c */ /* 0x050ff000000810f0 */
[C---:B-1----:R-:W-:Y:S07]  /*5f430*/  HMMA.1688.F32.TF32 R68, R232.reuse, R24, R244 ;  /* 0x00000018e844723c */ /* 0x042fee00000810f4 */
[----:B------:R-:W-:Y:S04]  /*5f440*/  STL.64 [R1+0x2e0], R76 ;  /* 0x0002e04c01007387 */ /* 0x000fe80000100a00 */
[----:B------:R-:W-:Y:S04]  /*5f450*/  STL.64 [R1+0x2e8], R78 ;  /* 0x0002e84e01007387 */ /* 0x000fe80000100a00 */
[----:B------:R-:W3:Y:S04]  /*5f460*/  LDL.LU R188, [R1+0x40] ;  /* 0x0000400001bc7983 */ /* 0x000ee80000300800 */
        /* <DEDUP_REMOVED lines=79> */
[C---:B--2---:R-:W-:Y:S11]  /*5f960*/  HMMA.1688.F32.TF32 R244, R232.reuse, R28, R244 ;  /* 0x0000001ce8f4723c */ /* 0x044ff600000810f4 */
[----:B------:R-:W-:Y:S11]  /*5f970*/  @!UPT UIADD3 URZ, URZ, URZ, URZ ;  /* 0x0000003f3f3ff290 */ /* 0x000ff6000fffe03f */
[----:B------:R-:W-:Y:S01]  /*5f980*/  @!UPT UIADD3 URZ, URZ, URZ, URZ ;  /* 0x0000003f3f3ff290 */ /* 0x000fe2000fffe03f */
[----:B------:R1:W-:Y:S04]  /*5f990*/  STL.64 [R1+0x1b0], R244 ;  /* 0x0001b0f401007387 */ /* 0x0003e80000100a00 */
[----:B------:R2:W-:Y:S04]  /*5f9a0*/  STL.64 [R1+0x1b8], R246 ;  /* 0x0001b8f601007387 */ /* 0x0005e80000100a00 */
[----:B-1----:R-:W4:Y:S04]  /*5f9b0*/  LDL.LU R244, [R1+0x20] ;  /* 0x0000200001f47983 */ /* 0x002f280000300800 */
[----:B------:R-:W4:Y:S04]  /*5f9c0*/  LDL.LU R245, [R1+0x24] ;  /* 0x0000240001f57983 */ /* 0x000f280000300800 */
[----:B--2---:R-:W4:Y:S04]  /*5f9d0*/  LDL.LU R246, [R1+0x28] ;  /* 0x0000280001f67983 */ /* 0x004f280000300800 */
[----:B------:R-:W4:Y:S01]  /*5f9e0*/  LDL.LU R247, [R1+0x2c] ;  /* 0x00002c0001f77983 */ /* 0x000f220000300800 */
[C---:B---3--:R-:W-:Y:S08]  /*5f9f0*/  HMMA.1688.F32.TF32 R116, R232.reuse, R32, R116 ;  /* 0x00000020e874723c */ /* 0x048ff00000081074 */
[C---:B------:R-:W-:Y:S08]  /*5fa00*/  HMMA.1688.F32.TF32 R112, R232.reuse, R36, R112 ;  /* 0x00000024e870723c */ /* 0x040ff00000081070 */
[C---:B------:R-:W-:Y:S08]  /*5fa10*/  HMMA.1688.F32.TF32 R108, R232.reuse, R40, R108 ;  /* 0x00000028e86c723c */ /* 0x040ff0000008106c */
[C---:B------:R-:W-:Y:S01]  /*5fa20*/  HMMA.1688.F32.TF32 R104, R232.reuse, R44, R104 ;  /* 0x0000002ce868723c */ /* 0x040fe20000081068 */
        /* <DEDUP_REMOVED lines=9> */
[----:B------:R1:W-:Y:S07]  /*5fac0*/  STL.64 [R1+0x198], R114 ;  /* 0x0001987201007387 */ /* 0x0003ee0000100a00 */
[----:B------:R-:W-:Y:S01]  /*5fad0*/  HMMA.1688.F32.TF32 R232, R232, R64, R84 ;  /* 0x00000040e8e8723c */ /* 0x000fe20000081054 */
[----:B-1----:R-:W3:Y:S04]  /*5fae0*/  LDL.LU.64 R114, [R1+0x26d8] ;  /* 0x0026d80001727983 */ /* 0x002ee80000300a00 */
[----:B------:R-:W3:Y:S04]  /*5faf0*/  LDL.LU.64 R112, [R1+0x26d0] ;  /* 0x0026d00001707983 */ /* 0x000ee80000300a00 */
        /* <DEDUP_REMOVED lines=30> */
[----:B------:R-:W2:Y:S04]  /*5fce0*/  LDL.LU.64 R86, [R1+0x2668] ;  /* 0x0026680001567983 */ /* 0x000ea80000300a00 */
[----:B------:R-:W2:Y:S01]  /*5fcf0*/  LDL.LU.64 R84, [R1+0x2660] ;  /* 0x0026600001547983 */ /* 0x000ea20000300a00 */
[C---:B------:R-:W-:Y:S03]  /*5fd00*/  HMMA.1688.F32.TF32 R184, R236.reuse, R28, R184 ;  /* 0x0000001cecb8723c */ /* 0x040fe600000810b8 */
[----:B------:R1:W-:Y:S04]  /*5fd10*/  STL.64 [R1+0x120], R232 ;  /* 0x000120e801007387 */ /* 0x0003e80000100a00 */
[----:B------:R-:W-:Y:S01]  /*5fd20*/  STL.64 [R1+0x128], R234 ;  /* 0x000128ea01007387 */ /* 0x000fe20000100a00 */
[C---:B------:R-:W-:Y:S03]  /*5fd30*/  HMMA.1688.F32.TF32 R188, R236.reuse, R32, R188 ;  /* 0x00000020ecbc723c */ /* 0x040fe600000810bc */
[----:B-1----:R-:W2:Y:S04]  /*5fd40*/  LDL.LU R232, [R1+0x10] ;  /* 0x0000100001e87983 */ /* 0x002ea80000300800 */
[----:B------:R-:W2:Y:S04]  /*5fd50*/  LDL.LU R233, [R1+0x14] ;  /* 0x0000140001e97983 */ /* 0x000ea80000300800 */
[----:B------:R-:W-:Y:S04]  /*5fd60*/  STL.64 [R1+0x110], R80 ;  /* 0x0001105001007387 */ /* 0x000fe80000100a00 */
[----:B------:R1:W-:Y:S01]  /*5fd70*/  STL.64 [R1+0x118], R82 ;  /* 0x0001185201007387 */ /* 0x0003e20000100a00 */
[C---:B------:R-:W-:Y:S03]  /*5fd80*/  HMMA.1688.F32.TF32 R240, R236.reuse, R36, R240 ;  /* 0x00000024ecf0723c */ /* 0x040fe600000810f0 */
[----:B-1----:R-:W3:Y:S04]  /*5fd90*/  LDL.LU.64 R82, [R1+0x2658] ;  /* 0x0026580001527983 */ /* 0x002ee80000300a00 */
[----:B------:R-:W3:Y:S04]  /*5fda0*/  LDL.LU.64 R80, [R1+0x2650] ;  /* 0x0026500001507983 */ /* 0x000ee80000300a00 */
[----:B------:R-:W-:Y:S04]  /*5fdb0*/  STL.64 [R1+0x100], R76 ;  /* 0x0001004c01007387 */ /* 0x000fe80000100a00 */
[----:B------:R1:W-:Y:S04]  /*5fdc0*/  STL.64 [R1+0x108], R78 ;  /* 0x0001084e01007387 */ /* 0x0003e80000100a00 */
[----:B-1----:R-:W3:Y:S04]  /*5fdd0*/  LDL.LU.64 R78, [R1+0x2648] ;  /* 0x00264800014e7983 */ /* 0x002ee80000300a00 */
[----:B------:R-:W3:Y:S04]  /*5fde0*/  LDL.LU.64 R76, [R1+0x2640] ;  /* 0x00264000014c7983 */ /* 0x000ee80000300a00 */
[----:B------:R-:W-:Y:S01]  /*5fdf0*/  STL.64 [R1+0xf0], R72 ;  /* 0x0000f04801007387 */ /* 0x000fe20000100a00 */
[----:B----4-:R-:W-:Y:S03]  /*5fe00*/  HMMA.1688.F32.TF32 R244, R236, R40, R244 ;  /* 0x00000028ecf4723c */ /* 0x010fe600000810f4 */
        /* <DEDUP_REMOVED lines=8> */
[----:B------:R-:W-:Y:S04]  /*5fe90*/  STL.64 [R1+0xd8], R230 ;  /* 0x0000d8e601007387 */ /* 0x000fe80000100a00 */
[----:B------:R-:W-:Y:S04]  /*5fea0*/  STL.64 [R1+0xc0], R180 ;  /* 0x0000c0b401007387 */ /* 0x000fe80000100a00 */
[----:B------:R1:W-:Y:S01]  /*5feb0*/  STL.64 [R1+0xc8], R182 ;  /* 0x0000c8b601007387 */ /* 0x0003e20000100a00 */
[----:B------:R-:W-:Y:S01]  /*5fec0*/  IMAD.MOV.U32 R21, RZ, RZ, R242 ;  /* 0x000000ffff157224 */ /* 0x000fe200078e00f2 */
[----:B------:R-:W-:Y:S01]  /*5fed0*/  MOV R20, R243 ;  /* 0x000000f300147202 */ /* 0x000fe20000000f00 */
[----:B------:R-:W-:Y:S01]  /*5fee0*/  IMAD.MOV.U32 R24, RZ, RZ, R241 ;  /* 0x000000ffff187224 */ /* 0x000fe200078e00f1 */
[----:B------:R-:W-:Y:S01]  /*5fef0*/  MOV R25, R240 ;  /* 0x000000f000197202 */ /* 0x000fe20000000f00 */
[----:B------:R-:W-:Y:S01]  /*5ff00*/  IMAD.MOV.U32 R12, RZ, RZ, R247 ;  /* 0x000000ffff0c7224 */ /* 0x000fe200078e00f7 */
[----:B------:R-:W-:Y:S01]  /*5ff10*/  MOV R13, R246 ;  /* 0x000000f6000d7202 */ /* 0x000fe20000000f00 */
[----:B------:R-:W-:Y:S01]  /*5ff20*/  IMAD.MOV.U32 R17, RZ, RZ, R244 ;  /* 0x000000ffff117224 */ /* 0x000fe200078e00f4 */
[----:B------:R-:W-:Y:S04]  /*5ff30*/  LDS R228, [R3+0x3c000] ;  /* 0x03c0000003e47984 */ /* 0x000fe80000000800 */
[----:B-1----:R-:W4:Y:S04]  /*5ff40*/  LDL.LU.64 R182, [R1+0x2618] ;  /* 0x0026180001b67983 */ /* 0x002f280000300a00 */
[----:B------:R-:W4:Y:S04]  /*5ff50*/  LDL.LU.64 R180, [R1+0x2610] ;  /* 0x0026100001b47983 */ /* 0x000f280000300a00 */
[----:B------:R-:W-:Y:S04]  /*5ff60*/  STL.64 [R1+0xb0], R184 ;  /* 0x0000b0b801007387 */ /* 0x000fe80000100a00 */
[----:B------:R1:W-:Y:S01]  /*5ff70*/  STL.64 [R1+0xb8], R186 ;  /* 0x0000b8ba01007387 */ /* 0x0003e20000100a00 */
[----:B------:R-:W-:-:S02]  /*5ff80*/  IMAD.MOV.U32 R16, RZ, RZ, R245 ;  /* 0x000000ffff107224 */ /* 0x000fc400078e00f5 */
[----:B------:R-:W-:Y:S01]  /*5ff90*/  IMAD.MOV.U32 R234, RZ, RZ, R252 ;  /* 0x000000ffffea7224 */ /* 0x000fe200078e00fc */
[----:B------:R-:W-:Y:S01]  /*5ffa0*/  LDS R230, [R3+0x3e000] ;  /* 0x03e0000003e67984 */ /* 0x000fe20000000800 */
[----:B------:R-:W-:-:S03]  /*5ffb0*/  IMAD.MOV.U32 R235, RZ, RZ, R2 ;  /* 0x000000ffffeb7224 */ /* 0x000fc600078e0002 */
[----:B------:R-:W-:Y:S04]  /*5ffc0*/  LDS R229, [R0+0x3c000] ;  /* 0x03c0000000e57984 */ /* 0x000fe80000000800 */
[----:B-1----:R-:W4:Y:S04]  /*5ffd0*/  LDL.LU.64 R186, [R1+0x2608] ;  /* 0x0026080001ba7983 */ /* 0x002f280000300a00 */
[----:B------:R-:W4:Y:S04]  /*5ffe0*/  LDL.LU.64 R184, [R1+0x2600] ;  /* 0x0026000001b87983 */ /* 0x000f280000300a00 */
[----:B------:R-:W-:Y:S04]  /*5fff0*/  STL.64 [R1+0xa0], R188 ;  /* 0x0000a0bc01007387 */ /* 0x000fe80000100a00 */
[----:B------:R1:W-:Y:S04]  /*60000*/  STL.64 [R1+0xa8], R190 ;  /* 0x0000a8be01007387 */ /* 0x0003e80000100a00 */
[----:B------:R-:W3:Y:S04]  /*60010*/  LDS R231, [R0+0x3e000] ;  /* 0x03e0000000e77984 */ /* 0x000ee80000000800 */
[----:B-1----:R-:W4:Y:S04]  /*60020*/  LDL.LU.64 R190, [R1+0x25f8] ;  /* 0x0025f80001be7983 */ /* 0x002f280000300a00 */
[----:B------:R-:W4:Y:S04]  /*60030*/  LDL.LU.64 R188, [R1+0x25f0] ;  /* 0x0025f00001bc7983 */ /* 0x000f280000300a00 */
[----:B------:R-:W4:Y:S04]  /*60040*/  LDL.LU.64 R242, [R1+0x25e8] ;  /* 0x0025e80001f27983 */ /* 0x000f280000300a00 */
[----:B------:R-:W4:Y:S04]  /*60050*/  LDL.LU.64 R240, [R1+0x25e0] ;  /* 0x0025e00001f07983 */ /* 0x000f280000300a00 */
[----:B------:R-:W4:Y:S04]  /*60060*/  LDL.LU.64 R246, [R1+0x25d8] ;  /* 0x0025d80001f67983 */ /* 0x000f280000300a00 */
[----:B------:R-:W4:Y:S01]  /*60070*/  LDL.LU.64 R244, [R1+0x25d0] ;  /* 0x0025d00001f47983 */ /* 0x000f220000300a00 */
[----:B--2---:R-:W-:Y:S11]  /*60080*/  HMMA.1688.F32.TF32 R232, R236, R44, R232 ;  /* 0x0000002cece8723c */ /* 0x004ff600000810e8 */
[----:B------:R-:W-:Y:S11]  /*60090*/  @!UPT UIADD3 URZ, URZ, URZ, URZ ;  /* 0x0000003f3f3ff290 */ /* 0x000ff6000fffe03f */
[----:B------:R-:W-:Y:S02]  /*600a0*/  @!UPT UIADD3 URZ, URZ, URZ, URZ ;  /* 0x0000003f3f3ff290 */ /* 0x000fe4000fffe03f */
[----:B------:R-:W-:Y:S01]  /*600b0*/  IMAD.MOV.U32 R40, RZ, RZ, R232 ;  /* 0x000000ffff287224 */ /* 0x000fe200078e00e8 */
[----:B------:R-:W-:Y:S01]  /*600c0*/  MOV R41, R233 ;  /* 0x000000e900297202 */ /* 0x000fe20000000f00 */
[----:B------:R-:W-:Y:S02]  /*600d0*/  IMAD.MOV.U32 R45, RZ, RZ, R234 ;  /* 0x000000ffff2d7224 */ /* 0x000fe400078e00ea */
[----:B------:R-:W-:Y:S01]  /*600e0*/  IMAD.MOV.U32 R44, RZ, RZ, R235 ;  /* 0x000000ffff2c7224 */ /* 0x000fe200078e00eb */
[----:B---3--:R-:W-:Y:S08]  /*600f0*/  HMMA.1688.F32.TF32 R76, R228, R14, R76 ;  /* 0x0000000ee44c723c */ /* 0x008ff0000008104c */
[----:B----4-:R-:W-:Y:S08]  /*60100*/  HMMA.1688.F32.TF32 R232, R236, R48, R244 ;  /* 0x00000030ece8723c */ /* 0x010ff000000810f4 */
[C---:B------:R-:W-:Y:S08]  /*60110*/  HMMA.1688.F32.TF32 R244, R228.reuse, R6, R68 ;  /* 0x00000006e4f4723c */ /* 0x040ff00000081044 */
[----:B------:R-:W-:Y:S08]  /*60120*/  HMMA.1688.F32.TF32 R68, R228, R18, R80 ;  /* 0x00000012e444723c */ /* 0x000ff00000081050 */
[----:B------:R-:W-:Y:S01]  /*60130*/  MOV R28, R232 ;  /* 0x000000e8001c7202 */ /* 0x000fe20000000f00 */
[----:B------:R-:W-:Y:S01]  /*60140*/  IMAD.MOV.U32 R29, RZ, RZ, R233 ;  /* 0x000000ffff1d7224 */ /* 0x000fe200078e00e9 */
[----:B------:R-:W-:Y:S01]  /*60150*/  MOV R252, R235 ;  /* 0x000000eb00fc7202 */ /* 0x000fe20000000f00 */
[----:B------:R-:W-:-:S02]  /*60160*/  IMAD.MOV.U32 R2, RZ, RZ, R234 ;  /* 0x000000ffff027224 */ /* 0x000fc400078e00ea */
[----:B------:R-:W-:Y:S08]  /*60170*/  HMMA.1688.F32.TF32 R232, R236, R52, R240 ;  /* 0x00000034ece8723c */ /* 0x000ff000000810f0 */
[C---:B------:R-:W-:Y:S01]  /*60180*/  HMMA.1688.F32.TF32 R240, R228.reuse, R10, R72 ;  /* 0x0000000ae4f0723c */ /* 0x040fe20000081048 */
[----:B------:R-:W-:Y:S04]  /*60190*/  STL.64 [R1+0x23d0], R246 ;  /* 0x0023d0f601007387 */ /* 0x000fe80000100a00 */
[----:B------:R-:W-:Y:S03]  /*601a0*/  STL.64 [R1+0x23c8], R244 ;  /* 0x0023c8f401007387 */ /* 0x000fe60000100a00 */
[C---:B------:R-:W-:Y:S11]  /*601b0*/  HMMA.1688.F32.TF32 R72, R228.reuse, R22, R84 ;  /* 0x00000016e448723c */ /* 0x040ff60000081054 */
[----:B------:R-:W-:Y:S04]  /*601c0*/  @!UPT UIADD3 URZ, URZ, URZ, URZ ;  /* 0x0000003f3f3ff290 */ /* 0x000fe8000fffe03f */
[----:B------:R-:W-:Y:S04]  /*601d0*/  STL.64 [R1+0x23e0], R242 ;  /* 0x0023e0f201007387 */ /* 0x000fe80000100a00 */
[----:B------:R-:W-:Y:S04]  /*601e0*/  STL.64 [R1+0x23d8], R240 ;  /* 0x0023d8f001007387 */ /* 0x000fe80000100a00 */
[----:B------:R-:W-:Y:S04]  /*601f0*/  STL.64 [R1+0x550], R76 ;  /* 0x0005504c01007387 */ /* 0x000fe80000100a00 */
[----:B------:R1:W-:Y:S04]  /*60200*/  STL.64 [R1+0x558], R78 ;  /* 0x0005584e01007387 */ /* 0x0003e80000100a00 */
[----:B------:R-:W-:Y:S04]  /*60210*/  STL.64 [R1+0x5b0], R68 ;  /* 0x0005b04401007387 */ /* 0x000fe80000100a00 */
[----:B------:R2:W-:Y:S01]  /*60220*/  STL.64 [R1+0x5b8], R70 ;  /* 0x0005b84601007387 */ /* 0x0005e20000100a00 */
[C---:B-1----:R-:W-:Y:S08]  /*60230*/  HMMA.1688.F32.TF32 R76, R228.reuse, R26, R88 ;  /* 0x0000001ae44c723c */ /* 0x042ff00000081058 */
[----:B--2---:R-:W-:Y:S01]  /*60240*/  HMMA.1688.F32.TF32 R68, R228, R30, R92 ;  /* 0x0000001ee444723c */ /* 0x004fe2000008105c */
[----:B------:R-:W-:Y:S04]  /*60250*/  STL.64 [R1+0x640], R72 ;  /* 0x0006404801007387 */ /* 0x000fe80000100a00 */
[----:B------:R1:W-:Y:S03]  /*60260*/  STL.64 [R1+0x648], R74 ;  /* 0x0006484a01007387 */ /* 0x0003e60000100a00 */
[----:B------:R-:W-:Y:S07]  /*60270*/  HMMA.1688.F32.TF32 R188, R236, R56, R188 ;  /* 0x00000038ecbc723c */ /* 0x000fee00000810bc */
[----:B------:R-:W-:Y:S01]  /*60280*/  STL.64 [R1+0x6e0], R76 ;  /* 0x0006e04c01007387 */ /* 0x000fe20000100a00 */
[C---:B-1----:R-:W-:Y:S03]  /*60290*/  HMMA.1688.F32.TF32 R72, R228.reuse, R34, R96 ;  /* 0x00000022e448723c */ /* 0x042fe60000081060 */
[----:B------:R1:W-:Y:S04]  /*602a0*/  STL.64 [R1+0x6e8], R78 ;  /* 0x0006e84e01007387 */ /* 0x0003e80000100a00 */
[----:B------:R-:W-:Y:S04]  /*602b0*/  STL.64 [R1+0x850], R68 ;  /* 0x0008504401007387 */ /* 0x000fe80000100a00 */
[----:B------:R2:W-:Y:S01]  /*602c0*/  STL.64 [R1+0x858], R70 ;  /* 0x0008584601007387 */ /* 0x0005e20000100a00 */
[C---:B-1----:R-:W-:Y:S04]  /*602d0*/  HMMA.1688.F32.TF32 R76, R228.reuse, R38, R100 ;  /* 0x00000026e44c723c */ /* 0x042fe80000081064 */
[----:B------:R-:W-:Y:S01]  /*602e0*/  IMAD.MOV.U32 R32, RZ, RZ, R188 ;  /* 0x000000ffff207224 */ /* 0x000fe200078e00bc */
[----:B------:R-:W-:Y:S01]  /*602f0*/  MOV R33, R189 ;  /* 0x000000bd00217202 */ /* 0x000fe20000000f00 */
[----:B------:R-:W-:Y:S01]  /*60300*/  IMAD.MOV.U32 R53, RZ, RZ, R190 ;  /* 0x000000ffff357224 */ /* 0x000fe200078e00be */
[----:B------:R-:W-:Y:S01]  /*60310*/  LDS R188, [R3+0x3c100] ;  /* 0x03c1000003bc7984 */ /* 0x000fe20000000800 */
[----:B--2---:R-:W-:Y:S03]  /*60320*/  HMMA.1688.F32.TF32 R68, R228, R42, R104 ;  /* 0x0000002ae444723c */ /* 0x004fe60000081068 */
[----:B------:R-:W-:Y:S01]  /*60330*/  STL.64 [R1+0x840], R72 ;  /* 0x0008404801007387 */ /* 0x000fe20000100a00 */
[----:B------:R-:W-:-:S03]  /*60340*/  IMAD.MOV.U32 R52, RZ, RZ, R191 ;  /* 0x000000ffff347224 */ /* 0x000fc600078e00bf */
[----:B------:R1:W-:Y:S04]  /*60350*/  STL.64 [R1+0x848], R74 ;  /* 0x0008484a01007387 */ /* 0x0003e80000100a00 */
[----:B------:R-:W-:Y:S04]  /*60360*/  LDS R190, [R3+0x3e100] ;  /* 0x03e1000003be7984 */ /* 0x000fe80000000800 */
[----:B------:R-:W-:Y:S01]  /*60370*/  LDS R189, [R0+0x3c100] ;  /* 0x03c1000000bd7984 */ /* 0x000fe20000000800 */
[C---:B-1----:R-:W-:Y:S03]  /*60380*/  HMMA.1688.F32.TF32 R72, R228.reuse, R46, R108 ;  /* 0x0000002ee448723c */ /* 0x042fe6000008106c */
[----:B------:R-:W-:Y:S04]  /*60390*/  STL.64 [R1+0x8a0], R76 ;  /* 0x0008a04c01007387 */ /* 0x000fe80000100a00 */
[----:B------:R1:W-:Y:S04]  /*603a0*/  STL.64 [R1+0x8a8], R78 ;  /* 0x0008a84e01007387 */ /* 0x0003e80000100a00 */
[----:B------:R-:W2:Y:S04]  /*603b0*/  LDS R191, [R0+0x3e100] ;  /* 0x03e1000000bf7984 */ /* 0x000ea80000000800 */
[----:B------:R-:W-:Y:S01]  /*603c0*/  STL.64 [R1+0x890], R68 ;  /* 0x0008904401007387 */ /* 0x000fe20000100a00 */
[----:B-1----:R-:W-:Y:S03]  /*603d0*/  HMMA.1688.F32.TF32 R76, R228, R50, R112 ;  /* 0x00000032e44c723c */ /* 0x002fe60000081070 */
[----:B------:R1:W-:Y:S05]  /*603e0*/  STL.64 [R1+0x898], R70 ;  /* 0x0008984601007387 */ /* 0x0003ea0000100a00 */
[C---:B------:R-:W-:Y:S08]  /*603f0*/  HMMA.1688.F32.TF32 R180, R236.reuse, R64, R180 ;  /* 0x00000040ecb4723c */ /* 0x040ff000000810b4 */
[----:B------:R-:W-:Y:S01]  /*60400*/  HMMA.1688.F32.TF32 R184, R236, R60, R184 ;  /* 0x0000003cecb8723c */ /* 0x000fe200000810b8 */
[----:B------:R-:W-:Y:S01]  /*60410*/  IMAD.MOV.U32 R36, RZ, RZ, R232 ;  /* 0x000000ffff247224 */ /* 0x000fe200078e00e8 */
[----:B------:R-:W-:Y:S01]  /*60420*/  MOV R49, R234 ;  /* 0x000000ea00317202 */ /* 0x000fe20000000f00 */
[----:B------:R-:W-:-:S02]  /*60430*/  IMAD.MOV.U32 R37, RZ, RZ, R233 ;  /* 0x000000ffff257224 */ /* 0x000fc400078e00e9 */
[----:B------:R-:W-:Y:S02]  /*60440*/  IMAD.MOV.U32 R48, RZ, RZ, R235 ;  /* 0x000000ffff307224 */ /* 0x000fe400078e00eb */
[----:B------:R-:W-:Y:S01]  /*60450*/  IMAD.MOV.U32 R244, RZ, RZ, R219 ;  /* 0x000000fffff47224 */ /* 0x000fe200078e00db */
[C---:B-1----:R-:W-:Y:S01]  /*60460*/  HMMA.1688.F32.TF32 R68, R228.reuse, R54, R116 ;  /* 0x00000036e444723c */ /* 0x042fe20000081074 */
[----:B------:R-:W-:Y:S04]  /*60470*/  STL.64 [R1+0x8d0], R72 ;  /* 0x0008d04801007387 */ /* 0x000fe80000100a00 */
[----:B------:R1:W-:Y:S04]  /*60480*/  STL.64 [R1+0x8d8], R74 ;  /* 0x0008d84a01007387 */ /* 0x0003e80000100a00 */
[----:B------:R-:W-:Y:S04]  /*60490*/  STL.64 [R1+0x8c0], R76 ;  /* 0x0008c04c01007387 */ /* 0x000fe80000100a00 */
[----:B------:R3:W-:Y:S01]  /*604a0*/  STL.64 [R1+0x8c8], R78 ;  /* 0x0008c84e01007387 */ /* 0x0007e20000100a00 */
[----:B-1----:R-:W-:Y:S01]  /*604b0*/  HMMA.1688.F32.TF32 R72, R228, R58, R120 ;  /* 0x0000003ae448723c */ /* 0x002fe20000081078 */
[----:B------:R-:W-:Y:S01]  /*604c0*/  IMAD.MOV.U32 R61, RZ, RZ, R180 ;  /* 0x000000ffff3d7224 */ /* 0x000fe200078e00b4 */
[----:B------:R-:W-:Y:S01]  /*604d0*/  MOV R57, R182 ;  /* 0x000000b600397202 */ /* 0x000fe20000000f00 */
[----:B------:R-:W-:Y:S01]  /*604e0*/  IMAD.MOV.U32 R60, RZ, RZ, R181 ;  /* 0x000000ffff3c7224 */ /* 0x000fe200078e00b5 */
[----:B------:R-:W-:Y:S01]  /*604f0*/  MOV R245, R218 ;  /* 0x000000da00f57202 */ /* 0x000fe20000000f00 */
[----:B------:R-:W-:-:S04]  /*60500*/  IMAD.MOV.U32 R56, RZ, RZ, R183 ;  /* 0x000000ffff387224 */ /* 0x000fc800078e00b7 */
[----:B------:R-:W-:Y:S01]  /*60510*/  STL.64 [R1+0x8b0], R68 ;  /* 0x0008b04401007387 */ /* 0x000fe20000100a00 */
[----:B---3--:R-:W-:Y:S03]  /*60520*/  HMMA.1688.F32.TF32 R76, R228, R62, R124 ;  /* 0x0000003ee44c723c */ /* 0x008fe6000008107c */
[----:B------:R1:W-:Y:S01]  /*60530*/  STL.64 [R1+0x8b8], R70 ;  /* 0x0008b84601007387 */ /* 0x0003e20000100a00 */
[----:B------:R-:W-:Y:S01]  /*60540*/  MOV R9, R184 ;  /* 0x000000b800097202 */ /* 0x000fe20000000f00 */
[----:B------:R-:W-:Y:S01]  /*60550*/  IMAD.MOV.U32 R8, RZ, RZ, R185 ;  /* 0x000000ffff087224 */ /* 0x000fe200078e00b9 */
[----:B------:R-:W-:Y:S01]  /*60560*/  MOV R4, R187 ;  /* 0x000000bb00047202 */ /* 0x000fe20000000f00 */
[----:B------:R-:W-:Y:S02]  /*60570*/  IMAD.MOV.U32 R246, RZ, RZ, R217 ;  /* 0x000000fffff67224 */ /* 0x000fe400078e00d9 */
[----:B------:R-:W-:Y:S01]  /*60580*/  IMAD.MOV.U32 R247, RZ, RZ, R216 ;  /* 0x000000fffff77224 */ /* 0x000fe200078e00d8 */
[----:B--2---:R-:W-:Y:S01]  /*60590*/  HMMA.1688.F32.TF32 R236, R188, R14, R140 ;  /* 0x0000000ebcec723c */ /* 0x004fe2000008108c */
[----:B------:R-:W-:Y:S01]  /*605a0*/  IMAD.MOV.U32 R5, RZ, RZ, R186 ;  /* 0x000000ffff057224 */ /* 0x000fe200078e00ba */
[----:B------:R-:W-:Y:S01]  /*605b0*/  MOV R240, R210 ;  /* 0x000000d200f07202 */ /* 0x000fe20000000f00 */
[----:B------:R-:W-:Y:S01]  /*605c0*/  IMAD.MOV.U32 R241, RZ, RZ, R209 ;  /* 0x000000fffff17224 */ /* 0x000fe200078e00d1 */
[----:B------:R-:W-:-:S04]  /*605d0*/  MOV R243, R212 ;  /* 0x000000d400f37202 */ /* 0x000fc80000000f00 */
[----:B-1----:R-:W-:Y:S08]  /*605e0*/  HMMA.1688.F32.TF32 R68, R228, R66, R128 ;  /* 0x00000042e444723c */ /* 0x002ff00000081080 */
[C---:B------:R-:W-:Y:S08]  /*605f0*/  HMMA.1688.F32.TF32 R228, R188.reuse, R6, R132 ;  /* 0x00000006bce4723c */ /* 0x040ff00000081084 */
[C---:B------:R-:W-:Y:S01]  /*60600*/  HMMA.1688.F32.TF32 R180, R188.reuse, R10, R136 ;  /* 0x0000000abcb4723c */ /* 0x040fe20000081088 */
[----:B------:R-:W-:Y:S07]  /*60610*/  STL.64 [R1+0x880], R72 ;  /* 0x0008804801007387 */ /* 0x000fee0000100a00 */
[C---:B------:R-:W-:Y:S01]  /*60620*/  HMMA.1688.F32.TF32 R232, R188.reuse, R18, R144 ;  /* 0x00000012bce8723c */ /* 0x040fe20000081090 */
[----:B------:R-:W-:Y:S07]  /*60630*/  STL.64 [R1+0x888], R74 ;  /* 0x0008884a01007387 */ /* 0x000fee0000100a00 */
[C---:B------:R-:W-:Y:S08]  /*60640*/  HMMA.1688.F32.TF32 R184, R188.reuse, R22, R148 ;  /* 0x00000016bcb8723c */ /* 0x040ff00000081094 */
[----:B------:R-:W-:Y:S01]  /*60650*/  HMMA.1688.F32.TF32 R80, R188, R34, R160 ;  /* 0x00000022bc50723c */ /* 0x000fe200000810a0 */
[----:B------:R-:W-:Y:S01]  /*60660*/  IMAD.MOV.U32 R242, RZ, RZ, R208 ;  /* 0x000000fffff27224 */ /* 0x000fe200078e00d0 */
[----:B------:R-:W-:Y:S01]  /*60670*/  STL.64 [R1+0x870], R76 ;  /* 0x0008704c01007387 */ /* 0x000fe20000100a00 */
[----:B------:R1:W-:Y:S02]  /*60680*/  STL.64 [R1+0x878], R78 ;  /* 0x0008784e01007387 */ /* 0x0003e40000100a00 */
        /* <DEDUP_REMOVED lines=11> */
[C---:B-1----:R-:W-:Y:S01]  /*60740*/  HMMA.1688.F32.TF32 R76, R188.reuse, R26, R152 ;  /* 0x0000001abc4c723c */ /* 0x042fe20000081098 */
[----:B------:R-:W-:Y:S01]  /*60750*/  STL.64 [R1+0x860], R68 ;  /* 0x0008604401007387 */ /* 0x000fe20000100a00 */
[----:B------:R1:W-:Y:S02]  /*60760*/  STL.64 [R1+0x868], R70 ;  /* 0x0008684601007387 */ /* 0x0003e40000100a00 */
[----:B------:R-:W-:Y:S01]  /*60770*/  STL.64 [R1+0x23f0], R230 ;  /* 0x0023f0e601007387 */ /* 0x000fe20000100a00 */
[----:B------:R-:W-:Y:S01]  /*60780*/  MOV R87, R227 ;  /* 0x000000e300577202 */ /* 0x000fe20000000f00 */
[----:B------:R-:W-:Y:S04]  /*60790*/  LDS R72, [R3+0x3c200] ;  /* 0x03c2000003487984 */ /* 0x000fe80000000800 */
[----:B------:R-:W-:Y:S04]  /*607a0*/  LDS R74, [R3+0x3e200] ;  /* 0x03e20000034a7984 */ /* 0x000fe80000000800 */
[----:B------:R-:W-:Y:S04]  /*607b0*/  LDS R73, [R0+0x3c200] ;  /* 0x03c2000000497984 */ /* 0x000fe80000000800 */
[----:B------:R-:W-:Y:S04]  /*607c0*/  LDS R75, [R0+0x3e200] ;  /* 0x03e20000004b7984 */ /* 0x000fe80000000800 */
[----:B------:R-:W-:Y:S04]  /*607d0*/  LDS R96, [R3+0x3c300] ;  /* 0x03c3000003607984 */ /* 0x000fe80000000800 */
[----:B------:R-:W-:Y:S04]  /*607e0*/  LDS R98, [R3+0x3e300] ;  /* 0x03e3000003627984 */ /* 0x000fe80000000800 */
[----:B------:R-:W-:Y:S04]  /*607f0*/  LDS R97, [R0+0x3c300] ;  /* 0x03c3000000617984 */ /* 0x000fe80000000800 */
[----:B------:R-:W2:Y:S04]  /*60800*/  LDS R99, [R0+0x3e300] ;  /* 0x03e3000000637984 */ /* 0x000ea80000000800 */
[----:B------:R-:W-:Y:S01]  /*60810*/  LDS R120, [R3+0x3c400] ;  /* 0x03c4000003787984 */ /* 0x000fe20000000800 */
[C---:B-1----:R-:W-:Y:S03]  /*60820*/  HMMA.1688.F32.TF32 R68, R188.reuse, R30, R156 ;  /* 0x0000001ebc44723c */ /* 0x042fe6000008109c */
[----:B------:R-:W-:Y:S01]  /*60830*/  STL.64 [R1+0x23e8], R228 ;  /* 0x0023e8e401007387 */ /* 0x000fe20000100a00 */
[----:B------:R-:W-:Y:S02]  /*60840*/  STL.64 [R1+0x2408], R182 ;  /* 0x002408b601007387 */ /* 0x000fe40000100a00 */
[----:B------:R-:W-:Y:S02]  /*60850*/  STL.64 [R1+0x2400], R180 ;  /* 0x002400b401007387 */ /* 0x000fe40000100a00 */
[----:B------:R-:W-:Y:S01]  /*60860*/  STL.64 [R1+0x2418], R238 ;  /* 0x002418ee01007387 */ /* 0x000fe20000100a00 */
[----:B------:R-:W-:Y:S01]  /*60870*/  STL.64 [R1+0x2410], R236 ;  /* 0x002410ec01007387 */ /* 0x000fe20000100a00 */
[----:B------:R-:W-:Y:S02]  /*60880*/  STL.64 [R1+0x2428], R234 ;  /* 0x002428ea01007387 */ /* 0x000fe40000100a00 */
[----:B------:R-:W-:Y:S02]  /*60890*/  STL.64 [R1+0x2420], R232 ;  /* 0x002420e801007387 */ /* 0x000fe40000100a00 */
[----:B------:R-:W-:Y:S01]  /*608a0*/  STL.64 [R1+0x2438], R186 ;  /* 0x002438ba01007387 */ /* 0x000fe20000100a00 */
[----:B------:R-:W-:Y:S01]  /*608b0*/  STL.64 [R1+0x2430], R184 ;  /* 0x002430b801007387 */ /* 0x000fe20000100a00 */
[----:B------:R-:W-:Y:S02]  /*608c0*/  STL.64 [R1+0x580], R76 ;  /* 0x0005804c01007387 */ /* 0x000fe40000100a00 */
[----:B------:R1:W-:Y:S01]  /*608d0*/  STL.64 [R1+0x588], R78 ;  /* 0x0005884e01007387 */ /* 0x0003e20000100a00 */
[----:B------:R-:W-:Y:S04]  /*608e0*/  LDS R122, [R3+0x3e400] ;  /* 0x03e40000037a7984 */ /* 0x000fe80000000800 */
[----:B------:R-:W-:Y:S04]  /*608f0*/  LDS R121, [R0+0x3c400] ;  /* 0x03c4000000797984 */ /* 0x000fe80000000800 */
[----:B------:R-:W3:Y:S01]  /*60900*/  LDS R123, [R0+0x3e400] ;  /* 0x03e40000007b7984 */ /* 0x000ee20000000800 */
[C---:B-1----:R-:W-:Y:S03]  /*60910*/  HMMA.1688.F32.TF32 R76, R188.reuse, R38, R164 ;  /* 0x00000026bc4c723c */ /* 0x042fe600000810a4 */
[----:B------:R-:W-:Y:S01]  /*60920*/  STL.64 [R1+0x7e0], R68 ;  /* 0x0007e04401007387 */ /* 0x000fe20000100a00 */
[----:B------:R1:W-:Y:S04]  /*60930*/  STL.64 [R1+0x7e8], R70 ;  /* 0x0007e84601007387 */ /* 0x0003e80000100a00 */
[----:B-1----:R-:W-:Y:S01]  /*60940*/  HMMA.1688.F32.TF32 R68, R188, R42, R168 ;  /* 0x0000002abc44723c */ /* 0x002fe200000810a8 */
[----:B------:R-:W-:Y:S01]  /*60950*/  STL.64 [R1+0x7d0], R80 ;  /* 0x0007d05001007387 */ /* 0x000fe20000100a00 */
[----:B------:R1:W-:Y:S06]  /*60960*/  STL.64 [R1+0x7d8], R82 ;  /* 0x0007d85201007387 */ /* 0x0003ec0000100a00 */
[C---:B--2---:R-:W-:Y:S08]  /*60970*/  HMMA.1688.F32.TF32 R100, R96.reuse, R30, R100 ;  /* 0x0000001e6064723c */ /* 0x044ff00000081064 */
[C---:B------:R-:W-:Y:S08]  /*60980*/  HMMA.1688.F32.TF32 R84, R96.reuse, R22, R84 ;  /* 0x000000166054723c */ /* 0x040ff00000081054 */
[----:B------:R-:W-:Y:S01]  /*60990*/  HMMA.1688.F32.TF32 R88, R96, R26, R88 ;  /* 0x0000001a6058723c */ /* 0x000fe20000081058 */
[----:B------:R-:W-:Y:S04]  /*609a0*/  LDS R170, [R3+0x3e700] ;  /* 0x03e7000003aa7984 */ /* 0x000fe80000000800 */
[----:B------:R-:W-:Y:S01]  /*609b0*/  STL.64 [R1+0x830], R76 ;  /* 0x0008304c01007387 */ /* 0x000fe20000100a00 */
[----:B------:R2:W-:Y:S03]  /*609c0*/  STL.64 [R1+0x838], R78 ;  /* 0x0008384e01007387 */ /* 0x0005e60000100a00 */
[----:B------:R-:W-:Y:S04]  /*609d0*/  LDS R168, [R3+0x3c700] ;  /* 0x03c7000003a87984 */ /* 0x000fe80000000800 */
[----:B------:R-:W-:Y:S04]  /*609e0*/  LDS R171, [R0+0x3e700] ;  /* 0x03e7000000ab7984 */ /* 0x000fe80000000800 */
[----:B------:R-:W-:Y:S01]  /*609f0*/  LDS R169, [R0+0x3c700] ;  /* 0x03c7000000a97984 */ /* 0x000fe20000000800 */
[C---:B-1----:R-:W-:Y:S08]  /*60a00*/  HMMA.1688.F32.TF32 R80, R188.reuse, R46, R172 ;  /* 0x0000002ebc50723c */ /* 0x042ff000000810ac */
[C---:B--2---:R-:W-:Y:S01]  /*60a10*/  HMMA.1688.F32.TF32 R76, R188.reuse, R50, R176 ;  /* 0x00000032bc4c723c */ /* 0x044fe200000810b0 */
[----:B------:R-:W-:Y:S01]  /*60a20*/  STL.64 [R1+0x820], R68 ;  /* 0x0008204401007387 */ /* 0x000fe20000100a00 */
[----:B------:R1:W-:Y:S03]  /*60a30*/  STL.64 [R1+0x828], R70 ;  /* 0x0008284601007387 */ /* 0x0003e60000100a00 */
[----:B------:R-:W-:Y:S04]  /*60a40*/  LDS R172, [R3+0x3c600] ;  /* 0x03c6000003ac7984 */ /* 0x000fe80000000800 */
[----:B------:R-:W-:Y:S04]  /*60a50*/  LDS R174, [R3+0x3e600] ;  /* 0x03e6000003ae7984 */ /* 0x000fe80000000800 */
[----:B------:R-:W-:Y:S04]  /*60a60*/  LDS R173, [R0+0x3c600] ;  /* 0x03c6000000ad7984 */ /* 0x000fe80000000800 */
[----:B------:R-:W-:Y:S01]  /*60a70*/  LDS R175, [R0+0x3e600] ;  /* 0x03e6000000af7984 */ /* 0x000fe20000000800 */
[C---:B-1----:R-:W-:Y:S03]  /*60a80*/  HMMA.1688.F32.TF32 R68, R188.reuse, R54, R192 ;  /* 0x00000036bc44723c */ /* 0x042fe600000810c0 */
[----:B------:R-:W-:Y:S01]  /*60a90*/  STL.64 [R1+0x810], R80 ;  /* 0x0008105001007387 */ /* 0x000fe20000100a00 */
[----:B------:R1:W-:Y:S02]  /*60aa0*/  STL.64 [R1+0x818], R82 ;  /* 0x0008185201007387 */ /* 0x0003e40000100a00 */
[----:B------:R-:W-:Y:S02]  /*60ab0*/  STL.64 [R1+0x800], R76 ;  /* 0x0008004c01007387 */ /* 0x000fe40000100a00 */
[----:B------:R2:W-:Y:S01]  /*60ac0*/  STL.64 [R1+0x808], R78 ;  /* 0x0008084e01007387 */ /* 0x0005e20000100a00 */
[C---:B-1----:R-:W-:Y:S08]  /*60ad0*/  HMMA.1688.F32.TF32 R80, R188.reuse, R58, R196 ;  /* 0x0000003abc50723c */ /* 0x042ff000000810c4 */
[C---:B--2---:R-:W-:Y:S06]  /*60ae0*/  HMMA.1688.F32.TF32 R76, R188.reuse, R62, R200 ;  /* 0x0000003ebc4c723c */ /* 0x044fec00000810c8 */
[----:B------:R-:W-:Y:S01]  /*60af0*/  STL.64 [R1+0x7f0], R68 ;  /* 0x0007f04401007387 */ /* 0x000fe20000100a00 */
[----:B------:R1:W-:Y:S02]  /*60b00*/  STL.64 [R1+0x7f8], R70 ;  /* 0x0007f84601007387 */ /* 0x0003e40000100a00 */
[----:B-1----:R-:W-:Y:S06]  /*60b10*/  HMMA.1688.F32.TF32 R68, R188, R66, R204 ;  /* 0x00000042bc44723c */ /* 0x002fec00000810cc */
[----:B------:R1:W-:Y:S01]  /*60b20*/  STL.64 [R1+0x7c0], R80 ;  /* 0x0007c05001007387 */ /* 0x0003e20000100a00 */
[----:B------:R2:W-:Y:S07]  /*60b30*/  STL.64 [R1+0x7c8], R82 ;  /* 0x0007c85201007387 */ /* 0x0005ee0000100a00 */
[----:B------:R-:W-:Y:S02]  /*60b40*/  STL.64 [R1+0x7b0], R76 ;  /* 0x0007b04c01007387 */ /* 0x000fe40000100a00 */
[----:B------:R4:W-:Y:S01]  /*60b50*/  STL.64 [R1+0x7b8], R78 ;  /* 0x0007b84e01007387 */ /* 0x0009e20000100a00 */
[----:B------:R-:W4:Y:S06]  /*60b60*/  LDL.LU R219, [R1+0x25cc] ;  /* 0x0025cc0001db7983 */ /* 0x000f2c0000300800 */
[----:B------:R1:W-:Y:S01]  /*60b70*/  STL.64 [R1+0x7a0], R68 ;  /* 0x0007a04401007387 */ /* 0x0003e20000100a00 */
[----:B------:R1:W-:Y:S02]  /*60b80*/  STL.64 [R1+0x7a8], R70 ;  /* 0x0007a84601007387 */ /* 0x0003e40000100a00 */
[----:B------:R-:W3:Y:S02]  /*60b90*/  LDL.LU R218, [R1+0x25c8] ;  /* 0x0025c80001da7983 */ /* 0x000ee40000300800 */
[----:B------:R-:W3:Y:S01]  /*60ba0*/  LDL.LU R217, [R1+0x25c4] ;  /* 0x0025c40001d97983 */ /* 0x000ee20000300800 */
[----:B------:R-:W3:Y:S01]  /*60bb0*/  LDL.LU R216, [R1+0x25c0] ;  /* 0x0025c00001d87983 */ /* 0x000ee20000300800 */
[----:B------:R-:W3:Y:S02]  /*60bc0*/  LDL.LU R210, [R1+0x25bc] ;  /* 0x0025bc0001d27983 */ /* 0x000ee40000300800 */
        /* <DEDUP_REMOVED lines=15> */
[----:B-1----:R-:W-:-:S02]  /*60cc0*/  IMAD.MOV.U32 R80, RZ, RZ, R220 ;  /* 0x000000ffff507224 */ /* 0x002fc400078e00dc */
[----:B------:R-:W3:Y:S02]  /*60cd0*/  LDL.LU R220, [R1+0x257c] ;  /* 0x00257c0001dc7983 */ /* 0x000ee40000300800 */
[----:B------:R-:W-:Y:S01]  /*60ce0*/  IMAD.MOV.U32 R81, RZ, RZ, R221 ;  /* 0x000000ffff517224 */ /* 0x000fe200078e00dd */
[----:B--2---:R-:W-:Y:S01]  /*60cf0*/  MOV R82, R222 ;  /* 0x000000de00527202 */ /* 0x004fe20000000f00 */
[----:B------:R-:W2:Y:S01]  /*60d00*/  LDL.LU R221, [R1+0x2578] ;  /* 0x0025780001dd7983 */ /* 0x000ea20000300800 */
[----:B------:R-:W2:Y:S02]  /*60d10*/  LDL.LU R222, [R1+0x2574] ;  /* 0x0025740001de7983 */ /* 0x000ea40000300800 */
[----:B------:R-:W-:Y:S02]  /*60d20*/  IMAD.MOV.U32 R83, RZ, RZ, R223 ;  /* 0x000000ffff537224 */ /* 0x000fe400078e00df */
[----:B------:R-:W2:Y:S01]  /*60d30*/  LDL.LU R223, [R1+0x2570] ;  /* 0x0025700001df7983 */ /* 0x000ea20000300800 */
[----:B----4-:R-:W-:-:S02]  /*60d40*/  IMAD.MOV.U32 R79, RZ, RZ, R219 ;  /* 0x000000ffff4f7224 */ /* 0x010fc400078e00db */
[----:B---3--:R-:W-:Y:S01]  /*60d50*/  IMAD.MOV.U32 R78, RZ, RZ, R218 ;  /* 0x000000ffff4e7224 */ /* 0x008fe200078e00da */
[----:B------:R-:W-:Y:S01]  /*60d60*/  MOV R77, R217 ;  /* 0x000000d9004d7202 */ /* 0x000fe20000000f00 */
[----:B------:R-:W-:Y:S02]  /*60d70*/  IMAD.MOV.U32 R76, RZ, RZ, R216 ;  /* 0x000000ffff4c7224 */ /* 0x000fe400078e00d8 */
[----:B------:R-:W3:Y:S01]  /*60d80*/  LDL.LU R216, [R1+0x256c] ;  /* 0x00256c0001d87983 */ /* 0x000ee20000300800 */
[----:B------:R-:W4:Y:S02]  /*60d90*/  LDL.LU R217, [R1+0x2568] ;  /* 0x0025680001d97983 */ /* 0x000f240000300800 */
[----:B------:R-:W4:Y:S02]  /*60da0*/  LDL.LU R218, [R1+0x2564] ;  /* 0x0025640001da7983 */ /* 0x000f240000300800 */
[----:B------:R-:W4:Y:S01]  /*60db0*/  LDL.LU R219, [R1+0x2560] ;  /* 0x0025600001db7983 */ /* 0x000f220000300800 */
[----:B------:R-:W-:Y:S01]  /*60dc0*/  MOV R104, R212 ;  /* 0x000000d400687202 */ /* 0x000fe20000000f00 */
[----:B------:R-:W-:Y:S01]  /*60dd0*/  IMAD.MOV.U32 R105, RZ, RZ, R208 ;  /* 0x000000ffff697224 */ /* 0x000fe200078e00d0 */
[----:B------:R-:W4:Y:S01]  /*60de0*/  LDL.LU R212, [R1+0x255c] ;  /* 0x00255c0001d47983 */ /* 0x000f220000300800 */
[----:B------:R-:W4:Y:S02]  /*60df0*/  LDL.LU R208, [R1+0x2558] ;  /* 0x0025580001d07983 */ /* 0x000f240000300800 */
[----:B------:R-:W-:Y:S01]  /*60e00*/  IMAD.MOV.U32 R106, RZ, RZ, R209 ;  /* 0x000000ffff6a7224 */ /* 0x000fe200078e00d1 */
[----:B------:R-:W-:Y:S01]  /*60e10*/  MOV R107, R210 ;  /* 0x000000d2006b7202 */ /* 0x000fe20000000f00 */
[----:B------:R-:W4:Y:S01]  /*60e20*/  LDL.LU R209, [R1+0x2554] ;  /* 0x0025540001d17983 */ /* 0x000f220000300800 */
[----:B------:R-:W4:Y:S02]  /*60e30*/  LDL.LU R210, [R1+0x2550] ;  /* 0x0025500001d27983 */ /* 0x000f240000300800 */
[----:B------:R-:W-:-:S02]  /*60e40*/  IMAD.MOV.U32 R92, RZ, RZ, R215 ;  /* 0x000000ffff5c7224 */ /* 0x000fc400078e00d7 */
[----:B------:R-:W-:Y:S01]  /*60e50*/  IMAD.MOV.U32 R93, RZ, RZ, R214 ;  /* 0x000000ffff5d7224 */ /* 0x000fe200078e00d6 */
[----:B------:R-:W4:Y:S01]  /*60e60*/  LDL.LU R215, [R1+0x254c] ;  /* 0x00254c0001d77983 */ /* 0x000f220000300800 */
        /* <DEDUP_REMOVED lines=13> */
[----:B--2---:R-:W-:Y:S01]  /*60f40*/  MOV R112, R223 ;  /* 0x000000df00707202 */ /* 0x004fe20000000f00 */
[----:B------:R-:W-:Y:S01]  /*60f50*/  IMAD.MOV.U32 R113, RZ, RZ, R222 ;  /* 0x000000ffff717224 */ /* 0x000fe200078e00de */
[----:B------:R-:W2:Y:S01]  /*60f60*/  LDL.LU R223, [R1+0x252c] ;  /* 0x00252c0001df7983 */ /* 0x000ea20000300800 */
[----:B------:R-:W2:Y:S02]  /*60f70*/  LDL.LU R222, [R1+0x2528] ;  /* 0x0025280001de7983 */ /* 0x000ea40000300800 */
[----:B------:R-:W-:Y:S01]  /*60f80*/  IMAD.MOV.U32 R114, RZ, RZ, R221 ;  /* 0x000000ffff727224 */ /* 0x000fe200078e00dd */
[----:B------:R-:W-:Y:S01]  /*60f90*/  MOV R115, R220 ;  /* 0x000000dc00737202 */ /* 0x000fe20000000f00 */
[----:B------:R-:W2:Y:S01]  /*60fa0*/  LDL.LU R221, [R1+0x2524] ;  /* 0x0025240001dd7983 */ /* 0x000ea20000300800 */
[----:B------:R-:W2:Y:S02]  /*60fb0*/  LDL.LU R220, [R1+0x2520] ;  /* 0x0025200001dc7983 */ /* 0x000ea40000300800 */
[----:B---3--:R-:W-:Y:S01]  /*60fc0*/  IMAD.MOV.U32 R119, RZ, RZ, R216 ;  /* 0x000000ffff777224 */ /* 0x008fe200078e00d8 */
[----:B----4-:R-:W-:Y:S01]  /*60fd0*/  MOV R118, R217 ;  /* 0x000000d900767202 */ /* 0x010fe20000000f00 */
[----:B------:R-:W-:-:S02]  /*60fe0*/  IMAD.MOV.U32 R117, RZ, RZ, R218 ;  /* 0x000000ffff757224 */ /* 0x000fc400078e00da */
[----:B------:R-:W-:Y:S02]  /*60ff0*/  IMAD.MOV.U32 R116, RZ, RZ, R219 ;  /* 0x000000ffff747224 */ /* 0x000fe400078e00db */
[----:B------:R-:W3:Y:S01]  /*61000*/  LDL.LU R219, [R1+0x251c] ;  /* 0x00251c0001db7983 */ /* 0x000ee20000300800 */
[----:B------:R-:W4:Y:S02]  /*61010*/  LDL.LU R218, [R1+0x2518] ;  /* 0x0025180001da7983 */ /* 0x000f240000300800 */
[----:B------:R-:W4:Y:S02]  /*61020*/  LDL.LU R217, [R1+0x2514] ;  /* 0x0025140001d97983 */ /* 0x000f240000300800 */
[----:B------:R-:W4:Y:S02]  /*61030*/  LDL.LU R216, [R1+0x2510] ;  /* 0x0025100001d87983 */ /* 0x000f240000300800 */
[----:B------:R-:W-:Y:S01]  /*61040*/  IMAD.MOV.U32 R126, RZ, RZ, R208 ;  /* 0x000000ffff7e7224 */ /* 0x000fe200078e00d0 */
[----:B------:R-:W-:Y:S01]  /*61050*/  MOV R125, R209 ;  /* 0x000000d1007d7202 */ /* 0x000fe20000000f00 */
[----:B------:R-:W-:-:S02]  /*61060*/  IMAD.MOV.U32 R124, RZ, RZ, R210 ;  /* 0x000000ffff7c7224 */ /* 0x000fc400078e00d2 */
[----:B------:R-:W4:Y:S01]  /*61070*/  LDL.LU R210, [R1+0x250c] ;  /* 0x00250c0001d27983 */ /* 0x000f220000300800 */
[----:B------:R-:W4:Y:S02]  /*61080*/  LDL.LU R209, [R1+0x2508] ;  /* 0x0025080001d17983 */ /* 0x000f240000300800 */
[----:B------:R-:W4:Y:S02]  /*61090*/  LDL.LU R208, [R1+0x2504] ;  /* 0x0025040001d07983 */ /* 0x000f240000300800 */
[----:B------:R-:W-:Y:S02]  /*610a0*/  IMAD.MOV.U32 R127, RZ, RZ, R212 ;  /* 0x000000ffff7f7224 */ /* 0x000fe400078e00d4 */
[----:B------:R-:W4:Y:S01]  /*610b0*/  LDL.LU R212, [R1+0x2500] ;  /* 0x0025000001d47983 */ /* 0x000f220000300800 */
[----:B------:R-:W-:Y:S01]  /*610c0*/  MOV R135, R227 ;  /* 0x000000e300877202 */ /* 0x000fe20000000f00 */
[----:B------:R-:W-:Y:S02]  /*610d0*/  IMAD.MOV.U32 R134, RZ, RZ, R226 ;  /* 0x000000ffff867224 */ /* 0x000fe400078e00e2 */
[----:B------:R-:W-:Y:S01]  /*610e0*/  IMAD.MOV.U32 R133, RZ, RZ, R225 ;  /* 0x000000ffff857224 */ /* 0x000fe200078e00e1 */
[----:B------:R-:W-:-:S02]  /*610f0*/  MOV R132, R224 ;  /* 0x000000e000847202 */ /* 0x000fc40000000f00 */
[----:B------:R-:W4:Y:S01]  /*61100*/  LDL.LU R224, [R1+0x24fc] ;  /* 0x0024fc0001e07983 */ /* 0x000f220000300800 */
[----:B------:R-:W4:Y:S02]  /*61110*/  LDL.LU R225, [R1+0x24f8] ;  /* 0x0024f80001e17983 */ /* 0x000f240000300800 */
[----:B------:R-:W4:Y:S02]  /*61120*/  LDL.LU R226, [R1+0x24f4] ;  /* 0x0024f40001e27983 */ /* 0x000f240000300800 */
[----:B------:R-:W4:Y:S01]  /*61130*/  LDL.LU R227, [R1+0x24f0] ;  /* 0x0024f00001e37983 */ /* 0x000f220000300800 */
[----:B--2---:R-:W-:Y:S01]  /*61140*/  MOV R230, R222 ;  /* 0x000000de00e67202 */ /* 0x004fe20000000f00 */
[----:B------:R-:W-:Y:S02]  /*61150*/  IMAD.MOV.U32 R229, RZ, RZ, R221 ;  /* 0x000000ffffe57224 */ /* 0x000fe400078e00dd */
[----:B------:R-:W-:Y:S02]  /*61160*/  IMAD.MOV.U32 R228, RZ, RZ, R220 ;  /* 0x000000ffffe47224 */ /* 0x000fe400078e00dc */
[----:B------:R-:W2:Y:S01]  /*61170*/  LDL.LU R220, [R1+0x24ec] ;  /* 0x0024ec0001dc7983 */ /* 0x000ea20000300800 */
[----:B------:R-:W2:Y:S02]  /*61180*/  LDL.LU R221, [R1+0x24e8] ;  /* 0x0024e80001dd7983 */ /* 0x000ea40000300800 */
[----:B------:R-:W2:Y:S02]  /*61190*/  LDL.LU R222, [R1+0x24e4] ;  /* 0x0024e40001de7983 */ /* 0x000ea40000300800 */
[----:B------:R-:W-:-:S02]  /*611a0*/  IMAD.MOV.U32 R231, RZ, RZ, R223 ;  /* 0x000000ffffe77224 */ /* 0x000fc400078e00df */
[----:B------:R-:W2:Y:S01]  /*611b0*/  LDL.LU R223, [R1+0x24e0] ;  /* 0x0024e00001df7983 */ /* 0x000ea20000300800 */
[----:B------:R-:W-:Y:S02]  /*611c0*/  IMAD.MOV.U32 R128, RZ, RZ, R211 ;  /* 0x000000ffff807224 */ /* 0x000fe400078e00d3 */
[----:B------:R-:W-:Y:S01]  /*611d0*/  IMAD.MOV.U32 R129, RZ, RZ, R213 ;  /* 0x000000ffff817224 */ /* 0x000fe200078e00d5 */
[----:B------:R-:W-:Y:S01]  /*611e0*/  MOV R130, R214 ;  /* 0x000000d600827202 */ /* 0x000fe20000000f00 */
[----:B------:R-:W-:Y:S02]  /*611f0*/  IMAD.MOV.U32 R131, RZ, RZ, R215 ;  /* 0x000000ffff837224 */ /* 0x000fe400078e00d7 */
[----:B---3--:R-:W-:Y:S02]  /*61200*/  IMAD.MOV.U32 R139, RZ, RZ, R219 ;  /* 0x000000ffff8b7224 */ /* 0x008fe400078e00db */
[----:B----4-:R-:W-:Y:S01]  /*61210*/  IMAD.MOV.U32 R138, RZ, RZ, R218 ;  /* 0x000000ffff8a7224 */ /* 0x010fe200078e00da */
[----:B------:R-:W-:Y:S01]  /*61220*/  MOV R137, R217 ;  /* 0x000000d900897202 */ /* 0x000fe20000000f00 */
[----:B------:R-:W-:-:S02]  /*61230*/  IMAD.MOV.U32 R136, RZ, RZ, R216 ;  /* 0x000000ffff887224 */ /* 0x000fc400078e00d8 */
[----:B------:R-:W3:Y:S01]  /*61240*/  LDL.LU R216, [R1+0x24dc] ;  /* 0x0024dc0001d87983 */ /* 0x000ee20000300800 */
[----:B------:R-:W3:Y:S02]  /*61250*/  LDL.LU R217, [R1+0x24d8] ;  /* 0x0024d80001d97983 */ /* 0x000ee40000300800 */
[----:B------:R-:W3:Y:S02]  /*61260*/  LDL.LU R218, [R1+0x24d4] ;  /* 0x0024d40001da7983 */ /* 0x000ee40000300800 */
[----:B------:R-:W3:Y:S01]  /*61270*/  LDL.LU R219, [R1+0x24d0] ;  /* 0x0024d00001db7983 */ /* 0x000ee20000300800 */
[----:B------:R-:W4:Y:S01]  /*61280*/  LDL.LU R68, [R1+0x60] ;  /* 0x0000600001447983 */ /* 0x000f220000300800 */
        /* <DEDUP_REMOVED lines=11> */
[----:B------:R-:W4:Y:S02]  /*61340*/  LDL.LU R211, [R1+0x24bc] ;  /* 0x0024bc0001d37983 */ /* 0x000f240000300800 */
[----:B------:R-:W4:Y:S01]  /*61350*/  LDL.LU R213, [R1+0x24b8] ;  /* 0x0024b80001d57983 */ /* 0x000f220000300800 */
[----:B------:R-:W4:Y:S01]  /*61360*/  LDL.LU R214, [R1+0x24b4] ;  /* 0x0024b40001d67983 */ /* 0x000f220000300800 */
[----:B------:R-:W4:Y:S01]  /*61370*/  LDL.LU R215, [R1+0x24b0] ;  /* 0x0024b00001d77983 */ /* 0x000f220000300800 */
[C---:B------:R-:W-:Y:S08]  /*61380*/  HMMA.1688.F32.TF32 R224, R72.reuse, R22, R224 ;  /* 0x0000001648e0723c */ /* 0x040ff000000810e0 */
[C---:B--2---:R-:W-:Y:S08]  /*61390*/  HMMA.1688.F32.TF32 R220, R72.reuse, R18, R220 ;  /* 0x0000001248dc723c */ /* 0x044ff000000810dc */
[C---:B------:R-:W-:Y:S08]  /*613a0*/  HMMA.1688.F32.TF32 R140, R72.reuse, R30, R180 ;  /* 0x0000001e488c723c */ /* 0x040ff000000810b4 */
[C---:B------:R-:W-:Y:S08]  /*613b0*/  HMMA.1688.F32.TF32 R136, R72.reuse, R34, R136 ;  /* 0x000000224888723c */ /* 0x040ff00000081088 */
[C---:B------:R-:W-:Y:S08]  /*613c0*/  HMMA.1688.F32.TF32 R132, R72.reuse, R42, R132 ;  /* 0x0000002a4884723c */ /* 0x040ff00000081084 */
[C---:B------:R-:W-:Y:S08]  /*613d0*/  HMMA.1688.F32.TF32 R128, R72.reuse, R46, R128 ;  /* 0x0000002e4880723c */ /* 0x040ff00000081080 */
[C---:B------:R-:W-:Y:S08]  /*613e0*/  HMMA.1688.F32.TF32 R116, R72.reuse, R54, R116 ;  /* 0x000000364874723c */ /* 0x040ff00000081074 */
[C---:B------:R-:W-:Y:S08]  /*613f0*/  HMMA.1688.F32.TF32 R112, R72.reuse, R58, R112 ;  /* 0x0000003a4870723c */ /* 0x040ff00000081070 */
[C---:B------:R-:W-:Y:S08]  /*61400*/  HMMA.1688.F32.TF32 R200, R72.reuse, R66, R92 ;  /* 0x0000004248c8723c */ /* 0x040ff0000008105c */
[C---:B---3--:R-:W-:Y:S08]  /*61410*/  HMMA.1688.F32.TF32 R216, R72.reuse, R14, R216 ;  /* 0x0000000e48d8723c */ /* 0x048ff000000810d8 */
[C---:B----4-:R-:W-:Y:S08]  /*61420*/  HMMA.1688.F32.TF32 R68, R72.reuse, R26, R68 ;  /* 0x0000001a4844723c */ /* 0x050ff00000081044 */
[C---:B------:R-:W-:Y:S08]  /*61430*/  HMMA.1688.F32.TF32 R208, R72.reuse, R6, R208 ;  /* 0x0000000648d0723c */ /* 0x040ff000000810d0 */
[C---:B------:R-:W-:Y:S11]  /*61440*/  HMMA.1688.F32.TF32 R212, R72.reuse, R10, R212 ;  /* 0x0000000a48d4723c */ /* 0x040ff600000810d4 */
[----:B------:R-:W-:Y:S04]  /*61450*/  @!UPT UIADD3 URZ, URZ, URZ, URZ ;  /* 0x0000003f3f3ff290 */ /* 0x000fe8000fffe03f */
[----:B------:R-:W-:Y:S01]  /*61460*/  STL.64 [R1+0x2448], R210 ;  /* 0x002448d201007387 */ /* 0x000fe20000100a00 */
[----:B------:R-:W-:Y:S07]  /*61470*/  STL.64 [R1+0x2440], R208 ;  /* 0x002440d001007387 */ /* 0x000fee0000100a00 */
        /* <DEDUP_REMOVED lines=8> */
[----:B------:R-:W-:Y:S02]  /*61500*/  STL.64 [R1+0x2498], R70 ;  /* 0x0024984601007387 */ /* 0x000fe40000100a00 */
[----:B------:R1:W-:Y:S02]  /*61510*/  STL.64 [R1+0x2490], R68 ;  /* 0x0024904401007387 */ /* 0x0003e40000100a00 */
[C---:B-1----:R-:W-:Y:S01]  /*61520*/  HMMA.1688.F32.TF32 R68, R72.reuse, R38, R228 ;  /* 0x000000264844723c */ /* 0x042fe200000810e4 */
[----:B------:R-:W-:Y:S01]  /*61530*/  STL.64 [R1+0x790], R140 ;  /* 0x0007908c01007387 */ /* 0x000fe20000100a00 */
[----:B------:R-:W-:Y:S02]  /*61540*/  STL.64 [R1+0x798], R142 ;  /* 0x0007988e01007387 */ /* 0x000fe40000100a00 */
[----:B------:R-:W-:Y:S02]  /*61550*/  STL.64 [R1+0x780], R136 ;  /* 0x0007808801007387 */ /* 0x000fe40000100a00 */
[----:B------:R-:W-:Y:S11]  /*61560*/  STL.64 [R1+0x788], R138 ;  /* 0x0007888a01007387 */ /* 0x000ff60000100a00 */
[----:B------:R-:W-:Y:S06]  /*61570*/  @!UPT UIADD3 URZ, URZ, URZ, URZ ;  /* 0x0000003f3f3ff290 */ /* 0x000fec000fffe03f */
[----:B------:R-:W-:Y:S01]  /*61580*/  STL.64 [R1+0x770], R68 ;  /* 0x0007704401007387 */ /* 0x000fe20000100a00 */
        /* <DEDUP_REMOVED lines=9> */
[----:B-1----:R-:W-:Y:S01]  /*61620*/  HMMA.1688.F32.TF32 R68, R72, R62, R108 ;  /* 0x0000003e4844723c */ /* 0x002fe2000008106c */
[----:B------:R-:W-:Y:S01]  /*61630*/  STL.64 [R1+0x710], R116 ;  /* 0x0007107401007387 */ /* 0x000fe20000100a00 */
[----:B------:R-:W-:Y:S02]  /*61640*/  STL.64 [R1+0x718], R118 ;  /* 0x0007187601007387 */ /* 0x000fe40000100a00 */
[----:B------:R-:W-:Y:S02]  /*61650*/  STL.64 [R1+0x700], R112 ;  /* 0x0007007001007387 */ /* 0x000fe40000100a00 */
[----:B------:R-:W-:Y:S01]  /*61660*/  STL.64 [R1+0x708], R114 ;  /* 0x0007087201007387 */ /* 0x000fe20000100a00 */
[----:B------:R-:W-:Y:S11]  /*61670*/  STL.64 [R1+0x24a8], R202 ;  /* 0x0024a8ca01007387 */ /* 0x000ff60000100a00 */
[----:B------:R-:W-:Y:S05]  /*61680*/  @!UPT UIADD3 URZ, URZ, URZ, URZ ;  /* 0x0000003f3f3ff290 */ /* 0x000fea000fffe03f */
[----:B------:R-:W-:Y:S01]  /*61690*/  STL.64 [R1+0x6f0], R68 ;  /* 0x0006f04401007387 */ /* 0x000fe20000100a00 */
[----:B------:R1:W-:Y:S02]  /*616a0*/  STL.64 [R1+0x6f8], R70 ;  /* 0x0006f84601007387 */ /* 0x0003e40000100a00 */
[C---:B-1----:R-:W-:Y:S01]  /*616b0*/  HMMA.1688.F32.TF32 R68, R96.reuse, R34, R240 ;  /* 0x000000226044723c */ /* 0x042fe200000810f0 */
[----:B------:R-:W-:Y:S01]  /*616c0*/  STL.64 [R1+0x24a0], R200 ;  /* 0x0024a0c801007387 */ /* 0x000fe20000100a00 */
[----:B------:R1:W-:Y:S02]  /*616d0*/  STL.64 [R1+0x6d0], R100 ;  /* 0x0006d06401007387 */ /* 0x0003e40000100a00 */
[----:B------:R2:W-:Y:S02]  /*616e0*/  STL.64 [R1+0x6d8], R102 ;  /* 0x0006d86601007387 */ /* 0x0005e40000100a00 */
[----:B------:R-:W3:Y:S11]  /*616f0*/  LDL.LU R240, [R1+0x2d0] ;  /* 0x0002d00001f07983 */ /* 0x000ef60000300800 */
[----:B------:R-:W-:Y:S06]  /*61700*/  @!UPT UIADD3 URZ, URZ, URZ, URZ ;  /* 0x0000003f3f3ff290 */ /* 0x000fec000fffe03f */
[----:B------:R-:W-:Y:S01]  /*61710*/  STL.64 [R1+0x6c0], R68 ;  /* 0x0006c04401007387 */ /* 0x000fe20000100a00 */
        /* <DEDUP_REMOVED lines=28> */
[----:B-1----:R-:W3:Y:S02]  /*618e0*/  LDL.LU R100, [R1+0x4a0] ;  /* 0x0004a00001647983 */ /* 0x002ee40000300800 */
[----:B------:R-:W3:Y:S02]  /*618f0*/  LDL.LU R101, [R1+0x4a4] ;  /* 0x0004a40001657983 */ /* 0x000ee40000300800 */
[----:B--2---:R-:W2:Y:S01]  /*61900*/  LDL.LU R102, [R1+0x4a8] ;  /* 0x0004a80001667983 */ /* 0x004ea20000300800 */
[----:B------:R-:W2:Y:S01]  /*61910*/  LDL.LU R103, [R1+0x4ac] ;  /* 0x0004ac0001677983 */ /* 0x000ea20000300800 */
[----:B------:R-:W2:Y:S02]  /*61920*/  LDL.LU R144, [R1+0x4b0] ;  /* 0x0004b00001907983 */ /* 0x000ea40000300800 */
[----:B------:R-:W2:Y:S02]  /*61930*/  LDL.LU R145, [R1+0x4b4] ;  /* 0x0004b40001917983 */ /* 0x000ea40000300800 */
[----:B------:R-:W2:Y:S01]  /*61940*/  LDL.LU R146, [R1+0x4b8] ;  /* 0x0004b80001927983 */ /* 0x000ea20000300800 */
        /* <DEDUP_REMOVED lines=17> */
[----:B------:R-:W4:Y:S02]  /*61a60*/  LDL.LU R160, [R1+0x530] ;  /* 0x0005300001a07983 */ /* 0x000f240000300800 */
[----:B------:R-:W4:Y:S02]  /*61a70*/  LDL.LU R161, [R1+0x534] ;  /* 0x0005340001a17983 */ /* 0x000f240000300800 */
[----:B------:R-:W4:Y:S01]  /*61a80*/  LDL.LU R162, [R1+0x538] ;  /* 0x0005380001a27983 */ /* 0x000f220000300800 */
[----:B------:R-:W4:Y:S01]  /*61a90*/  LDL.LU R163, [R1+0x53c] ;  /* 0x00053c0001a37983 */ /* 0x000f220000300800 */
[----:B------:R-:W2:Y:S02]  /*61aa0*/  LDL.LU R164, [R1+0x540] ;  /* 0x0005400001a47983 */ /* 0x000ea40000300800 */
[----:B------:R-:W2:Y:S02]  /*61ab0*/  LDL.LU R165, [R1+0x544] ;  /* 0x0005440001a57983 */ /* 0x000ea40000300800 */
[----:B------:R-:W2:Y:S01]  /*61ac0*/  LDL.LU R166, [R1+0x548] ;  /* 0x0005480001a67983 */ /* 0x000ea20000300800 */
[----:B------:R-:W2:Y:S01]  /*61ad0*/  LDL.LU R167, [R1+0x54c] ;  /* 0x00054c0001a77983 */ /* 0x000ea20000300800 */
        /* <DEDUP_REMOVED lines=8> */
[C---:B------:R-:W-:Y:S01]  /*61b60*/  HMMA.1688.F32.TF32 R72, R96.reuse, R10, R104 ;  /* 0x0000000a6048723c */ /* 0x040fe20000081068 */
        /* <DEDUP_REMOVED lines=19> */
[----:B------:R-:W3:Y:S01]  /*61ca0*/  LDL.LU R131, [R1+0x36c] ;  /* 0x00036c0001837983 */ /* 0x000ee20000300800 */
[C---:B------:R-:W-:Y:S01]  /*61cb0*/  HMMA.1688.F32.TF32 R176, R96.reuse, R38, R244 ;  /* 0x0000002660b0723c */ /* 0x040fe200000810f4 */
[----:B------:R-:W3:Y:S01]  /*61cc0*/  LDL.LU R244, [R1+0x2a0] ;  /* 0x0002a00001f47983 */ /* 0x000ee20000300800 */
[----:B------:R-:W3:Y:S01]  /*61cd0*/  LDL.LU R245, [R1+0x2a4] ;  /* 0x0002a40001f57983 */ /* 0x000ee20000300800 */
[----:B------:R-:W3:Y:S02]  /*61ce0*/  LDL.LU R246, [R1+0x2a8] ;  /* 0x0002a80001f67983 */ /* 0x000ee40000300800 */
[----:B------:R-:W3:Y:S03]  /*61cf0*/  LDL.LU R247, [R1+0x2ac] ;  /* 0x0002ac0001f77983 */ /* 0x000ee60000300800 */
[C---:B------:R-:W-:Y:S08]  /*61d00*/  HMMA.1688.F32.TF32 R92, R96.reuse, R6, R248 ;  /* 0x00000006605c723c */ /* 0x040ff000000810f8 */
[C---:B------:R-:W-:Y:S08]  /*61d10*/  HMMA.1688.F32.TF32 R76, R96.reuse, R14, R76 ;  /* 0x0000000e604c723c */ /* 0x040ff0000008104c */
[C---:B------:R-:W-:Y:S08]  /*61d20*/  HMMA.1688.F32.TF32 R80, R96.reuse, R18, R80 ;  /* 0x000000126050723c */ /* 0x040ff00000081050 */
[C---:B----4-:R-:W-:Y:S08]  /*61d30*/  HMMA.1688.F32.TF32 R68, R96.reuse, R46, R160 ;  /* 0x0000002e6044723c */ /* 0x050ff000000810a0 */
[C---:B--2---:R-:W-:Y:S08]  /*61d40*/  HMMA.1688.F32.TF32 R164, R96.reuse, R42, R164 ;  /* 0x0000002a60a4723c */ /* 0x044ff000000810a4 */
[C---:B------:R-:W-:Y:S11]  /*61d50*/  HMMA.1688.F32.TF32 R148, R96.reuse, R62, R148 ;  /* 0x0000003e6094723c */ /* 0x040ff60000081094 */
[----:B------:R-:W-:Y:S04]  /*61d60*/  @!UPT UIADD3 URZ, URZ, URZ, URZ ;  /* 0x0000003f3f3ff290 */ /* 0x000fe8000fffe03f */
[----:B------:R-:W-:Y:S01]  /*61d70*/  STL.64 [R1+0x6b0], R164 ;  /* 0x0006b0a401007387 */ /* 0x000fe20000100a00 */
[----:B------:R-:W-:Y:S02]  /*61d80*/  STL.64 [R1+0x6b8], R166 ;  /* 0x0006b8a601007387 */ /* 0x000fe40000100a00 */
[----:B------:R-:W-:Y:S02]  /*61d90*/  STL.64 [R1+0x6a0], R68 ;  /* 0x0006a04401007387 */ /* 0x000fe40000100a00 */
[----:B------:R3:W-:Y:S02]  /*61da0*/  STL.64 [R1+0x6a8], R70 ;  /* 0x0006a84601007387 */ /* 0x0007e40000100a00 */
[C---:B---3--:R-:W-:Y:S08]  /*61db0*/  HMMA.1688.F32.TF32 R68, R96.reuse, R66, R232 ;  /* 0x000000426044723c */ /* 0x048ff000000810e8 */
[C---:B------:R-:W-:Y:S08]  /*61dc0*/  HMMA.1688.F32.TF32 R188, R96.reuse, R50, R156 ;  /* 0x0000003260bc723c */ /* 0x040ff0000008109c */
[C---:B------:R-:W-:Y:S08]  /*61dd0*/  HMMA.1688.F32.TF32 R192, R96.reuse, R54, R152 ;  /* 0x0000003660c0723c */ /* 0x040ff00000081098 */
[----:B------:R-:W-:Y:S01]  /*61de0*/  HMMA.1688.F32.TF32 R196, R96, R58, R184 ;  /* 0x0000003a60c4723c */ /* 0x000fe200000810b8 */
[----:B------:R-:W-:Y:S01]  /*61df0*/  STL.64 [R1+0x690], R148 ;  /* 0x0006909401007387 */ /* 0x000fe20000100a00 */
[----:B------:R-:W-:Y:S06]  /*61e00*/  STL.64 [R1+0x698], R150 ;  /* 0x0006989601007387 */ /* 0x000fec0000100a00 */
[C---:B------:R-:W-:Y:S08]  /*61e10*/  HMMA.1688.F32.TF32 R96, R120.reuse, R10, R144 ;  /* 0x0000000a7860723c */ /* 0x040ff00000081090 */
[C---:B------:R-:W-:Y:S01]  /*61e20*/  HMMA.1688.F32.TF32 R144, R120.reuse, R30, R236 ;  /* 0x0000001e7890723c */ /* 0x040fe200000810ec */
[----:B------:R-:W-:Y:S01]  /*61e30*/  STL.64 [R1+0x670], R68 ;  /* 0x0006704401007387 */ /* 0x000fe20000100a00 */
[----:B------:R1:W-:Y:S06]  /*61e40*/  STL.64 [R1+0x678], R70 ;  /* 0x0006784601007387 */ /* 0x0003ec0000100a00 */
[C---:B-1----:R-:W-:Y:S11]  /*61e50*/  HMMA.1688.F32.TF32 R68, R120.reuse, R34, R140 ;  /* 0x000000227844723c */ /* 0x042ff6000008108c */
[----:B------:R-:W-:Y:S04]  /*61e60*/  @!UPT UIADD3 URZ, URZ, URZ, URZ ;  /* 0x0000003f3f3ff290 */ /* 0x000fe8000fffe03f */
[----:B------:R-:W-:Y:S01]  /*61e70*/  STL.64 [R1+0x660], R144 ;  /* 0x0006609001007387 */ /* 0x000fe20000100a00 */
[----:B------:R1:W-:Y:S01]  /*61e80*/  STL.64 [R1+0x668], R146 ;  /* 0x0006689201007387 */ /* 0x0003e20000100a00 */
[C---:B------:R-:W-:Y:S08]  /*61e90*/  HMMA.1688.F32.TF32 R124, R120.reuse, R58, R124 ;  /* 0x0000003a787c723c */ /* 0x040ff0000008107c */
[C---:B------:R-:W-:Y:S01]  /*61ea0*/  HMMA.1688.F32.TF32 R204, R120.reuse, R62, R240 ;  /* 0x0000003e78cc723c */ /* 0x040fe200000810f0 */
[----:B------:R-:W-:Y:S04]  /*61eb0*/  LDS R140, [R3+0x3c500] ;  /* 0x03c50000038c7984 */ /* 0x000fe80000000800 */
[----:B------:R-:W-:Y:S04]  /*61ec0*/  LDS R142, [R3+0x3e500] ;  /* 0x03e50000038e7984 */ /* 0x000fe80000000800 */
[----:B------:R-:W-:Y:S04]  /*61ed0*/  LDS R141, [R0+0x3c500] ;  /* 0x03c50000008d7984 */ /* 0x000fe80000000800 */
[----:B------:R-:W2:Y:S01]  /*61ee0*/  LDS R143, [R0+0x3e500] ;  /* 0x03e50000008f7984 */ /* 0x000ea20000000800 */
[C---:B------:R-:W-:Y:S08]  /*61ef0*/  HMMA.1688.F32.TF32 R116, R120.reuse, R6, R116 ;  /* 0x000000067874723c */ /* 0x040ff00000081074 */
[C---:B-1----:R-:W-:Y:S01]  /*61f00*/  HMMA.1688.F32.TF32 R144, R120.reuse, R42, R136 ;  /* 0x0000002a7890723c */ /* 0x042fe20000081088 */
[----:B------:R-:W-:Y:S01]  /*61f10*/  STL.64 [R1+0x620], R68 ;  /* 0x0006204401007387 */ /* 0x000fe20000100a00 */
[----:B------:R1:W-:Y:S06]  /*61f20*/  STL.64 [R1+0x628], R70 ;  /* 0x0006284601007387 */ /* 0x0003ec0000100a00 */
[C---:B------:R-:W-:Y:S08]  /*61f30*/  HMMA.1688.F32.TF32 R100, R120.reuse, R14, R100 ;  /* 0x0000000e7864723c */ /* 0x040ff00000081064 */
[C---:B------:R-:W-:Y:S08]  /*61f40*/  HMMA.1688.F32.TF32 R104, R120.reuse, R18, R104 ;  /* 0x000000127868723c */ /* 0x040ff00000081068 */
[C---:B-1----:R-:W-:Y:S08]  /*61f50*/  HMMA.1688.F32.TF32 R68, R120.reuse, R38, R180 ;  /* 0x000000267844723c */ /* 0x042ff000000810b4 */
[C---:B------:R-:W-:Y:S11]  /*61f60*/  HMMA.1688.F32.TF32 R136, R120.reuse, R46, R228 ;  /* 0x0000002e7888723c */ /* 0x040ff600000810e4 */
[----:B------:R-:W-:Y:S04]  /*61f70*/  @!UPT UIADD3 URZ, URZ, URZ, URZ ;  /* 0x0000003f3f3ff290 */ /* 0x000fe8000fffe03f */
[----:B------:R-:W-:Y:S01]  /*61f80*/  STL.64 [R1+0x610], R68 ;  /* 0x0006104401007387 */ /* 0x000fe20000100a00 */
[----:B------:R1:W-:Y:S01]  /*61f90*/  STL.64 [R1+0x618], R70 ;  /* 0x0006184601007387 */ /* 0x0003e20000100a00 */
[C---:B------:R-:W-:Y:S08]  /*61fa0*/  HMMA.1688.F32.TF32 R108, R120.reuse, R22, R108 ;  /* 0x00000016786c723c */ /* 0x040ff0000008106c */
[C---:B------:R-:W-:Y:S08]  /*61fb0*/  HMMA.1688.F32.TF32 R112, R120.reuse, R26, R112 ;  /* 0x0000001a7870723c */ /* 0x040ff00000081070 */
[C---:B-1----:R-:W-:Y:S01]  /*61fc0*/  HMMA.1688.F32.TF32 R68, R120.reuse, R50, R132 ;  /* 0x000000327844723c */ /* 0x042fe20000081084 */
[----:B------:R-:W-:Y:S01]  /*61fd0*/  STL.64 [R1+0x600], R144 ;  /* 0x0006009001007387 */ /* 0x000fe20000100a00 */
[----:B------:R-:W-:Y:S02]  /*61fe0*/  STL.64 [R1+0x608], R146 ;  /* 0x0006089201007387 */ /* 0x000fe40000100a00 */
[----:B------:R-:W-:Y:S02]  /*61ff0*/  STL.64 [R1+0x5f0], R136 ;  /* 0x0005f08801007387 */ /* 0x000fe40000100a00 */
[----:B------:R-:W-:Y:S11]  /*62000*/  STL.64 [R1+0x5f8], R138 ;  /* 0x0005f88a01007387 */ /* 0x000ff60000100a00 */
[----:B------:R-:W-:Y:S06]  /*62010*/  @!UPT UIADD3 URZ, URZ, URZ, URZ ;  /* 0x0000003f3f3ff290 */ /* 0x000fec000fffe03f */
[----:B------:R-:W-:Y:S01]  /*62020*/  STL.64 [R1+0x5e0], R68 ;  /* 0x0005e04401007387 */ /* 0x000fe20000100a00 */
[----:B------:R1:W-:Y:S01]  /*62030*/  STL.64 [R1+0x5e8], R70 ;  /* 0x0005e84601007387 */ /* 0x0003e20000100a00 */
[----:B------:R-:W-:Y:S02]  /*62040*/  MOV R0, c[0x0][0x180] ;  /* 0x0000600000007a02 */ /* 0x000fe40000000f00 */
[----:B------:R-:W-:Y:S01]  /*62050*/  BAR.SYNC.DEFER_BLOCKING 0x0 ;  /* 0x0000000000007b1d */ /* 0x000fe20000010000 */
[C---:B-1----:R-:W-:Y:S11]  /*62060*/  HMMA.1688.F32.TF32 R68, R120.reuse, R54, R128 ;  /* 0x000000367844723c */ /* 0x042ff60000081080 */
[----:B------:R-:W-:Y:S11]  /*62070*/  @!UPT UIADD3 URZ, URZ, URZ, URZ ;  /* 0x0000003f3f3ff290 */ /* 0x000ff6000fffe03f */
[----:B------:R-:W-:Y:S01]  /*62080*/  @!UPT UIADD3 URZ, URZ, URZ, URZ ;  /* 0x0000003f3f3ff290 */ /* 0x000fe2000fffe03f */
[----:B------:R-:W-:Y:S01]  /*62090*/  STL.64 [R1+0x5d0], R68 ;  /* 0x0005d04401007387 */ /* 0x000fe20000100a00 */
[----:B------:R1:W-:Y:S02]  /*620a0*/  STL.64 [R1+0x5d8], R70 ;  /* 0x0005d84601007387 */ /* 0x0003e40000100a00 */
[----:B-1----:R-:W-:Y:S01]  /*620b0*/  HMMA.1688.F32.TF32 R68, R120, R66, R244 ;  /* 0x000000427844723c */ /* 0x002fe200000810f4 */
[----:B------:R-:W-:Y:S01]  /*620c0*/  STL.64 [R1+0x5c0], R124 ;  /* 0x0005c07c01007387 */ /* 0x000fe20000100a00 */
[----:B------:R-:W-:Y:S02]  /*620d0*/  STL.64 [R1+0x5c8], R126 ;  /* 0x0005c87e01007387 */ /* 0x000fe40000100a00 */
[----:B------:R-:W3:Y:S11]  /*620e0*/  LDL.LU R244, [R1+0x190] ;  /* 0x0001900001f47983 */ /* 0x000ef60000300800 */
[----:B------:R-:W-:Y:S08]  /*620f0*/  @!UPT UIADD3 URZ, URZ, URZ, URZ ;  /* 0x0000003f3f3ff290 */ /* 0x000ff0000fffe03f */
[----:B------:R1:W-:Y:S01]  /*62100*/  STL.64 [R1+0x5a0], R68 ;  /* 0x0005a04401007387 */ /* 0x0003e20000100a00 */
[----:B------:R4:W-:Y:S02]  /*62110*/  STL.64 [R1+0x5a8], R70 ;  /* 0x0005a84601007387 */ /* 0x0009e40000100a00 */
[----:B------:R-:W3:Y:S02]  /*62120*/  LDL.LU R245, [R1+0x194] ;  /* 0x0001940001f57983 */ /* 0x000ee40000300800 */
[----:B------:R-:W3:Y:S01]  /*62130*/  LDL.LU R246, [R1+0x198] ;  /* 0x0001980001f67983 */ /* 0x000ee20000300800 */
[----:B------:R-:W3:Y:S01]  /*62140*/  LDL.LU R247, [R1+0x19c] ;  /* 0x00019c0001f77983 */ /* 0x000ee20000300800 */
        /* <DEDUP_REMOVED lines=44> */
[----:B-1----:R-:W2:Y:S02]  /*62410*/  LDL.LU R68, [R1+0x410] ;  /* 0x0004100001447983 */ /* 0x002ea40000300800 */
[----:B------:R-:W2:Y:S02]  /*62420*/  LDL.LU R69, [R1+0x414] ;  /* 0x0004140001457983 */ /* 0x000ea40000300800 */
[----:B----4-:R-:W4:Y:S01]  /*62430*/  LDL.LU R70, [R1+0x418] ;  /* 0x0004180001467983 */ /* 0x010f220000300800 */
[----:B------:R-:W4:Y:S01]  /*62440*/  LDL.LU R71, [R1+0x41c] ;  /* 0x00041c0001477983 */ /* 0x000f220000300800 */
        /* <DEDUP_REMOVED lines=48> */
[C---:B--2---:R-:W-:Y:S08]  /*62750*/  HMMA.1688.F32.TF32 R200, R140.reuse, R30, R200 ;  /* 0x0000001e8cc8723c */ /* 0x044ff000000810c8 */
[C---:B------:R-:W-:Y:S08]  /*62760*/  HMMA.1688.F32.TF32 R120, R140.reuse, R10, R248 ;  /* 0x0000000a8c78723c */ /* 0x040ff000000810f8 */
[C---:B----4-:R-:W-:Y:S08]  /*62770*/  HMMA.1688.F32.TF32 R248, R140.reuse, R34, R68 ;  /* 0x000000228cf8723c */ /* 0x050ff00000081044 */
[C---:B------:R-:W-:Y:S01]  /*62780*/  HMMA.1688.F32.TF32 R68, R140.reuse, R42, R220 ;  /* 0x0000002a8c44723c */ /* 0x040fe200000810dc */
[----:B------:R-:W-:Y:S01]  /*62790*/  STL.64 [R1+0x570], R200 ;  /* 0x000570c801007387 */ /* 0x000fe20000100a00 */
[----:B------:R1:W-:Y:S06]  /*627a0*/  STL.64 [R1+0x578], R202 ;  /* 0x000578ca01007387 */ /* 0x0003ec0000100a00 */
[C---:B-1----:R-:W-:Y:S07]  /*627b0*/  HMMA.1688.F32.TF32 R200, R140.reuse, R38, R224 ;  /* 0x000000268cc8723c */ /* 0x042fee00000810e0 */
[----:B------:R-:W-:Y:S01]  /*627c0*/  STL.64 [R1+0x560], R248 ;  /* 0x000560f801007387 */ /* 0x000fe20000100a00 */
[----:B------:R-:W-:Y:S01]  /*627d0*/  STL.64 [R1+0x568], R250 ;  /* 0x000568fa01007387 */ /* 0x000fe20000100a00 */
[C---:B---3--:R-:W-:Y:S11]  /*627e0*/  HMMA.1688.F32.TF32 R216, R140.reuse, R46, R216 ;  /* 0x0000002e8cd8723c */ /* 0x048ff600000810d8 */
[----:B------:R-:W-:Y:S03]  /*627f0*/  @!UPT UIADD3 URZ, URZ, URZ, URZ ;  /* 0x0000003f3f3ff290 */ /* 0x000fe6000fffe03f */
[----:B------:R-:W-:Y:S01]  /*62800*/  STL.64 [R1+0x530], R200 ;  /* 0x000530c801007387 */ /* 0x000fe20000100a00 */
[----:B------:R1:W-:Y:S02]  /*62810*/  STL.64 [R1+0x538], R202 ;  /* 0x000538ca01007387 */ /* 0x0003e40000100a00 */
[----:B------:R-:W-:Y:S02]  /*62820*/  STL.64 [R1+0x510], R68 ;  /* 0x0005104401007387 */ /* 0x000fe40000100a00 */
[----:B------:R2:W-:Y:S01]  /*62830*/  STL.64 [R1+0x518], R70 ;  /* 0x0005184601007387 */ /* 0x0005e20000100a00 */
[C---:B-1----:R-:W-:Y:S08]  /*62840*/  HMMA.1688.F32.TF32 R200, R140.reuse, R50, R212 ;  /* 0x000000328cc8723c */ /* 0x042ff000000810d4 */
[C---:B--2---:R-:W-:Y:S01]  /*62850*/  HMMA.1688.F32.TF32 R68, R140.reuse, R54, R208 ;  /* 0x000000368c44723c */ /* 0x044fe200000810d0 */
[----:B------:R-:W-:Y:S07]  /*62860*/  STL.64 [R1+0x500], R216 ;  /* 0x000500d801007387 */ /* 0x000fee0000100a00 */
[C---:B------:R-:W-:Y:S01]  /*62870*/  HMMA.1688.F32.TF32 R164, R140.reuse, R58, R164 ;  /* 0x0000003a8ca4723c */ /* 0x040fe200000810a4 */
[----:B------:R-:W-:Y:S07]  /*62880*/  STL.64 [R1+0x508], R218 ;  /* 0x000508da01007387 */ /* 0x000fee0000100a00 */
[C---:B------:R-:W-:Y:S01]  /*62890*/  HMMA.1688.F32.TF32 R160, R140.reuse, R62, R160 ;  /* 0x0000003e8ca0723c */ /* 0x040fe200000810a0 */
[----:B------:R-:W-:Y:S01]  /*628a0*/  STL.64 [R1+0x4f0], R200 ;  /* 0x0004f0c801007387 */ /* 0x000fe20000100a00 */
[----:B------:R-:W-:Y:S05]  /*628b0*/  STL.64 [R1+0x4f8], R202 ;  /* 0x0004f8ca01007387 */ /* 0x000fea0000100a00 */
[----:B------:R-:W-:Y:S02]  /*628c0*/  STL.64 [R1+0x4e0], R68 ;  /* 0x0004e04401007387 */ /* 0x000fe40000100a00 */
[----:B------:R1:W-:Y:S02]  /*628d0*/  STL.64 [R1+0x4e8], R70 ;  /* 0x0004e84601007387 */ /* 0x0003e40000100a00 */
[----:B-1----:R-:W-:Y:S04]  /*628e0*/  HMMA.1688.F32.TF32 R68, R140, R66, R156 ;  /* 0x000000428c44723c */ /* 0x002fe8000008109c */
[----:B------:R-:W-:Y:S01]  /*628f0*/  STL.64 [R1+0x4d0], R164 ;  /* 0x0004d0a401007387 */ /* 0x000fe20000100a00 */
[----:B------:R1:W-:Y:S07]  /*62900*/  STL.64 [R1+0x4d8], R166 ;  /* 0x0004d8a601007387 */ /* 0x0003ee0000100a00 */
[----:B------:R-:W-:Y:S02]  /*62910*/  STL.64 [R1+0x4c0], R160 ;  /* 0x0004c0a001007387 */ /* 0x000fe40000100a00 */
[----:B------:R-:W-:Y:S01]  /*62920*/  STL.64 [R1+0x4c8], R162 ;  /* 0x0004c8a201007387 */ /* 0x000fe20000100a00 */
[C---:B------:R-:W-:Y:S08]  /*62930*/  HMMA.1688.F32.TF32 R156, R172.reuse, R26, R180 ;  /* 0x0000001aac9c723c */ /* 0x040ff000000810b4 */
[C---:B------:R-:W-:Y:S08]  /*62940*/  HMMA.1688.F32.TF32 R180, R172.reuse, R34, R240 ;  /* 0x00000022acb4723c */ /* 0x040ff000000810f0 */
[C---:B-1----:R-:W-:Y:S08]  /*62950*/  HMMA.1688.F32.TF32 R164, R172.reuse, R10, R184 ;  /* 0x0000000aaca4723c */ /* 0x042ff000000810b8 */
[C---:B------:R-:W-:Y:S01]  /*62960*/  HMMA.1688.F32.TF32 R184, R172.reuse, R30, R228 ;  /* 0x0000001eacb8723c */ /* 0x040fe200000810e4 */
[----:B------:R-:W-:Y:S01]  /*62970*/  STL.64 [R1+0x4b0], R68 ;  /* 0x0004b04401007387 */ /* 0x000fe20000100a00 */
[----:B------:R1:W-:Y:S06]  /*62980*/  STL.64 [R1+0x4b8], R70 ;  /* 0x0004b84601007387 */ /* 0x0003ec0000100a00 */
[C---:B-1----:R-:W-:Y:S08]  /*62990*/  HMMA.1688.F32.TF32 R68, R172.reuse, R38, R244 ;  /* 0x00000026ac44723c */ /* 0x042ff000000810f4 */
[----:B------:R-:W-:Y:S07]  /*629a0*/  HMMA.1688.F32.TF32 R160, R172, R22, R236 ;  /* 0x00000016aca0723c */ /* 0x000fee00000810ec */
[----:B------:R1:W-:Y:S01]  /*629b0*/  STL.64 [R1+0x200], R184 ;  /* 0x000200b801007387 */ /* 0x0003e20000100a00 */
[----:B------:R2:W-:Y:S02]  /*629c0*/  STL.64 [R1+0x208], R186 ;  /* 0x000208ba01007387 */ /* 0x0005e40000100a00 */
[----:B------:R-:W3:Y:S02]  /*629d0*/  LDL.LU R236, [R1+0xc0] ;  /* 0x0000c00001ec7983 */ /* 0x000ee40000300800 */
[----:B------:R-:W-:Y:S01]  /*629e0*/  STL.64 [R1+0x1f0], R180 ;  /* 0x0001f0b401007387 */ /* 0x000fe20000100a00 */
[----:B------:R-:W-:Y:S01]  /*629f0*/  STL.64 [R1+0x1f8], R182 ;  /* 0x0001f8b601007387 */ /* 0x000fe20000100a00 */
[C---:B------:R-:W-:Y:S08]  /*62a00*/  HMMA.1688.F32.TF32 R144, R140.reuse, R6, R144 ;  /* 0x000000068c90723c */ /* 0x040ff00000081090 */
[C---:B------:R-:W-:Y:S08]  /*62a10*/  HMMA.1688.F32.TF32 R124, R140.reuse, R14, R124 ;  /* 0x0000000e8c7c723c */ /* 0x040ff0000008107c */
[C---:B------:R-:W-:Y:S08]  /*62a20*/  HMMA.1688.F32.TF32 R128, R140.reuse, R18, R128 ;  /* 0x000000128c80723c */ /* 0x040ff00000081080 */
[C---:B------:R-:W-:Y:S08]  /*62a30*/  HMMA.1688.F32.TF32 R132, R140.reuse, R22, R132 ;  /* 0x000000168c84723c */ /* 0x040ff00000081084 */
[----:B------:R-:W-:Y:S08]  /*62a40*/  HMMA.1688.F32.TF32 R136, R140, R26, R136 ;  /* 0x0000001a8c88723c */ /* 0x000ff00000081088 */
[C---:B------:R-:W-:Y:S08]  /*62a50*/  HMMA.1688.F32.TF32 R140, R172.reuse, R6, R152 ;  /* 0x00000006ac8c723c */ /* 0x040ff00000081098 */
[C---:B------:R-:W-:Y:S01]  /*62a60*/  HMMA.1688.F32.TF32 R152, R172.reuse, R18, R232 ;  /* 0x00000012ac98723c */ /* 0x040fe200000810e8 */
        /* <DEDUP_REMOVED lines=11> */
[----:B--2---:R-:W3:Y:S01]  /*62b20*/  LDL.LU R186, [R1+0xe8] ;  /* 0x0000e80001ba7983 */ /* 0x004ee20000300800 */
        /* <DEDUP_REMOVED lines=17> */
[----:B----4-:R-:W2:Y:S02]  /*62c40*/  LDL.LU R68, [R1+0x140] ;  /* 0x0001400001447983 */ /* 0x010ea40000300800 */
        /* <DEDUP_REMOVED lines=27> */
[C---:B--2---:R-:W-:Y:S11]  /*62e00*/  HMMA.1688.F32.TF32 R228, R172.reuse, R42, R228 ;  /* 0x0000002aace4723c */ /* 0x044ff600000810e4 */
[----:B------:R-:W-:Y:S11]  /*62e10*/  @!UPT UIADD3 URZ, URZ, URZ, URZ ;  /* 0x0000003f3f3ff290 */ /* 0x000ff6000fffe03f */
[----:B------:R-:W-:Y:S01]  /*62e20*/  @!UPT UIADD3 URZ, URZ, URZ, URZ ;  /* 0x0000003f3f3ff290 */ /* 0x000fe2000fffe03f */
[----:B------:R1:W-:Y:S01]  /*62e30*/  STL.64 [R1+0x480], R228 ;  /* 0x000480e401007387 */ /* 0x0003e20000100a00 */
[----:B------:R2:W-:Y:S03]  /*62e40*/  STL.64 [R1+0x488], R230 ;  /* 0x000488e601007387 */ /* 0x0005e60000100a00 */
[----:B-1----:R-:W4:Y:S01]  /*62e50*/  LDL.LU R228, [R1+0xa0] ;  /* 0x0000a00001e47983 */ /* 0x002f220000300800 */
[----:B------:R-:W4:Y:S02]  /*62e60*/  LDL.LU R229, [R1+0xa4] ;  /* 0x0000a40001e57983 */ /* 0x000f240000300800 */
[----:B--2---:R-:W4:Y:S02]  /*62e70*/  LDL.LU R230, [R1+0xa8] ;  /* 0x0000a80001e67983 */ /* 0x004f240000300800 */
[----:B------:R-:W4:Y:S01]  /*62e80*/  LDL.LU R231, [R1+0xac] ;  /* 0x0000ac0001e77983 */ /* 0x000f220000300800 */
[C---:B---3--:R-:W-:Y:S08]  /*62e90*/  HMMA.1688.F32.TF32 R240, R172.reuse, R46, R240 ;  /* 0x0000002eacf0723c */ /* 0x048ff000000810f0 */
[C---:B------:R-:W-:Y:S08]  /*62ea0*/  HMMA.1688.F32.TF32 R244, R172.reuse, R50, R244 ;  /* 0x00000032acf4723c */ /* 0x040ff000000810f4 */
[C---:B------:R-:W-:Y:S08]  /*62eb0*/  HMMA.1688.F32.TF32 R200, R172.reuse, R54, R200 ;  /* 0x00000036acc8723c */ /* 0x040ff000000810c8 */
[C---:B------:R-:W-:Y:S08]  /*62ec0*/  HMMA.1688.F32.TF32 R68, R172.reuse, R58, R68 ;  /* 0x0000003aac44723c */ /* 0x040ff00000081044 */
[C---:B------:R-:W-:Y:S08]  /*62ed0*/  HMMA.1688.F32.TF32 R224, R172.reuse, R62, R224 ;  /* 0x0000003eace0723c */ /* 0x040ff000000810e0 */
[C---:B------:R-:W-:Y:S08]  /*62ee0*/  HMMA.1688.F32.TF32 R148, R172.reuse, R14, R148 ;  /* 0x0000000eac94723c */ /* 0x040ff00000081094 */
[----:B------:R-:W-:Y:S08]  /*62ef0*/  HMMA.1688.F32.TF32 R172, R172, R66, R220 ;  /* 0x00000042acac723c */ /* 0x000ff000000810dc */
[----:B------:R-:W-:Y:S01]  /*62f00*/  HMMA.1688.F32.TF32 R180, R168, R30, R180 ;  /* 0x0000001ea8b4723c */ /* 0x000fe200000810b4 */
[----:B------:R-:W-:Y:S01]  /*62f10*/  STL.64 [R1+0x360], R240 ;  /* 0x000360f001007387 */ /* 0x000fe20000100a00 */
[----:B------:R-:W-:Y:S02]  /*62f20*/  STL.64 [R1+0x368], R242 ;  /* 0x000368f201007387 */ /* 0x000fe40000100a00 */
[----:B------:R-:W-:Y:S02]  /*62f30*/  STL.64 [R1+0x3c0], R244 ;  /* 0x0003c0f401007387 */ /* 0x000fe40000100a00 */
[----:B------:R-:W-:Y:S01]  /*62f40*/  STL.64 [R1+0x3c8], R246 ;  /* 0x0003c8f601007387 */ /* 0x000fe20000100a00 */
[----:B------:R-:W-:Y:S01]  /*62f50*/  STL.64 [R1+0x3d0], R200 ;  /* 0x0003d0c801007387 */ /* 0x000fe20000100a00 */
[----:B------:R1:W-:Y:S03]  /*62f60*/  STL.64 [R1+0x3d8], R202 ;  /* 0x0003d8ca01007387 */ /* 0x0003e60000100a00 */
[----:B-1----:R1:W5:Y:S01]  /*62f70*/  LDL.LU.64 R202, [R1+0x24a8] ;  /* 0x0024a80001ca7983 */ /* 0x0023620000300a00 */
[----:B------:R1:W5:Y:S02]  /*62f80*/  LDL.LU.64 R200, [R1+0x24a0] ;  /* 0x0024a00001c87983 */ /* 0x0003640000300a00 */
[----:B------:R-:W-:Y:S02]  /*62f90*/  STL.64 [R1+0x3e0], R68 ;  /* 0x0003e04401007387 */ /* 0x000fe40000100a00 */
[----:B------:R2:W-:Y:S01]  /*62fa0*/  STL.64 [R1+0x3e8], R70 ;  /* 0x0003e84601007387 */ /* 0x0005e20000100a00 */
[----:B------:R-:W-:Y:S01]  /*62fb0*/  MOV R240, R25 ;  /* 0x0000001900f07202 */ /* 0x000fe20000000f00 */
[----:B------:R-:W-:-:S02]  /*62fc0*/  IMAD.MOV.U32 R241, RZ, RZ, R24 ;  /* 0x000000fffff17224 */ /* 0x000fc400078e0018 */
[----:B------:R-:W-:Y:S01]  /*62fd0*/  IMAD.MOV.U32 R242, RZ, RZ, R21 ;  /* 0x000000fffff27224 */ /* 0x000fe200078e0015 */
[----:B------:R-:W-:Y:S01]  /*62fe0*/  MOV R243, R20 ;  /* 0x0000001400f37202 */ /* 0x000fe20000000f00 */
[----:B------:R-:W-:Y:S02]  /*62ff0*/  IMAD.MOV.U32 R244, RZ, RZ, R17 ;  /* 0x000000fffff47224 */ /* 0x000fe400078e0011 */
[----:B------:R-:W-:Y:S01]  /*63000*/  IMAD.MOV.U32 R245, RZ, RZ, R16 ;  /* 0x000000fffff57224 */ /* 0x000fe200078e0010 */
[----:B--2---:R1:W5:Y:S01]  /*63010*/  LDL.LU.64 R70, [R1+0x2498] ;  /* 0x0024980001467983 */ /* 0x0043620000300a00 */
[----:B------:R1:W5:Y:S02]  /*63020*/  LDL.LU.64 R68, [R1+0x2490] ;  /* 0x0024900001447983 */ /* 0x0003640000300a00 */
[----:B------:R-:W-:Y:S02]  /*63030*/  STL.64 [R1+0x400], R224 ;  /* 0x000400e001007387 */ /* 0x000fe40000100a00 */
[----:B------:R2:W-:Y:S01]  /*63040*/  STL.64 [R1+0x408], R226 ;  /* 0x000408e201007387 */ /* 0x0005e20000100a00 */
[----:B------:R-:W-:Y:S01]  /*63050*/  MOV R246, R13 ;  /* 0x0000000d00f67202 */ /* 0x000fe20000000f00 */
[----:B------:R-:W-:Y:S01]  /*63060*/  IMAD.MOV.U32 R247, RZ, RZ, R12 ;  /* 0x000000fffff77224 */ /* 0x000fe200078e000c */
[C---:B------:R-:W-:Y:S01]  /*63070*/  HMMA.1688.F32.TF32 R240, R168.reuse, R38, R240 ;  /* 0x00000026a8f0723c */ /* 0x040fe200000810f0 */
[----:B--2---:R1:W5:Y:S01]  /*63080*/  LDL.LU.64 R226, [R1+0x2488] ;  /* 0x0024880001e27983 */ /* 0x0043620000300a00 */
[----:B------:R1:W5:Y:S02]  /*63090*/  LDL.LU.64 R224, [R1+0x2480] ;  /* 0x0024800001e07983 */ /* 0x0003640000300a00 */
[----:B------:R1:W5:Y:S02]  /*630a0*/  LDL.LU.64 R222, [R1+0x2478] ;  /* 0x0024780001de7983 */ /* 0x0003640000300a00 */
[----:B------:R1:W5:Y:S01]  /*630b0*/  LDL.LU.64 R220, [R1+0x2470] ;  /* 0x0024700001dc7983 */ /* 0x0003620000300a00 */
[----:B------:R-:W-:Y:S01]  /*630c0*/  STL.64 [R1+0x3f0], R172 ;  /* 0x0003f0ac01007387 */ /* 0x000fe20000100a00 */
[----:B------:R2:W-:Y:S02]  /*630d0*/  STL.64 [R1+0x3f8], R174 ;  /* 0x0003f8ae01007387 */ /* 0x0005e40000100a00 */
[----:B------:R-:W-:Y:S01]  /*630e0*/  IMAD.MOV.U32 R248, RZ, RZ, R61 ;  /* 0x000000fffff87224 */ /* 0x000fe200078e003d */
[C---:B------:R-:W-:Y:S08]  /*630f0*/  HMMA.1688.F32.TF32 R244, R168.reuse, R42, R244 ;  /* 0x0000002aa8f4723c */ /* 0x040ff000000810f4 */
[C---:B------:R-:W-:Y:S08]  /*63100*/  HMMA.1688.F32.TF32 R12, R168.reuse, R14, R208 ;  /* 0x0000000ea80c723c */ /* 0x040ff000000810d0 */
[----:B------:R-:W-:Y:S01]  /*63110*/  HMMA.1688.F32.TF32 R16, R168, R18, R184 ;  /* 0x00000012a810723c */ /* 0x000fe200000810b8 */
[----:B--2---:R-:W-:-:S02]  /*63120*/  IMAD.MOV.U32 R174, RZ, RZ, R5 ;  /* 0x000000ffffae7224 */ /* 0x004fc400078e0005 */
[----:B------:R-:W-:-:S05]  /*63130*/  IMAD.MOV.U32 R175, RZ, RZ, R4 ;  /* 0x000000ffffaf7224 */ /* 0x000fca00078e0004 */
[C---:B------:R-:W-:Y:S01]  /*63140*/  HMMA.1688.F32.TF32 R4, R168.reuse, R6, R216 ;  /* 0x00000006a804723c */ /* 0x040fe200000810d8 */
[----:B------:R1:W5:Y:S01]  /*63150*/  LDL.LU.64 R218, [R1+0x2468] ;  /* 0x0024680001da7983 */ /* 0x0003620000300a00 */
[----:B------:R-:W-:Y:S01]  /*63160*/  IMAD.MOV.U32 R172, RZ, RZ, R9 ;  /* 0x000000ffffac7224 */ /* 0x000fe200078e0009 */
[----:B------:R-:W-:Y:S01]  /*63170*/  MOV R173, R8 ;  /* 0x0000000800ad7202 */ /* 0x000fe20000000f00 */
[----:B------:R1:W5:Y:S01]  /*63180*/  LDL.LU.64 R216, [R1+0x2460] ;  /* 0x0024600001d87983 */ /* 0x0003620000300a00 */
[----:B------:R-:W2:Y:S03]  /*63190*/  LDL R61, [R1+0xa0c] ;  /* 0x000a0c00013d7983 */ /* 0x000ea60000100800 */
[C---:B------:R-:W-:Y:S01]  /*631a0*/  HMMA.1688.F32.TF32 R8, R168.reuse, R10, R212 ;  /* 0x0000000aa808723c */ /* 0x040fe200000810d4 */
[----:B------:R-:W-:Y:S01]  /*631b0*/  MOV R42, R45 ;  /* 0x0000002d002a7202 */ /* 0x000fe20000000f00 */
[----:B------:R-:W-:Y:S01]  /*631c0*/  IMAD.MOV.U32 R43, RZ, RZ, R44 ;  /* 0x000000ffff2b7224 */ /* 0x000fe200078e002c */
[----:B------:R1:W5:Y:S01]  /*631d0*/  LDL.LU.64 R214, [R1+0x2458] ;  /* 0x0024580001d67983 */ /* 0x0003620000300a00 */
[----:B------:R1:W5:Y:S02]  /*631e0*/  LDL.LU.64 R212, [R1+0x2450] ;  /* 0x0024500001d47983 */ /* 0x0003640000300a00 */
[----:B------:R1:W5:Y:S02]  /*631f0*/  LDL.LU.64 R210, [R1+0x2448] ;  /* 0x0024480001d27983 */ /* 0x0003640000300a00 */
[----:B------:R1:W5:Y:S01]  /*63200*/  LDL.LU.64 R208, [R1+0x2440] ;  /* 0x0024400001d07983 */ /* 0x0003620000300a00 */
[----:B------:R1:W5:Y:S01]  /*63210*/  LDL.LU.64 R186, [R1+0x2438] ;  /* 0x0024380001ba7983 */ /* 0x0003620000300a00 */
[----:B------:R1:W5:Y:S01]  /*63220*/  LDL.LU.64 R184, [R1+0x2430] ;  /* 0x0024300001b87983 */ /* 0x0003620000300a00 */
[C---:B------:R-:W-:Y:S01]  /*63230*/  HMMA.1688.F32.TF32 R20, R168.reuse, R22, R232 ;  /* 0x00000016a814723c */ /* 0x040fe200000810e8 */
[----:B------:R1:W5:Y:S07]  /*63240*/  LDL.LU.64 R234, [R1+0x2428] ;  /* 0x0024280001ea7983 */ /* 0x00036e0000300a00 */
[C---:B------:R-:W-:Y:S01]  /*63250*/  HMMA.1688.F32.TF32 R40, R168.reuse, R46, R40 ;  /* 0x0000002ea828723c */ /* 0x040fe20000081028 */
[----:B------:R1:W5:Y:S07]  /*63260*/  LDL.LU.64 R232, [R1+0x2420] ;  /* 0x0024200001e87983 */ /* 0x00036e0000300a00 */
[----:B------:R-:W-:Y:S01]  /*63270*/  HMMA.1688.F32.TF32 R24, R168, R26, R236 ;  /* 0x0000001aa818723c */ /* 0x000fe200000810ec */
[----:B------:R1:W5:Y:S02]  /*63280*/  LDL.LU.64 R238, [R1+0x2418] ;  /* 0x0024180001ee7983 */ /* 0x0003640000300a00 */
[----:B------:R1:W5:Y:S01]  /*63290*/  LDL.LU.64 R236, [R1+0x2410] ;  /* 0x0024100001ec7983 */ /* 0x0003620000300a00 */
[----:B------:R-:W-:Y:S01]  /*632a0*/  STL.64 [R1+0x1e0], R180 ;  /* 0x0001e0b401007387 */ /* 0x000fe20000100a00 */
[----:B------:R3:W-:Y:S01]  /*632b0*/  STL.64 [R1+0x1e8], R182 ;  /* 0x0001e8b601007387 */ /* 0x0007e20000100a00 */
[----:B------:R-:W-:Y:S01]  /*632c0*/  MOV R30, R2 ;  /* 0x00000002001e7202 */ /* 0x000fe20000000f00 */
[----:B------:R-:W-:Y:S01]  /*632d0*/  IMAD.MOV.U32 R31, RZ, RZ, R252 ;  /* 0x000000ffff1f7224 */ /* 0x000fe200078e00fc */
[----:B---3--:R1:W5:Y:S01]  /*632e0*/  LDL.LU.64 R182, [R1+0x2408] ;  /* 0x0024080001b67983 */ /* 0x0083620000300a00 */
[----:B------:R1:W5:Y:S02]  /*632f0*/  LDL.LU.64 R180, [R1+0x2400] ;  /* 0x0024000001b47983 */ /* 0x0003640000300a00 */
[----:B------:R-:W3:Y:S02]  /*63300*/  LDL.LU R2, [R1+0x23fc] ;  /* 0x0023fc0001027983 */ /* 0x000ee40000300800 */
[----:B------:R-:W2:Y:S02]  /*63310*/  LDL.LU R252, [R1+0x23f8] ;  /* 0x0023f80001fc7983 */ /* 0x000ea40000300800 */
[----:B------:R-:W-:-:S02]  /*63320*/  IMAD.MOV.U32 R38, RZ, RZ, R49 ;  /* 0x000000ffff267224 */ /* 0x000fc400078e0031 */
[----:B------:R-:W-:Y:S01]  /*63330*/  IMAD.MOV.U32 R39, RZ, RZ, R48 ;  /* 0x000000ffff277224 */ /* 0x000fe200078e0030 */
[----:B------:R-:W-:Y:S01]  /*63340*/  HMMA.1688.F32.TF32 R44, R168, R50, R28 ;  /* 0x00000032a82c723c */ /* 0x000fe2000008101c */
[----:B------:R-:W-:Y:S01]  /*63350*/  MOV R249, R60 ;  /* 0x0000003c00f97202 */ /* 0x000fe20000000f00 */
[----:B------:R-:W-:Y:S02]  /*63360*/  IMAD.MOV.U32 R250, RZ, RZ, R57 ;  /* 0x000000fffffa7224 */ /* 0x000fe400078e0039 */
[----:B------:R-:W-:-:S04]  /*63370*/  IMAD.MOV.U32 R251, RZ, RZ, R56 ;  /* 0x000000fffffb7224 */ /* 0x000fc800078e0038 */
[C---:B----4-:R-:W-:Y:S07]  /*63380*/  HMMA.1688.F32.TF32 R228, R168.reuse, R34, R228 ;  /* 0x00000022a8e4723c */ /* 0x050fee00000810e4 */
[----:B------:R-:W-:Y:S01]  /*63390*/  IMAD.MOV.U32 R34, RZ, RZ, R53 ;  /* 0x000000ffff227224 */ /* 0x000fe200078e0035 */
[----:B------:R-:W-:Y:S11]  /*633a0*/  MOV R35, R52 ;  /* 0x0000003400237202 */ /* 0x000ff60000000f00 */
[----:B------:R-:W-:Y:S04]  /*633b0*/  @!UPT UIADD3 URZ, URZ, URZ, URZ ;  /* 0x0000003f3f3ff290 */ /* 0x000fe8000fffe03f */
[----:B------:R-:W-:Y:S01]  /*633c0*/  STL.64 [R1+0x1d0], R228 ;  /* 0x0001d0e401007387 */ /* 0x000fe20000100a00 */
[----:B------:R4:W-:Y:S03]  /*633d0*/  STL.64 [R1+0x1d8], R230 ;  /* 0x0001d8e601007387 */ /* 0x0009e60000100a00 */
[----:B----4-:R1:W5:Y:S01]  /*633e0*/  LDL.LU.64 R230, [R1+0x23f0] ;  /* 0x0023f00001e67983 */ /* 0x0103620000300a00 */
[----:B------:R1:W5:Y:S02]  /*633f0*/  LDL.LU.64 R228, [R1+0x23e8] ;  /* 0x0023e80001e47983 */ /* 0x0003640000300a00 */
[----:B------:R-:W-:Y:S02]  /*63400*/  STL.64 [R1+0x380], R240 ;  /* 0x000380f001007387 */ /* 0x000fe40000100a00 */
[----:B------:R4:W-:Y:S02]  /*63410*/  STL.64 [R1+0x388], R242 ;  /* 0x000388f201007387 */ /* 0x0009e40000100a00 */
[----:B----4-:R1:W5:Y:S01]  /*63420*/  LDL.LU.64 R242, [R1+0x23e0] ;  /* 0x0023e00001f27983 */ /* 0x0103620000300a00 */
[----:B------:R1:W5:Y:S02]  /*63430*/  LDL.LU.64 R240, [R1+0x23d8] ;  /* 0x0023d80001f07983 */ /* 0x0003640000300a00 */
[----:B------:R-:W-:Y:S02]  /*63440*/  STL.64 [R1+0x350], R244 ;  /* 0x000350f401007387 */ /* 0x000fe40000100a00 */
[----:B------:R4:W-:Y:S02]  /*63450*/  STL.64 [R1+0x358], R246 ;  /* 0x000358f601007387 */ /* 0x0009e40000100a00 */
[----:B----4-:R1:W5:Y:S01]  /*63460*/  LDL.LU.64 R246, [R1+0x23d0] ;  /* 0x0023d00001f67983 */ /* 0x0103620000300a00 */
[----:B------:R1:W5:Y:S02]  /*63470*/  LDL.LU.64 R244, [R1+0x23c8] ;  /* 0x0023c80001f47983 */ /* 0x0003640000300a00 */
[----:B------:R-:W4:Y:S02]  /*63480*/  LDL.LU R28, [R1+0x1e2c] ;  /* 0x001e2c00011c7983 */ /* 0x000f240000300800 */
[----:B------:R-:W-:Y:S01]  /*63490*/  STL.64 [R1+0x330], R40 ;  /* 0x0003302801007387 */ /* 0x000fe20000100a00 */
[----:B------:R1:W-:Y:S02]  /*634a0*/  STL.64 [R1+0x338], R42 ;  /* 0x0003382a01007387 */ /* 0x0003e40000100a00 */
[C---:B-1----:R-:W-:Y:S08]  /*634b0*/  HMMA.1688.F32.TF32 R40, R168.reuse, R54, R36 ;  /* 0x00000036a828723c */ /* 0x042ff00000081024 */
[C---:B------:R-:W-:Y:S01]  /*634c0*/  HMMA.1688.F32.TF32 R36, R168.reuse, R58, R32 ;  /* 0x0000003aa824723c */ /* 0x040fe20000081020 */
[----:B------:R-:W-:Y:S01]  /*634d0*/  STL.64 [R1+0x310], R44 ;  /* 0x0003102c01007387 */ /* 0x000fe20000100a00 */
[----:B------:R-:W-:Y:S11]  /*634e0*/  STL.64 [R1+0x318], R46 ;  /* 0x0003182e01007387 */ /* 0x000ff60000100a00 */
[----:B------:R-:W-:Y:S02]  /*634f0*/  @!UPT UIADD3 URZ, URZ, URZ, URZ ;  /* 0x0000003f3f3ff290 */ /* 0x000fe4000fffe03f */
[----:B------:R-:W-:Y:S01]  /*63500*/  STL.64 [R1+0x2f0], R40 ;  /* 0x0002f02801007387 */ /* 0x000fe20000100a00 */
[----:B------:R-:W-:Y:S02]  /*63510*/  STL.64 [R1+0x2f8], R42 ;  /* 0x0002f82a01007387 */ /* 0x000fe40000100a00 */
[----:B------:R-:W3:Y:S05]  /*63520*/  LDL.LU R30, [R1+0x1e08] ;  /* 0x001e0800011e7983 */ /* 0x000eea0000300800 */
[----:B------:R-:W-:Y:S01]  /*63530*/  STL.64 [R1+0x2c0], R36 ;  /* 0x0002c02401007387 */ /* 0x000fe20000100a00 */
[----:B------:R1:W-:Y:S01]  /*63540*/  STL.64 [R1+0x2c8], R38 ;  /* 0x0002c82601007387 */ /* 0x0003e20000100a00 */
[----:B------:R-:W3:Y:S01]  /*63550*/  LDL.LU R29, [R1+0x1e0c] ;  /* 0x001e0c00011d7983 */ /* 0x000ee20000300800 */
[C---:B------:R-:W-:Y:S08]  /*63560*/  HMMA.1688.F32.TF32 R32, R168.reuse, R62, R172 ;  /* 0x0000003ea820723c */ /* 0x040ff000000810ac */
[----:B-1----:R-:W-:Y:S11]  /*63570*/  HMMA.1688.F32.TF32 R36, R168, R66, R248 ;  /* 0x00000042a824723c */ /* 0x002ff600000810f8 */
[----:B------:R-:W-:Y:S04]  /*63580*/  @!UPT UIADD3 URZ, URZ, URZ, URZ ;  /* 0x0000003f3f3ff290 */ /* 0x000fe8000fffe03f */
[----:B------:R-:W-:Y:S01]  /*63590*/  STL.64 [R1+0x2b0], R32 ;  /* 0x0002b02001007387 */ /* 0x000fe20000100a00 */
[----:B------:R-:W-:Y:S07]  /*635a0*/  STL.64 [R1+0x2b8], R34 ;  /* 0x0002b82201007387 */ /* 0x000fee0000100a00 */
[----:B------:R-:W-:Y:S01]  /*635b0*/  STL.64 [R1+0x270], R36 ;  /* 0x0002702401007387 */ /* 0x000fe20000100a00 */
[----:B------:R1:W-:Y:S03]  /*635c0*/  STL.64 [R1+0x278], R38 ;  /* 0x0002782601007387 */ /* 0x0003e60000100a00 */
[----:B-1----:R-:W3:Y:S01]  /*635d0*/  LDL.LU R38, [R1+0x1e14] ;  /* 0x001e140001267983 */ /* 0x002ee20000300800 */
[----:B------:R-:W3:Y:S02]  /*635e0*/  LDL.LU R36, [R1+0x1e1c] ;  /* 0x001e1c0001247983 */ /* 0x000ee40000300800 */
[----:B------:R-:W3:Y:S02]  /*635f0*/  LDL.LU R39, [R1+0x1e10] ;  /* 0x001e100001277983 */ /* 0x000ee40000300800 */
[----:B------:R-:W3:Y:S02]  /*63600*/  LDL.LU R37, [R1+0x1e18] ;  /* 0x001e180001257983 */ /* 0x000ee40000300800 */
[----:B------:R-:W-:Y:S01]  /*63610*/  IMAD.MOV.U32 R33, RZ, RZ, 0x7f ;  /* 0x0000007fff217424 */ /* 0x000fe200078e00ff */
[----:B------:R-:W-:Y:S01]  /*63620*/  IADD3 R0, R0, -0x100, RZ ;  /* 0xffffff0000007810 */ /* 0x000fe20007ffe0ff */
[----:B------:R-:W-:Y:S01]  /*63630*/  IMAD.MOV.U32 R56, RZ, RZ, c[0x0][0x188] ;  /* 0x00006200ff387624 */ /* 0x000fe200078e00ff */
[----:B------:R-:W3:Y:S01]  /*63640*/  LDL.LU R41, [R1+0x1e20] ;  /* 0x001e200001297983 */ /* 0x000ee20000300800 */
[----:B------:R-:W3:Y:S01]  /*63650*/  LDL.LU R40, [R1+0x1e24] ;  /* 0x001e240001287983 */ /* 0x000ee20000300800 */
[----:B------:R-:W-:Y:S01]  /*63660*/  IADD3 R33, R33, c[0x0][0x180], RZ ;  /* 0x0000600021217a10 */ /* 0x000fe20007ffe0ff */
[----:B--2---:R-:W-:-:S02]  /*63670*/  IMAD R3, R61, -0x80, R0 ;  /* 0xffffff803d037824 */ /* 0x004fc400078e0200 */
[----:B------:R-:W-:Y:S01]  /*63680*/  IMAD.SHL.U32 R56, R56, 0x80, RZ ;  /* 0x0000008038387824 */ /* 0x000fe200078e00ff */
[----:B------:R-:W2:Y:S01]  /*63690*/  LDL.LU R35, [R1+0x1d8c] ;  /* 0x001d8c0001237983 */ /* 0x000ea20000300800 */
[----:B------:R-:W-:Y:S01]  /*636a0*/  SHF.R.S32.HI R0, RZ, 0x1f, R33 ;  /* 0x0000001fff007819 */ /* 0x000fe20000011421 */
[----:B------:R-:W2:Y:S03]  /*636b0*/  LDL.LU R34, [R1+0x1d90] ;  /* 0x001d900001227983 */ /* 0x000ea60000300800 */
[----:B------:R-:W-:Y:S02]  /*636c0*/  LEA.HI R0, R0, R33, RZ, 0x7 ;  /* 0x0000002100007211 */ /* 0x000fe400078f38ff */
[----:B------:R-:W1:Y:S01]  /*636d0*/  S2R R33, SR_TID.X ;  /* 0x0000000000217919 */ /* 0x000e620000002100 */
[----:B------:R-:W-:Y:S02]  /*636e0*/  SHF.L.U32 R56, R56, 0x2, RZ ;  /* 0x0000000238387819 */ /* 0x000fe400000006ff */
[----:B------:R-:W-:-:S02]  /*636f0*/  SHF.R.S32.HI R0, RZ, 0x7, R0 ;  /* 0x00000007ff007819 */ /* 0x000fc40000011400 */
[----:B-1----:R-:W-:Y:S02]  /*63700*/  LOP3.LUT R57, R33, 0x7f, RZ, 0xc0, !PT ;  /* 0x0000007f21397812 */ /* 0x002fe400078ec0ff */
[----:B------:R-:W-:Y:S02]  /*63710*/  IADD3 R0, R0, -0x2, RZ ;  /* 0xfffffffe00007810 */ /* 0x000fe40007ffe0ff */
[----:B------:R-:W-:Y:S02]  /*63720*/  ISETP.GT.AND P1, PT, R3, RZ, PT ;  /* 0x000000ff0300720c */ /* 0x000fe40003f24270 */
[----:B------:R-:W-:Y:S02]  /*63730*/  ISETP.GE.AND P0, PT, R61, R0, PT ;  /* 0x000000003d00720c */ /* 0x000fe40003f06270 */
[----:B------:R-:W-:-:S04]  /*63740*/  SEL R0, RZ, 0x4, !P1 ;  /* 0x00000004ff007807 */ /* 0x000fc80004800000 */
[----:B------:R-:W-:Y:S01]  /*63750*/  SEL R0, R0, RZ, !P0 ;  /* 0x000000ff00007207 */ /* 0x000fe20004000000 */
[----:B------:R-:W-:-:S03]  /*63760*/  IMAD.SHL.U32 R65, R57, 0x4, RZ ;  /* 0x0000000439417824 */ /* 0x000fc600078e00ff */
[----:B------:R-:W-:Y:S02]  /*63770*/  ISETP.NE.U32.AND P1, PT, R0, RZ, PT ;  /* 0x000000ff0000720c */ /* 0x000fe40003f25070 */
[----:B----4-:R-:W-:-:S04]  /*63780*/  IADD3 R28, R28, 0x1, RZ ;  /* 0x000000011c1c7810 */ /* 0x010fc80007ffe0ff */
[----:B------:R-:W-:-:S04]  /*63790*/  ISETP.GT.AND P2, PT, R28, 0x1, PT ;  /* 0x000000011c00780c */ /* 0x000fc80003f44270 */
[----:B------:R-:W-:Y:S02]  /*637a0*/  SEL R60, R28, RZ, !P2 ;  /* 0x000000ff1c3c7207 */ /* 0x000fe40005000000 */
[----:B---3--:R-:W-:-:S05]  /*637b0*/  IADD3 R29, P3, R29, R56, RZ ;  /* 0x000000381d1d7210 */ /* 0x008fca0007f7e0ff */
[----:B------:R-:W-:Y:S01]  /*637c0*/  IMAD.X R30, R30, 0x1, R2, P3 ;  /* 0x000000011e1e7824 */ /* 0x000fe200018e0602 */
[----:B------:R1:W-:Y:S01]  /*637d0*/  STL [R1+0x1e0c], R29 ;  /* 0x001e0c1d01007387 */ /* 0x0003e20000100800 */
[----:B------:R-:W-:-:S03]  /*637e0*/  IMAD.MOV.U32 R28, RZ, RZ, R29 ;  /* 0x000000ffff1c7224 */ /* 0x000fc600078e001d */
[----:B------:R3:W-:Y:S01]  /*637f0*/  STL [R1+0x1e08], R30 ;  /* 0x001e081e01007387 */ /* 0x0007e20000100800 */
[----:B------:R-:W4:Y:S02]  /*63800*/  LDL.LU R33, [R1+0x1d94] ;  /* 0x001d940001217983 */ /* 0x000f240000300800 */
[----:B------:R-:W4:Y:S02]  /*63810*/  LDL.LU R32, [R1+0x1d98] ;  /* 0x001d980001207983 */ /* 0x000f240000300800 */
[----:B------:R-:W4:Y:S02]  /*63820*/  LDL.LU R31, [R1+0x1d9c] ;  /* 0x001d9c00011f7983 */ /* 0x000f240000300800 */
[----:B-1----:R-:W-:Y:S02]  /*63830*/  IMAD.MOV.U32 R29, RZ, RZ, R30 ;  /* 0x000000ffff1d7224 */ /* 0x002fe400078e001e */
[----:B---3--:R-:W3:Y:S01]  /*63840*/  LDL.LU R30, [R1+0x1da0] ;  /* 0x001da000011e7983 */ /* 0x008ee20000300800 */
[----:B------:R-:W-:-:S05]  /*63850*/  LEA R0, R60, R65, 0x12 ;  /* 0x000000413c007211 */ /* 0x000fca00078e90ff */
[----:B------:R-:W-:Y:S01]  /*63860*/  @!PT LDS RZ, [RZ] ;  /* 0x00000000fffff984 */ /* 0x000fe20000000800 */
[----:B------:R-:W-:Y:S01]  /*63870*/  @!PT LDS RZ, [RZ] ;  /* 0x00000000fffff984 */ /* 0x000fe20000000800 */
[----:B------:R-:W-:Y:S01]  /*63880*/  @!PT LDS RZ, [RZ] ;  /* 0x00000000fffff984 */ /* 0x000fe20000000800 */
[----:B------:R1:W-:Y:S01]  /*63890*/  LDGSTS.E [R0], [R28.64], P1 ;  /* 0x000000001c007fae */ /* 0x0003e20008921844 */
[-C--:B------:R-:W-:Y:S02]  /*638a0*/  IADD3 R38, P2, R38, R56.reuse, RZ ;  /* 0x0000003826267210 */ /* 0x080fe40007f5e0ff */
[----:B------:R-:W-:Y:S02]  /*638b0*/  IADD3 R36, P3, R36, R56, RZ ;  /* 0x0000003824247210 */ /* 0x000fe40007f7e0ff */
[----:B------:R-:W-:Y:S01]  /*638c0*/  IADD3.X R39, R39, R2, RZ, P2, !PT ;  /* 0x0000000227277210 */ /* 0x000fe200017fe4ff */
[----:B-1----:R-:W-:Y:S02]  /*638d0*/  IMAD.MOV.U32 R28, RZ, RZ, R38 ;  /* 0x000000ffff1c7224 */ /* 0x002fe400078e0026 */
[----:B------:R-:W-:Y:S01]  /*638e0*/  IMAD.X R37, R37, 0x1, R2, P3 ;  /* 0x0000000125257824 */ /* 0x000fe200018e0602 */
[----:B------:R-:W-:Y:S01]  /*638f0*/  STL [R1+0x1e14], R38 ;  /* 0x001e142601007387 */ /* 0x000fe20000100800 */
[----:B------:R-:W-:Y:S01]  /*63900*/  MOV R29, R39 ;  /* 0x00000027001d7202 */ /* 0x000fe20000000f00 */
[----:B------:R1:W-:Y:S02]  /*63910*/  STL [R1+0x1e10], R39 ;  /* 0x001e102701007387 */ /* 0x0003e40000100800 */
[----:B------:R-:W-:Y:S01]  /*63920*/  STL [R1+0x1e1c], R36 ;  /* 0x001e1c2401007387 */ /* 0x000fe20000100800 */
[----:B------:R2:W-:Y:S04]  /*63930*/  STL [R1+0x1e18], R37 ;  /* 0x001e182501007387 */ /* 0x0005e80000100800 */
[----:B------:R2:W-:Y:S04]  /*63940*/  LDGSTS.E [R0+0x200], [R28.64], P1 ;  /* 0x002000001c007fae */ /* 0x0005e80008921844 */
[----:B-1----:R-:W3:Y:S01]  /*63950*/  LDL.LU R39, [R1+0x1da4] ;  /* 0x001da40001277983 */ /* 0x002ee20000300800 */
[----:B------:R-:W3:Y:S02]  /*63960*/  LDL.LU R38, [R1+0x1da8] ;  /* 0x001da80001267983 */ /* 0x000ee40000300800 */
[----:B--2---:R-:W-:-:S02]  /*63970*/  IMAD.MOV.U32 R29, RZ, RZ, R37 ;  /* 0x000000ffff1d7224 */ /* 0x004fc400078e0025 */
[----:B------:R-:W-:Y:S01]  /*63980*/  IMAD.MOV.U32 R28, RZ, RZ, R36 ;  /* 0x000000ffff1c7224 */ /* 0x000fe200078e0024 */
[----:B------:R-:W3:Y:S01]  /*63990*/  LDL.LU R37, [R1+0x1d0c] ;  /* 0x001d0c0001257983 */ /* 0x000ee20000300800 */
[----:B------:R-:W3:Y:S01]  /*639a0*/  LDL.LU R36, [R1+0x1d10] ;  /* 0x001d100001247983 */ /* 0x000ee20000300800 */
[----:B------:R-:W-:Y:S02]  /*639b0*/  ISETP.GT.AND P2, PT, R3, 0x4, PT ;  /* 0x000000040300780c */ /* 0x000fe40003f44270 */
[----:B------:R1:W-:Y:S01]  /*639c0*/  LDGSTS.E [R0+0x400], [R28.64], P1 ;  /* 0x004000001c007fae */ /* 0x0003e20008921844 */
[-C--:B------:R-:W-:Y:S02]  /*639d0*/  IADD3 R40, P3, R40, R56.reuse, RZ ;  /* 0x0000003828287210 */ /* 0x080fe40007f7e0ff */
[----:B------:R-:W-:Y:S02]  /*639e0*/  IADD3 R34, P4, R34, R56, RZ ;  /* 0x0000003822227210 */ /* 0x000fe40007f9e0ff */
[----:B------:R-:W-:-:S02]  /*639f0*/  IADD3.X R41, R41, R2, RZ, P3, !PT ;  /* 0x0000000229297210 */ /* 0x000fc40001ffe4ff */
[----:B-1----:R-:W-:-:S04]  /*63a00*/  SEL R28, RZ, 0x4, !P2 ;  /* 0x00000004ff1c7807 */ /* 0x002fc80005000000 */
[----:B------:R-:W-:Y:S01]  /*63a10*/  SEL R28, R28, RZ, !P0 ;  /* 0x000000ff1c1c7207 */ /* 0x000fe20004000000 */
[----:B------:R-:W-:Y:S01]  /*63a20*/  IMAD.X R35, R35, 0x1, R2, P4 ;  /* 0x0000000123237824 */ /* 0x000fe200020e0602 */
[----:B------:R-:W-:Y:S02]  /*63a30*/  MOV R29, R41 ;  /* 0x00000029001d7202 */ /* 0x000fe40000000f00 */
[----:B------:R-:W-:Y:S01]  /*63a40*/  ISETP.NE.U32.AND P2, PT, R28, RZ, PT ;  /* 0x000000ff1c00720c */ /* 0x000fe20003f45070 */
[----:B------:R-:W-:Y:S01]  /*63a50*/  IMAD.MOV.U32 R28, RZ, RZ, R40 ;  /* 0x000000ffff1c7224 */ /* 0x000fe200078e0028 */
[----:B------:R-:W-:Y:S01]  /*63a60*/  STL [R1+0x1e24], R40 ;  /* 0x001e242801007387 */ /* 0x000fe20000100800 */
[----:B------:R1:W-:Y:S02]  /*63a70*/  STL [R1+0x1e20], R41 ;  /* 0x001e202901007387 */ /* 0x0003e40000100800 */
[----:B------:R-:W-:Y:S02]  /*63a80*/  STL [R1+0x1d90], R34 ;  /* 0x001d902201007387 */ /* 0x000fe40000100800 */
[----:B------:R1:W-:Y:S01]  /*63a90*/  STL [R1+0x1d8c], R35 ;  /* 0x001d8c2301007387 */ /* 0x0003e20000100800 */
[----:B------:R1:W-:Y:S04]  /*63aa0*/  LDGSTS.E [R0+0x600], [R28.64], P1 ;  /* 0x006000001c007fae */ /* 0x0003e80008921844 */
[----:B-1----:R-:W3:Y:S01]  /*63ab0*/  LDL.LU R41, [R1+0x1d14] ;  /* 0x001d140001297983 */ /* 0x002ee20000300800 */
[----:B------:R-:W3:Y:S02]  /*63ac0*/  LDL.LU R40, [R1+0x1d18] ;  /* 0x001d180001287983 */ /* 0x000ee40000300800 */
[----:B------:R-:W-:-:S02]  /*63ad0*/  IMAD.MOV.U32 R29, RZ, RZ, R35 ;  /* 0x000000ffff1d7224 */ /* 0x000fc400078e0023 */
[----:B------:R-:W-:Y:S01]  /*63ae0*/  IMAD.MOV.U32 R28, RZ, RZ, R34 ;  /* 0x000000ffff1c7224 */ /* 0x000fe200078e0022 */
[----:B------:R-:W3:Y:S01]  /*63af0*/  LDL.LU R35, [R1+0x1d1c] ;  /* 0x001d1c0001237983 */ /* 0x000ee20000300800 */
[----:B------:R-:W3:Y:S03]  /*63b00*/  LDL.LU R34, [R1+0x1d20] ;  /* 0x001d200001227983 */ /* 0x000ee60000300800 */
[----:B------:R1:W-:Y:S01]  /*63b10*/  LDGSTS.E [R0+0x2000], [R28.64], P2 ;  /* 0x020000001c007fae */ /* 0x0003e20009121844 */
[----:B----4-:R-:W-:-:S04]  /*63b20*/  IADD3 R32, P1, R32, R56, RZ ;  /* 0x0000003820207210 */ /* 0x010fc80007f3e0ff */
[----:B------:R-:W-:Y:S02]  /*63b30*/  IADD3.X R33, R33, R2, RZ, P1, !PT ;  /* 0x0000000221217210 */ /* 0x000fe40000ffe4ff */
[----:B---3--:R-:W-:Y:S01]  /*63b40*/  IADD3 R30, P3, R30, R56, RZ ;  /* 0x000000381e1e7210 */ /* 0x008fe20007f7e0ff */
[----:B-1----:R-:W-:Y:S01]  /*63b50*/  IMAD.MOV.U32 R28, RZ, RZ, R32 ;  /* 0x000000ffff1c7224 */ /* 0x002fe200078e0020 */
[----:B------:R-:W-:Y:S01]  /*63b60*/  MOV R29, R33 ;  /* 0x00000021001d7202 */ /* 0x000fe20000000f00 */
[----:B------:R-:W-:Y:S02]  /*63b70*/  STL [R1+0x1d98], R32 ;  /* 0x001d982001007387 */ /* 0x000fe40000100800 */
[----:B------:R-:W-:Y:S02]  /*63b80*/  IMAD.X R31, R31, 0x1, R2, P3 ;  /* 0x000000011f1f7824 */ /* 0x000fe400018e0602 */
[----:B------:R1:W-:Y:S01]  /*63b90*/  STL [R1+0x1d94], R33 ;  /* 0x001d942101007387 */ /* 0x0003e20000100800 */
[----:B------:R-:W-:Y:S02]  /*63ba0*/  STL [R1+0x1da0], R30 ;  /* 0x001da01e01007387 */ /* 0x000fe40000100800 */
[----:B------:R3:W-:Y:S02]  /*63bb0*/  STL [R1+0x1d9c], R31 ;  /* 0x001d9c1f01007387 */ /* 0x0007e40000100800 */
[----:B------:R4:W-:Y:S04]  /*63bc0*/  LDGSTS.E [R0+0x2200], [R28.64], P2 ;  /* 0x022000001c007fae */ /* 0x0009e80009121844 */
[----:B-1----:R-:W2:Y:S01]  /*63bd0*/  LDL.LU R33, [R1+0x1d24] ;  /* 0x001d240001217983 */ /* 0x002ea20000300800 */
[----:B------:R-:W2:Y:S02]  /*63be0*/  LDL.LU R32, [R1+0x1d28] ;  /* 0x001d280001207983 */ /* 0x000ea40000300800 */
[----:B----4-:R-:W-:-:S02]  /*63bf0*/  IMAD.MOV.U32 R29, RZ, RZ, R31 ;  /* 0x000000ffff1d7224 */ /* 0x010fc400078e001f */
[----:B------:R-:W-:Y:S01]  /*63c00*/  IMAD.MOV.U32 R28, RZ, RZ, R30 ;  /* 0x000000ffff1c7224 */ /* 0x000fe200078e001e */
[----:B---3--:R-:W3:Y:S01]  /*63c10*/  LDL.LU R31, [R1+0x1c8c] ;  /* 0x001c8c00011f7983 */ /* 0x008ee20000300800 */
[----:B------:R-:W4:Y:S01]  /*63c20*/  LDL.LU R30, [R1+0x1c90] ;  /* 0x001c9000011e7983 */ /* 0x000f220000300800 */
[----:B------:R-:W-:Y:S02]  /*63c30*/  ISETP.GT.AND P1, PT, R3, 0x8, PT ;  /* 0x000000080300780c */ /* 0x000fe40003f24270 */
[----:B------:R1:W-:Y:S02]  /*63c40*/  LDGSTS.E [R0+0x2400], [R28.64], P2 ;  /* 0x024000001c007fae */ /* 0x0003e40009121844 */
[----:B-1----:R-:W-:-:S04]  /*63c50*/  SEL R28, RZ, 0x4, !P1 ;  /* 0x00000004ff1c7807 */ /* 0x002fc80004800000 */
[----:B------:R-:W-:Y:S02]  /*63c60*/  SEL R28, R28, RZ, !P0 ;  /* 0x000000ff1c1c7207 */ /* 0x000fe40004000000 */
[----:B------:R-:W-:Y:S02]  /*63c70*/  IADD3 R38, P3, R38, R56, RZ ;  /* 0x0000003826267210 */ /* 0x000fe40007f7e0ff */
[----:B------:R-:W-:Y:S02]  /*63c80*/  ISETP.NE.U32.AND P1, PT, R28, RZ, PT ;  /* 0x000000ff1c00720c */ /* 0x000fe40003f25070 */
[----:B------:R-:W-:Y:S02]  /*63c90*/  IADD3.X R39, R39, R2, RZ, P3, !PT ;  /* 0x0000000227277210 */ /* 0x000fe40001ffe4ff */
[----:B------:R-:W-:Y:S01]  /*63ca0*/  IADD3 R36, P4, R36, R56, RZ ;  /* 0x0000003824247210 */ /* 0x000fe20007f9e0ff */
[----:B------:R-:W-:Y:S01]  /*63cb0*/  IMAD.MOV.U32 R28, RZ, RZ, R38 ;  /* 0x000000ffff1c7224 */ /* 0x000fe200078e0026 */
[----:B------:R-:W-:Y:S01]  /*63cc0*/  MOV R29, R39 ;  /* 0x00000027001d7202 */ /* 0x000fe20000000f00 */
[----:B------:R-:W-:Y:S02]  /*63cd0*/  STL [R1+0x1da8], R38 ;  /* 0x001da82601007387 */ /* 0x000fe40000100800 */
[----:B------:R-:W-:-:S02]  /*63ce0*/  IMAD.X R37, R37, 0x1, R2, P4 ;  /* 0x0000000125257824 */ /* 0x000fc400020e0602 */
[----:B------:R1:W-:Y:S01]  /*63cf0*/  STL [R1+0x1da4], R39 ;  /* 0x001da42701007387 */ /* 0x0003e20000100800 */
[----:B------:R-:W-:Y:S02]  /*63d00*/  STL [R1+0x1d10], R36 ;  /* 0x001d102401007387 */ /* 0x000fe40000100800 */
[----:B------:R1:W-:Y:S02]  /*63d10*/  STL [R1+0x1d0c], R37 ;  /* 0x001d0c2501007387 */ /* 0x0003e40000100800 */
        /* <DEDUP_REMOVED lines=8> */
[----:B------:R-:W-:-:S04]  /*63da0*/  IADD3 R40, P2, R40, R56, RZ ;  /* 0x0000003828287210 */ /* 0x000fc80007f5e0ff */
[----:B------:R-:W-:Y:S02]  /*63db0*/  IADD3.X R41, R41, R2, RZ, P2, !PT ;  /* 0x0000000229297210 */ /* 0x000fe400017fe4ff */
[----:B------:R-:W-:Y:S01]  /*63dc0*/  IADD3 R34, P3, R34, R56, RZ ;  /* 0x0000003822227210 */ /* 0x000fe20007f7e0ff */
[----:B-1----:R-:W-:Y:S01]  /*63dd0*/  IMAD.MOV.U32 R28, RZ, RZ, R40 ;  /* 0x000000ffff1c7224 */ /* 0x002fe200078e0028 */
[----:B------:R-:W-:Y:S01]  /*63de0*/  MOV R29, R41 ;  /* 0x00000029001d7202 */ /* 0x000fe20000000f00 */
[----:B------:R-:W-:Y:S02]  /*63df0*/  STL [R1+0x1d18], R40 ;  /* 0x001d182801007387 */ /* 0x000fe40000100800 */
[----:B------:R-:W-:Y:S02]  /*63e00*/  IMAD.X R35, R35, 0x1, R2, P3 ;  /* 0x0000000123237824 */ /* 0x000fe400018e0602 */
[----:B------:R1:W-:Y:S01]  /*63e10*/  STL [R1+0x1d14], R41 ;  /* 0x001d142901007387 */ /* 0x0003e20000100800 */
[----:B------:R-:W-:Y:S02]  /*63e20*/  STL [R1+0x1d20], R34 ;  /* 0x001d202201007387 */ /* 0x000fe40000100800 */
[----:B------:R1:W-:Y:S02]  /*63e30*/  STL [R1+0x1d1c], R35 ;  /* 0x001d1c2301007387 */ /* 0x0003e40000100800 */
[----:B------:R1:W-:Y:S01]  /*63e40*/  LDGSTS.E [R0+0x4200], [R28.64], P1 ;  /* 0x042000001c007fae */ /* 0x0003e20008921844 */
[----:B------:R-:W-:-:S03]  /*63e50*/  ISETP.GT.AND P2, PT, R3, 0xc, PT ;  /* 0x0000000c0300780c */ /* 0x000fc60003f44270 */
[----:B-1----:R-:W3:Y:S01]  /*63e60*/  LDL.LU R41, [R1+0x1ca4] ;  /* 0x001ca40001297983 */ /* 0x002ee20000300800 */
[----:B------:R-:W3:Y:S02]  /*63e70*/  LDL.LU R40, [R1+0x1ca8] ;  /* 0x001ca80001287983 */ /* 0x000ee40000300800 */
[----:B------:R-:W-:Y:S02]  /*63e80*/  IMAD.MOV.U32 R28, RZ, RZ, R34 ;  /* 0x000000ffff1c7224 */ /* 0x000fe400078e0022 */
[----:B------:R-:W-:Y:S02]  /*63e90*/  IMAD.MOV.U32 R29, RZ, RZ, R35 ;  /* 0x000000ffff1d7224 */ /* 0x000fe400078e0023 */
[----:B------:R-:W3:Y:S01]  /*63ea0*/  LDL.LU R35, [R1+0x1c0c] ;  /* 0x001c0c0001237983 */ /* 0x000ee20000300800 */
[----:B------:R-:W3:Y:S03]  /*63eb0*/  LDL.LU R34, [R1+0x1c10] ;  /* 0x001c100001227983 */ /* 0x000ee60000300800 */
[----:B------:R1:W-:Y:S02]  /*63ec0*/  LDGSTS.E [R0+0x4400], [R28.64], P1 ;  /* 0x044000001c007fae */ /* 0x0003e40008921844 */
[----:B-1----:R-:W-:-:S04]  /*63ed0*/  SEL R28, RZ, 0x4, !P2 ;  /* 0x00000004ff1c7807 */ /* 0x002fc80005000000 */
[----:B------:R-:W-:-:S04]  /*63ee0*/  SEL R28, R28, RZ, !P0 ;  /* 0x000000ff1c1c7207 */ /* 0x000fc80004000000 */
[----:B------:R-:W-:Y:S02]  /*63ef0*/  ISETP.NE.U32.AND P2, PT, R28, RZ, PT ;  /* 0x000000ff1c00720c */ /* 0x000fe40003f45070 */
[----:B--2---:R-:W-:-:S04]  /*63f00*/  IADD3 R32, P3, R32, R56, RZ ;  /* 0x0000003820207210 */ /* 0x004fc80007f7e0ff */
[----:B------:R-:W-:Y:S02]  /*63f10*/  IADD3.X R33, R33, R2, RZ, P3, !PT ;  /* 0x0000000221217210 */ /* 0x000fe40001ffe4ff */
[----:B----4-:R-:W-:Y:S01]  /*63f20*/  IADD3 R30, P4, R30, R56, RZ ;  /* 0x000000381e1e7210 */ /* 0x010fe20007f9e0ff */
[----:B------:R-:W-:Y:S01]  /*63f30*/  IMAD.MOV.U32 R28, RZ, RZ, R32 ;  /* 0x000000ffff1c7224 */ /* 0x000fe200078e0020 */
[----:B------:R-:W-:Y:S01]  /*63f40*/  MOV R29, R33 ;  /* 0x00000021001d7202 */ /* 0x000fe20000000f00 */
[----:B------:R-:W-:Y:S02]  /*63f50*/  STL [R1+0x1d28], R32 ;  /* 0x001d282001007387 */ /* 0x000fe40000100800 */
[----:B---3--:R-:W-:Y:S02]  /*63f60*/  IMAD.X R31, R31, 0x1, R2, P4 ;  /* 0x000000011f1f7824 */ /* 0x008fe400020e0602 */
[----:B------:R1:W-:Y:S04]  /*63f70*/  STL [R1+0x1d24], R33 ;  /* 0x001d242101007387 */ /* 0x0003e80000100800 */
[----:B------:R-:W-:Y:S01]  /*63f80*/  STL [R1+0x1c90], R30 ;  /* 0x001c901e01007387 */ /* 0x000fe20000100800 */
[----:B------:R2:W-:Y:S03]  /*63f90*/  STL [R1+0x1c8c], R31 ;  /* 0x001c8c1f01007387 */ /* 0x0005e60000100800 */
[----:B------:R3:W-:Y:S04]  /*63fa0*/  LDGSTS.E [R0+0x4600], [R28.64], P1 ;  /* 0x046000001c007fae */ /* 0x0007e80008921844 */
[----:B-1----:R-:W4:Y:S01]  /*63fb0*/  LDL.LU R33, [R1+0x1c14] ;  /* 0x001c140001217983 */ /* 0x002f220000300800 */
[----:B------:R-:W4:Y:S02]  /*63fc0*/  LDL.LU R32, [R1+0x1c18] ;  /* 0x001c180001207983 */ /* 0x000f240000300800 */
[----:B---3--:R-:W-:-:S02]  /*63fd0*/  IMAD.MOV.U32 R29, RZ, RZ, R31 ;  /* 0x000000ffff1d7224 */ /* 0x008fc400078e001f */
[----:B------:R-:W-:Y:S01]  /*63fe0*/  IMAD.MOV.U32 R28, RZ, RZ, R30 ;  /* 0x000000ffff1c7224 */ /* 0x000fe200078e001e */
[----:B--2---:R-:W2:Y:S01]  /*63ff0*/  LDL.LU R31, [R1+0x1c1c] ;  /* 0x001c1c00011f7983 */ /* 0x004ea20000300800 */
        /* <DEDUP_REMOVED lines=15> */
[----:B------:R-:W-:-:S02]  /*640f0*/  IMAD.MOV.U32 R29, RZ, RZ, R37 ;  /* 0x000000ffff1d7224 */ /* 0x000fc400078e0025 */
[----:B------:R-:W-:Y:S01]  /*64100*/  IMAD.MOV.U32 R28, RZ, RZ, R36 ;  /* 0x000000ffff1c7224 */ /* 0x000fe200078e0024 */
[----:B------:R-:W2:Y:S01]  /*64110*/  LDL.LU R37, [R1+0x1b6c] ;  /* 0x001b6c0001257983 */ /* 0x000ea20000300800 */
[----:B------:R-:W2:Y:S01]  /*64120*/  LDL.LU R36, [R1+0x1b70] ;  /* 0x001b700001247983 */ /* 0x000ea20000300800 */
[----:B------:R-:W-:Y:S02]  /*64130*/  ISETP.GT.AND P1, PT, R3, 0x10, PT ;  /* 0x000000100300780c */ /* 0x000fe40003f24270 */
[----:B------:R1:W-:Y:S01]  /*64140*/  LDGSTS.E [R0+0x6400], [R28.64], P2 ;  /* 0x064000001c007fae */ /* 0x0003e20009121844 */
[----:B------:R-:W-:Y:S02]  /*64150*/  IADD3 R40, P3, R40, R56, RZ ;  /* 0x0000003828287210 */ /* 0x000fe40007f7e0ff */
[----:B-1----:R-:W-:Y:S02]  /*64160*/  SEL R28, RZ, 0x4, !P1 ;  /* 0x00000004ff1c7807 */ /* 0x002fe40004800000 */
[----:B------:R-:W-:-:S02]  /*64170*/  IADD3.X R41, R41, R2, RZ, P3, !PT ;  /* 0x0000000229297210 */ /* 0x000fc40001ffe4ff */
[----:B------:R-:W-:Y:S02]  /*64180*/  SEL R28, R28, RZ, !P0 ;  /* 0x000000ff1c1c7207 */ /* 0x000fe40004000000 */
[----:B------:R-:W-:Y:S02]  /*64190*/  IADD3 R34, P4, R34, R56, RZ ;  /* 0x0000003822227210 */ /* 0x000fe40007f9e0ff */
[----:B------:R-:W-:Y:S02]  /*641a0*/  MOV R29, R41 ;  /* 0x00000029001d7202 */ /* 0x000fe40000000f00 */
[----:B------:R-:W-:Y:S01]  /*641b0*/  ISETP.NE.U32.AND P1, PT, R28, RZ, PT ;  /* 0x000000ff1c00720c */ /* 0x000fe20003f25070 */
[----:B------:R-:W-:Y:S02]  /*641c0*/  IMAD.MOV.U32 R28, RZ, RZ, R40 ;  /* 0x000000ffff1c7224 */ /* 0x000fe400078e0028 */
[----:B------:R-:W-:Y:S01]  /*641d0*/  IMAD.X R35, R35, 0x1, R2, P4 ;  /* 0x0000000123237824 */ /* 0x000fe200020e0602 */
[----:B------:R-:W-:Y:S01]  /*641e0*/  STL [R1+0x1ca8], R40 ;  /* 0x001ca82801007387 */ /* 0x000fe20000100800 */
[----:B------:R1:W-:Y:S02]  /*641f0*/  STL [R1+0x1ca4], R41 ;  /* 0x001ca42901007387 */ /* 0x0003e40000100800 */
[----:B------:R-:W-:Y:S01]  /*64200*/  STL [R1+0x1c10], R34 ;  /* 0x001c102201007387 */ /* 0x000fe20000100800 */
[----:B------:R1:W-:Y:S04]  /*64210*/  LDGSTS.E [R0+0x6600], [R28.64], P2 ;  /* 0x066000001c007fae */ /* 0x0003e80009121844 */
[----:B------:R1:W-:Y:S04]  /*64220*/  STL [R1+0x1c0c], R35 ;  /* 0x001c0c2301007387 */ /* 0x0003e80000100800 */
[----:B-1----:R-:W2:Y:S01]  /*64230*/  LDL.LU R41, [R1+0x1b74] ;  /* 0x001b740001297983 */ /* 0x002ea20000300800 */
[----:B------:R-:W2:Y:S02]  /*64240*/  LDL.LU R40, [R1+0x1b78] ;  /* 0x001b780001287983 */ /* 0x000ea40000300800 */
[----:B------:R-:W-:-:S02]  /*64250*/  IMAD.MOV.U32 R29, RZ, RZ, R35 ;  /* 0x000000ffff1d7224 */ /* 0x000fc400078e0023 */
[----:B------:R-:W-:Y:S01]  /*64260*/  IMAD.MOV.U32 R28, RZ, RZ, R34 ;  /* 0x000000ffff1c7224 */ /* 0x000fe200078e0022 */
[----:B------:R-:W2:Y:S01]  /*64270*/  LDL.LU R35, [R1+0x1b7c] ;  /* 0x001b7c0001237983 */ /* 0x000ea20000300800 */
[----:B------:R-:W2:Y:S03]  /*64280*/  LDL.LU R34, [R1+0x1b80] ;  /* 0x001b800001227983 */ /* 0x000ea60000300800 */
[----:B------:R1:W-:Y:S01]  /*64290*/  LDGSTS.E [R0+0x8000], [R28.64], P1 ;  /* 0x080000001c007fae */ /* 0x0003e20008921844 */
[----:B----4-:R-:W-:-:S04]  /*642a0*/  IADD3 R32, P2, R32, R56, RZ ;  /* 0x0000003820207210 */ /* 0x010fc80007f5e0ff */
[----:B------:R-:W-:Y:S02]  /*642b0*/  IADD3.X R33, R33, R2, RZ, P2, !PT ;  /* 0x0000000221217210 */ /* 0x000fe400017fe4ff */
[----:B---3--:R-:W-:Y:S01]  /*642c0*/  IADD3 R30, P3, R30, R56, RZ ;  /* 0x000000381e1e7210 */ /* 0x008fe20007f7e0ff */
[----:B-1----:R-:W-:Y:S01]  /*642d0*/  IMAD.MOV.U32 R28, RZ, RZ, R32 ;  /* 0x000000ffff1c7224 */ /* 0x002fe200078e0020 */
[----:B------:R-:W-:Y:S01]  /*642e0*/  MOV R29, R33 ;  /* 0x00000021001d7202 */ /* 0x000fe20000000f00 */
[----:B------:R-:W-:Y:S02]  /*642f0*/  STL [R1+0x1c18], R32 ;  /* 0x001c182001007387 */ /* 0x000fe40000100800 */
[----:B--2---:R-:W-:Y:S02]  /*64300*/  IMAD.X R31, R31, 0x1, R2, P3 ;  /* 0x000000011f1f7824 */ /* 0x004fe400018e0602 */
        /* <DEDUP_REMOVED lines=9> */
[----:B------:R-:W3:Y:S01]  /*643a0*/  LDL.LU R30, [R1+0x1af0] ;  /* 0x001af000011e7983 */ /* 0x000ee20000300800 */
        /* <DEDUP_REMOVED lines=21> */
[----:B------:R-:W2:Y:S03]  /*64500*/  LDL.LU R36, [R1+0x1b00] ;  /* 0x001b000001247983 */ /* 0x000ea60000300800 */
        /* <DEDUP_REMOVED lines=13> */
[----:B-1----:R-:W2:Y:S01]  /*645e0*/  LDL.LU R41, [R1+0x1b04] ;  /* 0x001b040001297983 */ /* 0x002ea20000300800 */
[----:B------:R-:W2:Y:S02]  /*645f0*/  LDL.LU R40, [R1+0x1b08] ;  /* 0x001b080001287983 */ /* 0x000ea40000300800 */
[----:B------:R-:W-:Y:S02]  /*64600*/  IMAD.MOV.U32 R28, RZ, RZ, R34 ;  /* 0x000000ffff1c7224 */ /* 0x000fe400078e0022 */
[----:B------:R-:W-:Y:S02]  /*64610*/  IMAD.MOV.U32 R29, RZ, RZ, R35 ;  /* 0x000000ffff1d7224 */ /* 0x000fe400078e0023 */
[----:B------:R-:W2:Y:S01]  /*64620*/  LDL.LU R35, [R1+0x1a6c] ;  /* 0x001a6c0001237983 */ /* 0x000ea20000300800 */
[----:B------:R-:W2:Y:S03]  /*64630*/  LDL.LU R34, [R1+0x1a70] ;  /* 0x001a700001227983 */ /* 0x000ea60000300800 */
[----:B------:R1:W-:Y:S02]  /*64640*/  LDGSTS.E [R0+0xa400], [R28.64], P2 ;  /* 0x0a4000001c007fae */ /* 0x0003e40009121844 */
[----:B-1----:R-:W-:-:S04]  /*64650*/  SEL R28, RZ, 0x4, !P1 ;  /* 0x00000004ff1c7807 */ /* 0x002fc80004800000 */
[----:B------:R-:W-:-:S04]  /*64660*/  SEL R28, R28, RZ, !P0 ;  /* 0x000000ff1c1c7207 */ /* 0x000fc80004000000 */
[----:B------:R-:W-:Y:S02]  /*64670*/  ISETP.NE.U32.AND P1, PT, R28, RZ, PT ;  /* 0x000000ff1c00720c */ /* 0x000fe40003f25070 */
[----:B----4-:R-:W-:-:S04]  /*64680*/  IADD3 R32, P3, R32, R56, RZ ;  /* 0x0000003820207210 */ /* 0x010fc80007f7e0ff */
[----:B------:R-:W-:Y:S02]  /*64690*/  IADD3.X R33, R33, R2, RZ, P3, !PT ;  /* 0x0000000221217210 */ /* 0x000fe40001ffe4ff */
[----:B---3--:R-:W-:Y:S01]  /*646a0*/  IADD3 R30, P4, R30, R56, RZ ;  /* 0x000000381e1e7210 */ /* 0x008fe20007f9e0ff */
[----:B------:R-:W-:Y:S01]  /*646b0*/  IMAD.MOV.U32 R28, RZ, RZ, R32 ;  /* 0x000000ffff1c7224 */ /* 0x000fe200078e0020 */
        /* <DEDUP_REMOVED lines=38> */
[----:B------:R-:W-:Y:S01]  /*64920*/  ISETP.NE.U32.AND P2, PT, R28, RZ, PT ;  /* 0x000000ff1c00720c */ /* 0x000fe20003f45070 */
[----:B------:R-:W-:Y:S01]  /*64930*/  IMAD.MOV.U32 R28, RZ, RZ, R40 ;  /* 0x000000ffff1c7224 */ /* 0x000fe200078e0028 */
[----:B------:R-:W-:Y:S01]  /*64940*/  MOV R29, R41 ;  /* 0x00000029001d7202 */ /* 0x000fe20000000f00 */
        /* <DEDUP_REMOVED lines=111> */
[----:B------:R1:W-:Y:S02]  /*65040*/  LDGSTS.E [R0+0x12400], [R28.64], P2 ;  /* 0x124000001c007fae */ /* 0x0003e40009121844 */
[----:B-1----:R-:W-:Y:S02]  /*65050*/  SEL R28, RZ, 0x4, !P1 ;  /* 0x00000004ff1c7807 */ /* 0x002fe40004800000 */
[----:B------:R-:W-:Y:S02]  /*65060*/  IADD3 R40, P3, R40, R56, RZ ;  /* 0x0000003828287210 */ /* 0x000fe40007f7e0ff */
[----:B------:R-:W-:-:S02]  /*65070*/  SEL R28, R28, RZ, !P0 ;  /* 0x000000ff1c1c7207 */ /* 0x000fc40004000000 */
[----:B------:R-:W-:Y:S02]  /*65080*/  IADD3.X R41, R41, R2, RZ, P3, !PT ;  /* 0x0000000229297210 */ /* 0x000fe40001ffe4ff */
        /* <DEDUP_REMOVED lines=482> */
[----:B------:R-:W-:Y:S02]  /*66eb0*/  STL [R1+0x131c], R40 ;  /* 0x00131c2801007387 */ /* 0x000fe40000100800 */
[----:B------:R-:W-:Y:S02]  /*66ec0*/  IMAD.X R35, R35, 0x1, R2, P4 ;  /* 0x0000000123237824 */ /* 0x000fe400020e0602 */
[----:B------:R1:W-:Y:S01]  /*66ed0*/  STL [R1+0x1318], R41 ;  /* 0x0013182901007387 */ /* 0x0003e20000100800 */
[----:B------:R-:W-:Y:S01]  /*66ee0*/  IMAD.MOV.U32 R28, RZ, RZ, R40 ;  /* 0x000000ffff1c7224 */ /* 0x000fe200078e0028 */
[----:B------:R-:W-:Y:S01]  /*66ef0*/  MOV R29, R41 ;  /* 0x00000029001d7202 */ /* 0x000fe20000000f00 */
[----:B------:R-:W-:Y:S01]  /*66f00*/  STL [R1+0x1384], R34 ;  /* 0x0013842201007387 */ /* 0x000fe20000100800 */
[----:B------:R1:W-:Y:S04]  /*66f10*/  STL [R1+0x1380], R35 ;  /* 0x0013802301007387 */ /* 0x0003e80000100800 */
        /* <DEDUP_REMOVED lines=49> */
[----:B------:R-:W-:Y:S01]  /*67230*/  IADD3.X R41, R41, R2, RZ, P1, !PT ;  /* 0x0000000229297210 */ /* 0x000fe20000ffe4ff */
[----:B-1----:R-:W-:Y:S01]  /*67240*/  IMAD.MOV.U32 R28, RZ, RZ, R40 ;  /* 0x000000ffff1c7224 */ /* 0x002fe200078e0028 */
[----:B------:R-:W-:Y:S02]  /*67250*/  IADD3 R34, P3, R34, R56, RZ ;  /* 0x0000003822227210 */ /* 0x000fe40007f7e0ff */
[----:B------:R-:W-:Y:S01]  /*67260*/  MOV R29, R41 ;  /* 0x00000029001d7202 */ /* 0x000fe20000000f00 */
[----:B------:R-:W-:Y:S02]  /*67270*/  STL [R1+0x140c], R40 ;  /* 0x00140c2801007387 */ /* 0x000fe40000100800 */
[----:B------:R-:W-:Y:S02]  /*67280*/  IMAD.X R35, R35, 0x1, R2, P3 ;  /* 0x0000000123237824 */ /* 0x000fe400018e0602 */
[----:B------:R1:W-:Y:S01]  /*67290*/  STL [R1+0x1408], R41 ;  /* 0x0014082901007387 */ /* 0x0003e20000100800 */
[----:B------:R-:W-:Y:S03]  /*672a0*/  STL [R1+0x1414], R34 ;  /* 0x0014142201007387 */ /* 0x000fe60000100800 */
[----:B------:R1:W-:Y:S04]  /*672b0*/  LDGSTS.E [R0+0x2e200], [R28.64], P2 ;  /* 0x2e2000001c007fae */ /* 0x0003e80009121844 */
[----:B------:R1:W-:Y:S01]  /*672c0*/  STL [R1+0x1410], R35 ;  /* 0x0014102301007387 */ /* 0x0003e20000100800 */
        /* <DEDUP_REMOVED lines=54> */
[----:B------:R-:W-:Y:S01]  /*67630*/  STL [R1+0x149c], R40 ;  /* 0x00149c2801007387 */ /* 0x000fe20000100800 */
[----:B------:R-:W-:Y:S01]  /*67640*/  IMAD.MOV.U32 R28, RZ, RZ, R40 ;  /* 0x000000ffff1c7224 */ /* 0x000fe200078e0028 */
[----:B------:R-:W-:-:S02]  /*67650*/  MOV R29, R41 ;  /* 0x00000029001d7202 */ /* 0x000fc40000000f00 */
[----:B------:R-:W-:Y:S01]  /*67660*/  IMAD.X R35, R35, 0x1, R2, P4 ;  /* 0x0000000123237824 */ /* 0x000fe200020e0602 */
[----:B------:R1:W-:Y:S01]  /*67670*/  STL [R1+0x1498], R41 ;  /* 0x0014982901007387 */ /* 0x0003e20000100800 */
[----:B------:R-:W-:Y:S03]  /*67680*/  STL [R1+0x1504], R34 ;  /* 0x0015042201007387 */ /* 0x000fe60000100800 */
        /* <DEDUP_REMOVED lines=57> */
[----:B------:R-:W-:Y:S04]  /*67a20*/  STL [R1+0x1594], R34 ;  /* 0x0015942201007387 */ /* 0x000fe80000100800 */
[----:B------:R1:W-:Y:S01]  /*67a30*/  LDGSTS.E [R0+0x34200], [R28.64], P1 ;  /* 0x342000001c007fae */ /* 0x0003e20008921844 */
[----:B------:R1:W-:Y:S01]  /*67a40*/  STL [R1+0x1590], R35 ;  /* 0x0015902301007387 */ /* 0x0003e20000100800 */
[----:B------:R-:W-:-:S02]  /*67a50*/  ISETP.GT.AND P2, PT, R3, 0x6c, PT ;  /* 0x0000006c0300780c */ /* 0x000fc40003f44270 */
        /* <DEDUP_REMOVED lines=13> */
[----:B------:R-:W-:Y:S02]  /*67b30*/  STL [R1+0x159c], R32 ;  /* 0x00159c2001007387 */ /* 0x000fe40000100800 */
[----:B------:R1:W-:Y:S02]  /*67b40*/  STL [R1+0x1598], R33 ;  /* 0x0015982101007387 */ /* 0x0003e40000100800 */
[----:B--2---:R-:W-:Y:S02]  /*67b50*/  IMAD.X R31, R31, 0x1, R2, P4 ;  /* 0x000000011f1f7824 */ /* 0x004fe400020e0602 */
[----:B------:R-:W-:Y:S01]  /*67b60*/  IMAD.MOV.U32 R28, RZ, RZ, R32 ;  /* 0x000000ffff1c7224 */ /* 0x000fe200078e0020 */
[----:B------:R-:W-:Y:S01]  /*67b70*/  MOV R29, R33 ;  /* 0x00000021001d7202 */ /* 0x000fe20000000f00 */
[----:B------:R-:W-:Y:S01]  /*67b80*/  STL [R1+0x1604], R30 ;  /* 0x0016041e01007387 */ /* 0x000fe20000100800 */
[----:B------:R2:W-:Y:S03]  /*67b90*/  STL [R1+0x1600], R31 ;  /* 0x0016001f01007387 */ /* 0x0005e60000100800 */
[----:B-1----:R-:W3:Y:S01]  /*67ba0*/  LDL.LU R33, [R1+0x1688] ;  /* 0x0016880001217983 */ /* 0x002ee20000300800 */
[----:B------:R-:W4:Y:S03]  /*67bb0*/  LDL.LU R32, [R1+0x168c] ;  /* 0x00168c0001207983 */ /* 0x000f260000300800 */
[----:B------:R1:W-:Y:S02]  /*67bc0*/  LDGSTS.E [R0+0x34600], [R28.64], P1 ;  /* 0x346000001c007fae */ /* 0x0003e40008921844 */
[----:B-1----:R-:W-:-:S02]  /*67bd0*/  IMAD.MOV.U32 R29, RZ, RZ, R31 ;  /* 0x000000ffff1d7224 */ /* 0x002fc400078e001f */
[----:B------:R-:W-:Y:S01]  /*67be0*/  IMAD.MOV.U32 R28, RZ, RZ, R30 ;  /* 0x000000ffff1c7224 */ /* 0x000fe200078e001e */
[----:B--2---:R-:W2:Y:S01]  /*67bf0*/  LDL.LU R31, [R1+0x1690] ;  /* 0x00169000011f7983 */ /* 0x004ea20000300800 */
        /* <DEDUP_REMOVED lines=25> */
[----:B------:R-:W-:Y:S01]  /*67d90*/  IADD3 R34, P4, R34, R56, RZ ;  /* 0x0000003822227210 */ /* 0x000fe20007f9e0ff */
[----:B------:R-:W-:Y:S01]  /*67da0*/  STL [R1+0x161c], R40 ;  /* 0x00161c2801007387 */ /* 0x000fe20000100800 */
[----:B------:R-:W-:-:S03]  /*67db0*/  ISETP.NE.U32.AND P1, PT, R28, RZ, PT ;  /* 0x000000ff1c00720c */ /* 0x000fc60003f25070 */
[----:B------:R-:W-:Y:S01]  /*67dc0*/  IMAD.X R35, R35, 0x1, R2, P4 ;  /* 0x0000000123237824 */ /* 0x000fe200020e0602 */
[----:B------:R-:W-:Y:S01]  /*67dd0*/  STL [R1+0x1618], R41 ;  /* 0x0016182901007387 */ /* 0x000fe20000100800 */
[----:B------:R-:W-:Y:S01]  /*67de0*/  IMAD.MOV.U32 R28, RZ, RZ, R40 ;  /* 0x000000ffff1c7224 */ /* 0x000fe200078e0028 */
[----:B------:R-:W-:Y:S01]  /*67df0*/  MOV R29, R41 ;  /* 0x00000029001d7202 */ /* 0x000fe20000000f00 */
[----:B------:R-:W-:Y:S01]  /*67e00*/  STL [R1+0x1684], R34 ;  /* 0x0016842201007387 */ /* 0x000fe20000100800 */
[----:B------:R1:W-:Y:S01]  /*67e10*/  STL [R1+0x1680], R35 ;  /* 0x0016802301007387 */ /* 0x0003e20000100800 */
[----:B------:R-:W2:Y:S02]  /*67e20*/  LDL.LU R43, [R1+0x1708] ;  /* 0x00170800012b7983 */ /* 0x000ea40000300800 */
[----:B------:R-:W2:Y:S01]  /*67e30*/  LDL.LU R42, [R1+0x170c] ;  /* 0x00170c00012a7983 */ /* 0x000ea20000300800 */
[----:B------:R1:W-:Y:S02]  /*67e40*/  LDGSTS.E [R0+0x36600], [R28.64], P2 ;  /* 0x366000001c007fae */ /* 0x0003e40009121844 */
[----:B-1----:R-:W-:-:S02]  /*67e50*/  IMAD.MOV.U32 R29, RZ, RZ, R35 ;  /* 0x000000ffff1d7224 */ /* 0x002fc400078e0023 */
[----:B------:R-:W-:Y:S01]  /*67e60*/  IMAD.MOV.U32 R28, RZ, RZ, R34 ;  /* 0x000000ffff1c7224 */ /* 0x000fe200078e0022 */
[----:B------:R-:W2:Y:S01]  /*67e70*/  LDL.LU R35, [R1+0x1710] ;  /* 0x0017100001237983 */ /* 0x000ea20000300800 */
[----:B------:R-:W2:Y:S03]  /*67e80*/  LDL.LU R34, [R1+0x1714] ;  /* 0x0017140001227983 */ /* 0x000ea60000300800 */
[----:B------:R1:W-:Y:S01]  /*67e90*/  LDGSTS.E [R0+0x38000], [R28.64], P1 ;  /* 0x380000001c007fae */ /* 0x0003e20008921844 */
[----:B----4-:R-:W-:-:S04]  /*67ea0*/  IADD3 R32, P2, R32, R56, RZ ;  /* 0x0000003820207210 */ /* 0x010fc80007f5e0ff */
[----:B---3--:R-:W-:Y:S01]  /*67eb0*/  IADD3.X R33, R33, R2, RZ, P2, !PT ;  /* 0x0000000221217210 */ /* 0x008fe200017fe4ff */
[----:B-1----:R-:W-:-:S03]  /*67ec0*/  IMAD.MOV.U32 R28, RZ, RZ, R32 ;  /* 0x000000ffff1c7224 */ /* 0x002fc600078e0020 */
[----:B------:R-:W-:Y:S01]  /*67ed0*/  MOV R29, R33 ;  /* 0x00000021001d7202 */ /* 0x000fe20000000f00 */
[----:B------:R-:W-:Y:S01]  /*67ee0*/  STL [R1+0x168c], R32 ;  /* 0x00168c2001007387 */ /* 0x000fe20000100800 */
[----:B--2---:R-:W-:-:S03]  /*67ef0*/  IADD3 R30, P3, R30, R56, RZ ;  /* 0x000000381e1e7210 */ /* 0x004fc60007f7e0ff */
[----:B------:R-:W-:Y:S04]  /*67f00*/  STL [R1+0x1688], R33 ;  /* 0x0016882101007387 */ /* 0x000fe80000100800 */
[----:B------:R1:W-:Y:S01]  /*67f10*/  LDGSTS.E [R0+0x38200], [R28.64], P1 ;  /* 0x382000001c007fae */ /* 0x0003e20008921844 */
[----:B------:R-:W-:-:S03]  /*67f20*/  IMAD.X R31, R31, 0x1, R2, P3 ;  /* 0x000000011f1f7824 */ /* 0x000fc600018e0602 */
[----:B------:R-:W-:Y:S04]  /*67f30*/  STL [R1+0x1694], R30 ;  /* 0x0016941e01007387 */ /* 0x000fe80000100800 */
[----:B------:R2:W-:Y:S01]  /*67f40*/  STL [R1+0x1690], R31 ;  /* 0x0016901f01007387 */ /* 0x0005e20000100800 */
[----:B-1----:R-:W-:Y:S02]  /*67f50*/  IMAD.MOV.U32 R29, RZ, RZ, R31 ;  /* 0x000000ffff1d7224 */ /* 0x002fe400078e001f */
[----:B------:R-:W-:Y:S01]  /*67f60*/  IMAD.MOV.U32 R28, RZ, RZ, R30 ;  /* 0x000000ffff1c7224 */ /* 0x000fe200078e001e */
[----:B--2---:R-:W2:Y:S01]  /*67f70*/  LDL.LU R31, [R1+0x1718] ;  /* 0x00171800011f7983 */ /* 0x004ea20000300800 */
[----:B------:R-:W3:Y:S02]  /*67f80*/  LDL.LU R30, [R1+0x171c] ;  /* 0x00171c00011e7983 */ /* 0x000ee40000300800 */
[----:B------:R-:W4:Y:S02]  /*67f90*/  LDL.LU R33, [R1+0x1780] ;  /* 0x0017800001217983 */ /* 0x000f240000300800 */
[----:B------:R-:W2:Y:S01]  /*67fa0*/  LDL.LU R32, [R1+0x1784] ;  /* 0x0017840001207983 */ /* 0x000ea20000300800 */
[----:B------:R-:W2:Y:S01]  /*67fb0*/  LDL.LU R41, [R1+0x1788] ;  /* 0x0017880001297983 */ /* 0x000ea20000300800 */
[----:B------:R-:W2:Y:S01]  /*67fc0*/  LDL.LU R40, [R1+0x178c] ;  /* 0x00178c0001287983 */ /* 0x000ea20000300800 */
[----:B------:R-:W-:-:S02]  /*67fd0*/  ISETP.GT.AND P2, PT, R3, 0x74, PT ;  /* 0x000000740300780c */ /* 0x000fc40003f44270 */
[----:B------:R1:W-:Y:S02]  /*67fe0*/  LDGSTS.E [R0+0x38400], [R28.64], P1 ;  /* 0x384000001c007fae */ /* 0x0003e40008921844 */
[----:B-1----:R-:W-:Y:S02]  /*67ff0*/  SEL R28, RZ, 0x4, !P2 ;  /* 0x00000004ff1c7807 */ /* 0x002fe40005000000 */
[----:B------:R-:W-:Y:S02]  /*68000*/  IADD3 R38, P3, R38, R56, RZ ;  /* 0x0000003826267210 */ /* 0x000fe40007f7e0ff */
[----:B------:R-:W-:Y:S02]  /*68010*/  SEL R28, R28, RZ, !P0 ;  /* 0x000000ff1c1c7207 */ /* 0x000fe40004000000 */
[----:B------:R-:W-:Y:S02]  /*68020*/  IADD3.X R39, R39, R2, RZ, P3, !PT ;  /* 0x0000000227277210 */ /* 0x000fe40001ffe4ff */
[----:B------:R-:W-:-:S02]  /*68030*/  IADD3 R36, P4, R36, R56, RZ ;  /* 0x0000003824247210 */ /* 0x000fc40007f9e0ff */
        /* <DEDUP_REMOVED lines=9> */
[----:B-1----:R-:W4:Y:S01]  /*680d0*/  LDL.LU R39, [R1+0x1790] ;  /* 0x0017900001277983 */ /* 0x002f220000300800 */
[----:B------:R-:W4:Y:S02]  /*680e0*/  LDL.LU R38, [R1+0x1794] ;  /* 0x0017940001267983 */ /* 0x000f240000300800 */
[----:B------:R-:W-:-:S02]  /*680f0*/  IMAD.MOV.U32 R29, RZ, RZ, R37 ;  /* 0x000000ffff1d7224 */ /* 0x000fc400078e0025 */
[----:B------:R-:W-:Y:S01]  /*68100*/  IMAD.MOV.U32 R28, RZ, RZ, R36 ;  /* 0x000000ffff1c7224 */ /* 0x000fe200078e0024 */
[----:B------:R-:W4:Y:S01]  /*68110*/  LDL.LU R37, [R1+0x1798] ;  /* 0x0017980001257983 */ /* 0x000f220000300800 */
[----:B------:R-:W4:Y:S03]  /*68120*/  LDL.LU R36, [R1+0x179c] ;  /* 0x00179c0001247983 */ /* 0x000f260000300800 */
[----:B------:R1:W-:Y:S01]  /*68130*/  LDGSTS.E [R0+0x3a000], [R28.64], P2 ;  /* 0x3a0000001c007fae */ /* 0x0003e20009121844 */
[----:B------:R-:W-:-:S04]  /*68140*/  IADD3 R42, P1, R42, R56, RZ ;  /* 0x000000382a2a7210 */ /* 0x000fc80007f3e0ff */
[----:B------:R-:W-:Y:S01]  /*68150*/  IADD3.X R43, R43, R2, RZ, P1, !PT ;  /* 0x000000022b2b7210 */ /* 0x000fe20000ffe4ff */
[----:B-1----:R-:W-:-:S03]  /*68160*/  IMAD.MOV.U32 R28, RZ, RZ, R42 ;  /* 0x000000ffff1c7224 */ /* 0x002fc600078e002a */
[----:B------:R-:W-:Y:S02]  /*68170*/  MOV R29, R43 ;  /* 0x0000002b001d7202 */ /* 0x000fe40000000f00 */
[----:B------:R-:W-:-:S03]  /*68180*/  IADD3 R34, P3, R34, R56, RZ ;  /* 0x0000003822227210 */ /* 0x000fc60007f7e0ff */
[----:B------:R1:W-:Y:S02]  /*68190*/  LDGSTS.E [R0+0x3a200], [R28.64], P2 ;  /* 0x3a2000001c007fae */ /* 0x0003e40009121844 */
[----:B------:R-:W-:Y:S01]  /*681a0*/  IMAD.X R35, R35, 0x1, R2, P3 ;  /* 0x0000000123237824 */ /* 0x000fe200018e0602 */
[----:B------:R-:W-:Y:S01]  /*681b0*/  ISETP.GT.AND P1, PT, R3, 0x78, PT ;  /* 0x000000780300780c */ /* 0x000fe20003f24270 */
[----:B-1----:R-:W-:Y:S02]  /*681c0*/  IMAD.MOV.U32 R28, RZ, RZ, R34 ;  /* 0x000000ffff1c7224 */ /* 0x002fe400078e0022 */
[----:B------:R-:W-:-:S05]  /*681d0*/  IMAD.MOV.U32 R29, RZ, RZ, R35 ;  /* 0x000000ffff1d7224 */ /* 0x000fca00078e0023 */
[----:B------:R1:W-:Y:S02]  /*681e0*/  LDGSTS.E [R0+0x3a400], [R28.64], P2 ;  /* 0x3a4000001c007fae */ /* 0x0003e40009121844 */
[----:B-1----:R-:W-:-:S04]  /*681f0*/  SEL R28, RZ, 0x4, !P1 ;  /* 0x00000004ff1c7807 */ /* 0x002fc80004800000 */
[----:B------:R-:W-:-:S04]  /*68200*/  SEL R28, R28, RZ, !P0 ;  /* 0x000000ff1c1c7207 */ /* 0x000fc80004000000 */
[----:B------:R-:W-:Y:S01]  /*68210*/  ISETP.NE.U32.AND P1, PT, R28, RZ, PT ;  /* 0x000000ff1c00720c */ /* 0x000fe20003f25070 */
[----:B------:R-:W-:Y:S01]  /*68220*/  STL [R1+0x170c], R42 ;  /* 0x00170c2a01007387 */ /* 0x000fe20000100800 */
[----:B------:R-:W-:Y:S02]  /*68230*/  STL [R1+0x1708], R43 ;  /* 0x0017082b01007387 */ /* 0x000fe40000100800 */
[----:B------:R-:W-:Y:S02]  /*68240*/  STL [R1+0x1714], R34 ;  /* 0x0017142201007387 */ /* 0x000fe40000100800 */
[----:B------:R-:W-:Y:S01]  /*68250*/  STL [R1+0x1710], R35 ;  /* 0x0017102301007387 */ /* 0x000fe20000100800 */
[----:B---3--:R-:W-:-:S04]  /*68260*/  IADD3 R30, P3, R30, R56, RZ ;  /* 0x000000381e1e7210 */ /* 0x008fc80007f7e0ff */
[----:B--2---:R-:W-:Y:S01]  /*68270*/  IADD3.X R31, R31, R2, RZ, P3, !PT ;  /* 0x000000021f1f7210 */ /* 0x004fe20001ffe4ff */
[----:B------:R-:W-:-:S04]  /*68280*/  IMAD.MOV.U32 R28, RZ, RZ, R30 ;  /* 0x000000ffff1c7224 */ /* 0x000fc800078e001e */
[----:B------:R-:W-:-:S05]  /*68290*/  IMAD.MOV.U32 R29, RZ, RZ, R31 ;  /* 0x000000ffff1d7224 */ /* 0x000fca00078e001f */
[----:B------:R1:W-:Y:S01]  /*682a0*/  LDGSTS.E [R0+0x3a600], [R28.64], P2 ;  /* 0x3a6000001c007fae */ /* 0x0003e20009121844 */
[----:B------:R-:W-:-:S03]  /*682b0*/  IADD3 R32, P2, R32, R56, RZ ;  /* 0x0000003820207210 */ /* 0x000fc60007f5e0ff */
[----:B------:R-:W-:Y:S01]  /*682c0*/  STL [R1+0x171c], R30 ;  /* 0x00171c1e01007387 */ /* 0x000fe20000100800 */
[----:B------:R2:W-:Y:S01]  /*682d0*/  STL [R1+0x1718], R31 ;  /* 0x0017181f01007387 */ /* 0x0005e20000100800 */
[----:B------:R-:W-:Y:S02]  /*682e0*/  IADD3 R40, P3, R40, R56, RZ ;  /* 0x0000003828287210 */ /* 0x000fe40007f7e0ff */
[----:B----4-:R-:W-:Y:S01]  /*682f0*/  IADD3.X R33, R33, R2, RZ, P2, !PT ;  /* 0x0000000221217210 */ /* 0x010fe200017fe4ff */
[----:B--2---:R-:W2:Y:S01]  /*68300*/  LDL.LU.64 R30, [R1+0xe90] ;  /* 0x000e9000011e7983 */ /* 0x004ea20000300a00 */
[----:B------:R-:W-:Y:S03]  /*68310*/  STL [R1+0x1784], R32 ;  /* 0x0017842001007387 */ /* 0x000fe60000100800 */
[----:B------:R3:W-:Y:S01]  /*68320*/  STL [R1+0x1780], R33 ;  /* 0x0017802101007387 */ /* 0x0007e20000100800 */
[----:B-1----:R-:W-:Y:S01]  /*68330*/  IMAD.MOV.U32 R28, RZ, RZ, R32 ;  /* 0x000000ffff1c7224 */ /* 0x002fe200078e0020 */
[----:B------:R-:W-:-:S02]  /*68340*/  MOV R29, R33 ;  /* 0x00000021001d7202 */ /* 0x000fc40000000f00 */
[----:B------:R1:W-:Y:S01]  /*68350*/  STL [R1+0x178c], R40 ;  /* 0x00178c2801007387 */ /* 0x0003e20000100800 */
[----:B------:R-:W-:-:S03]  /*68360*/  IMAD.X R41, R41, 0x1, R2, P3 ;  /* 0x0000000129297824 */ /* 0x000fc600018e0602 */
[----:B------:R4:W-:Y:S04]  /*68370*/  LDGSTS.E [R0+0x3c000], [R28.64], P1 ;  /* 0x3c0000001c007fae */ /* 0x0009e80008921844 */
[----:B---3--:R-:W3:Y:S01]  /*68380*/  LDL.LU.64 R32, [R1+0xe88] ;  /* 0x000e880001207983 */ /* 0x008ee20000300a00 */
[----:B------:R1:W-:Y:S02]  /*68390*/  STL [R1+0x1788], R41 ;  /* 0x0017882901007387 */ /* 0x0003e40000100800 */
[----:B------:R-:W3:Y:S02]  /*683a0*/  LDL.LU.64 R34, [R1+0xe80] ;  /* 0x000e800001227983 */ /* 0x000ee40000300a00 */
[----:B------:R-:W3:Y:S02]  /*683b0*/  LDL.LU.64 R42, [R1+0xe78] ;  /* 0x000e7800012a7983 */ /* 0x000ee40000300a00 */
[----:B----4-:R-:W-:-:S02]  /*683c0*/  IMAD.MOV.U32 R28, RZ, RZ, R40 ;  /* 0x000000ffff1c7224 */ /* 0x010fc400078e0028 */
[----:B-1----:R-:W4:Y:S01]  /*683d0*/  LDL.LU R40, [R1+0x1e28] ;  /* 0x001e280001287983 */ /* 0x002f220000300800 */
[-C--:B------:R-:W-:Y:S02]  /*683e0*/  IADD3 R38, P2, R38, R56.reuse, RZ ;  /* 0x0000003826267210 */ /* 0x080fe40007f5e0ff */
[----:B------:R-:W-:Y:S02]  /*683f0*/  IADD3 R36, P3, R36, R56, RZ ;  /* 0x0000003824247210 */ /* 0x000fe40007f7e0ff */
[----:B------:R-:W-:-:S03]  /*68400*/  IADD3.X R39, R39, R2, RZ, P2, !PT ;  /* 0x0000000227277210 */ /* 0x000fc600017fe4ff */
[----:B------:R-:W-:Y:S01]  /*68410*/  IMAD.X R37, R37, 0x1, R2, P3 ;  /* 0x0000000125257824 */ /* 0x000fe200018e0602 */
[----:B------:R-:W-:Y:S01]  /*68420*/  STL [R1+0x1794], R38 ;  /* 0x0017942601007387 */ /* 0x000fe20000100800 */
[----:B------:R1:W-:Y:S02]  /*68430*/  STL [R1+0x1790], R39 ;  /* 0x0017902701007387 */ /* 0x0003e40000100800 */
[----:B------:R-:W-:Y:S02]  /*68440*/  STL [R1+0x179c], R36 ;  /* 0x00179c2401007387 */ /* 0x000fe40000100800 */
[----:B------:R-:W-:Y:S01]  /*68450*/  IMAD.MOV.U32 R29, RZ, RZ, R41 ;  /* 0x000000ffff1d7224 */ /* 0x000fe200078e0029 */
[----:B------:R1:W-:Y:S01]  /*68460*/  STL [R1+0x1798], R37 ;  /* 0x0017982501007387 */ /* 0x0003e20000100800 */
[----:B------:R-:W4:Y:S03]  /*68470*/  LDL.LU R41, [R1+0x1e00] ;  /* 0x001e000001297983 */ /* 0x000f260000300800 */
[----:B------:R1:W-:Y:S02]  /*68480*/  LDGSTS.E [R0+0x3c200], [R28.64], P1 ;  /* 0x3c2000001c007fae */ /* 0x0003e40008921844 */
[----:B-1----:R-:W-:Y:S01]  /*68490*/  IMAD.MOV.U32 R28, RZ, RZ, R38 ;  /* 0x000000ffff1c7224 */ /* 0x002fe200078e0026 */
[----:B------:R-:W-:-:S02]  /*684a0*/  MOV R29, R39 ;  /* 0x00000027001d7202 */ /* 0x000fc40000000f00 */
[----:B------:R-:W-:Y:S01]  /*684b0*/  ISETP.GT.AND P2, PT, R3, 0x1, PT ;  /* 0x000000010300780c */ /* 0x000fe20003f44270 */
[----:B------:R-:W4:Y:S04]  /*684c0*/  LDL.LU R39, [R1+0x1df8] ;  /* 0x001df80001277983 */ /* 0x000f280000300800 */
[----:B------:R1:W-:Y:S01]  /*684d0*/  LDGSTS.E [R0+0x3c400], [R28.64], P1 ;  /* 0x3c4000001c007fae */ /* 0x0003e20008921844 */
[----:B------:R-:W4:Y:S02]  /*684e0*/  LDL.LU R38, [R1+0x1e04] ;  /* 0x001e040001267983 */ /* 0x000f240000300800 */
[----:B-1----:R-:W-:Y:S02]  /*684f0*/  IMAD.MOV.U32 R28, RZ, RZ, R36 ;  /* 0x000000ffff1c7224 */ /* 0x002fe400078e0024 */
[----:B------:R-:W-:-:S02]  /*68500*/  IMAD.MOV.U32 R29, RZ, RZ, R37 ;  /* 0x000000ffff1d7224 */ /* 0x000fc400078e0025 */
[----:B------:R-:W4:Y:S04]  /*68510*/  LDL.LU R37, [R1+0x1df0] ;  /* 0x001df00001257983 */ /* 0x000f280000300800 */
[----:B------:R1:W-:Y:S01]  /*68520*/  LDGSTS.E [R0+0x3c600], [R28.64], P1 ;  /* 0x3c6000001c007fae */ /* 0x0003e20008921844 */
[----:B------:R-:W-:Y:S01]  /*68530*/  ISETP.GT.AND P1, PT, R3, 0x7c, PT ;  /* 0x0000007c0300780c */ /* 0x000fe20003f24270 */
[----:B------:R-:W4:Y:S03]  /*68540*/  LDL.LU R36, [R1+0x1dfc] ;  /* 0x001dfc0001247983 */ /* 0x000f260000300800 */
[----:B-1----:R-:W-:Y:S02]  /*68550*/  SEL R28, RZ, 0x4, !P1 ;  /* 0x00000004ff1c7807 */ /* 0x002fe40004800000 */
[----:B------:R-:W-:-:S02]  /*68560*/  SEL R29, RZ, 0x4, !P2 ;  /* 0x00000004ff1d7807 */ /* 0x000fc40005000000 */
[----:B------:R-:W-:Y:S02]  /*68570*/  SEL R28, R28, RZ, !P0 ;  /* 0x000000ff1c1c7207 */ /* 0x000fe40004000000 */
[----:B------:R-:W-:Y:S02]  /*68580*/  SEL R29, R29, RZ, !P0 ;  /* 0x000000ff1d1d7207 */ /* 0x000fe40004000000 */
[----:B------:R-:W-:Y:S02]  /*68590*/  ISETP.NE.U32.AND P2, PT, R28, RZ, PT ;  /* 0x000000ff1c00720c */ /* 0x000fe40003f45070 */
[----:B------:R-:W-:Y:S02]  /*685a0*/  ISETP.NE.U32.AND P1, PT, R29, RZ, PT ;  /* 0x000000ff1d00720c */ /* 0x000fe40003f25070 */
[----:B--2---:R-:W-:-:S04]  /*685b0*/  IADD3 R28, P3, R30, R56, RZ ;  /* 0x000000381e1c7210 */ /* 0x004fc80007f7e0ff */
[----:B------:R-:W-:-:S05]  /*685c0*/  IADD3.X R29, R31, R2, RZ, P3, !PT ;  /* 0x000000021f1d7210 */ /* 0x000fca0001ffe4ff */
[----:B------:R1:W-:Y:S01]  /*685d0*/  LDGSTS.E [R0+0x3e000], [R28.64], P2 ;  /* 0x3e0000001c007fae */ /* 0x0003e20009121844 */
[----:B---3--:R-:W-:-:S05]  /*685e0*/  IADD3 R30, P3, R32, R56, RZ ;  /* 0x00000038201e7210 */ /* 0x008fca0007f7e0ff */
[----:B------:R-:W-:Y:S01]  /*685f0*/  IMAD.X R31, R33, 0x1, R2, P3 ;  /* 0x00000001211f7824 */ /* 0x000fe200018e0602 */
[----:B------:R-:W-:-:S05]  /*68600*/  IADD3 R32, P3, R34, R56, RZ ;  /* 0x0000003822207210 */ /* 0x000fca0007f7e0ff */
[----:B------:R-:W-:Y:S01]  /*68610*/  IMAD.X R33, R35, 0x1, R2, P3 ;  /* 0x0000000123217824 */ /* 0x000fe200018e0602 */
[----:B------:R-:W-:Y:S01]  /*68620*/  IADD3 R34, P3, R42, R56, RZ ;  /* 0x000000382a227210 */ /* 0x000fe20007f7e0ff */
[----:B------:R-:W-:-:S03]  /*68630*/  IMAD.MOV.U32 R44, RZ, RZ, R30 ;  /* 0x000000ffff2c7224 */ /* 0x000fc600078e001e */
[----:B------:R-:W-:Y:S01]  /*68640*/  IADD3.X R35, R43, R2, RZ, P3, !PT ;  /* 0x000000022b237210 */ /* 0x000fe20001ffe4ff */
[----:B----4-:R-:W-:Y:S02]  /*68650*/  IADD3 R40, P3, R40, R56, RZ ;  /* 0x0000003828287210 */ /* 0x010fe40007f7e0ff */
[----:B------:R-:W-:Y:S02]  /*68660*/  IMAD.MOV.U32 R45, RZ, RZ, R31 ;  /* 0x000000ffff2d7224 */ /* 0x000fe400078e001f */
[----:B------:R-:W-:Y:S01]  /*68670*/  IMAD.MOV.U32 R42, RZ, RZ, R34 ;  /* 0x000000ffff2a7224 */ /* 0x000fe200078e0022 */
[----:B------:R-:W-:Y:S01]  /*68680*/  STL [R1+0x1e28], R40 ;  /* 0x001e282801007387 */ /* 0x000fe20000100800 */
[----:B------:R1:W-:Y:S02]  /*68690*/  STL.64 [R1+0xe90], R28 ;  /* 0x000e901c01007387 */ /* 0x0003e40000100a00 */
[----:B------:R-:W-:Y:S02]  /*686a0*/  STL.64 [R1+0xe88], R44 ;  /* 0x000e882c01007387 */ /* 0x000fe40000100a00 */
[----:B------:R-:W-:Y:S01]  /*686b0*/  IMAD.MOV.U32 R43, RZ, RZ, R35 ;  /* 0x000000ffff2b7224 */ /* 0x000fe200078e0023 */
[----:B------:R-:W-:Y:S01]  /*686c0*/  STL.64 [R1+0xe80], R32 ;  /* 0x000e802001007387 */ /* 0x000fe20000100a00 */
[----:B------:R-:W2:Y:S02]  /*686d0*/  LDL.LU R34, [R1+0x1df4] ;  /* 0x001df40001227983 */ /* 0x000ea40000300800 */
[----:B------:R-:W3:Y:S01]  /*686e0*/  LDL.LU R30, [R1+0x1dac] ;  /* 0x001dac00011e7983 */ /* 0x000ee20000300800 */
[----:B------:R-:W-:Y:S01]  /*686f0*/  IADD3.X R41, R41, R2, RZ, P3, !PT ;  /* 0x0000000229297210 */ /* 0x000fe20001ffe4ff */
[----:B------:R-:W-:Y:S01]  /*68700*/  STL.64 [R1+0xe78], R42 ;  /* 0x000e782a01007387 */ /* 0x000fe20000100a00 */
[----:B------:R-:W4:Y:S02]  /*68710*/  LDL.LU R35, [R1+0x1de8] ;  /* 0x001de80001237983 */ /* 0x000f240000300800 */
[----:B------:R-:W4:Y:S01]  /*68720*/  LDL.LU R31, [R1+0x1d80] ;  /* 0x001d8000011f7983 */ /* 0x000f220000300800 */
[----:B------:R1:W-:Y:S04]  /*68730*/  LDGSTS.E [R0+0x3e200], [R44.64], P2 ;  /* 0x3e2000002c007fae */ /* 0x0003e80009121844 */
[----:B------:R1:W-:Y:S02]  /*68740*/  STL [R1+0x1e00], R41 ;  /* 0x001e002901007387 */ /* 0x0003e40000100800 */
[----:B-1----:R-:W-:Y:S01]  /*68750*/  MOV R29, R41 ;  /* 0x00000029001d7202 */ /* 0x002fe20000000f00 */
[----:B------:R-:W-:-:S02]  /*68760*/  IMAD.MOV.U32 R28, RZ, RZ, R40 ;  /* 0x000000ffff1c7224 */ /* 0x000fc400078e0028 */
[----:B------:R1:W-:Y:S01]  /*68770*/  LDGSTS.E [R0+0x3e400], [R32.64], P2 ;  /* 0x3e40000020007fae */ /* 0x0003e20009121844 */
[----:B------:R-:W-:Y:S01]  /*68780*/  SHF.L.U32 R249, R57, 0x2, RZ ;  /* 0x0000000239f97819 */ /* 0x000fe200000006ff */
[----:B------:R1:W-:Y:S04]  /*68790*/  LDGSTS.E [R0+0x3e600], [R42.64], P2 ;  /* 0x3e6000002a007fae */ /* 0x0003e80009121844 */
[----:B------:R-:W4:Y:S01]  /*687a0*/  LDL.LU R41, [R1+0x1d78] ;  /* 0x001d780001297983 */ /* 0x000f220000300800 */
[----:B------:R-:W4:Y:S03]  /*687b0*/  LDL.LU R40, [R1+0x1d84] ;  /* 0x001d840001287983 */ /* 0x000f260000300800 */
[----:B-1----:R-:W4:Y:S01]  /*687c0*/  LDL.LU R33, [R1+0x1d70] ;  /* 0x001d700001217983 */ /* 0x002f220000300800 */
[----:B------:R-:W4:Y:S01]  /*687d0*/  LDL.LU R32, [R1+0x1d7c] ;  /* 0x001d7c0001207983 */ /* 0x000f220000300800 */
[----:B------:R-:W-:-:S02]  /*687e0*/  LOP3.LUT R66, R249, 0x20, RZ, 0x3c, !PT ;  /* 0x00000020f9427812 */ /* 0x000fc400078e3cff */
[----:B------:R-:W-:-:S03]  /*687f0*/  IADD3 R38, P2, R38, R56, RZ ;  /* 0x0000003826267210 */ /* 0x000fc60007f5e0ff */
[----:B------:R-:W-:Y:S02]  /*68800*/  IMAD R0, R60, 0x40000, R66 ;  /* 0x000400003c007824 */ /* 0x000fe400078e0242 */
[--C-:B------:R-:W-:Y:S01]  /*68810*/  IMAD.X R39, R39, 0x1, R2.reuse, P2 ;  /* 0x0000000127277824 */ /* 0x100fe200010e0602 */
[----:B------:R-:W-:Y:S02]  /*68820*/  IADD3 R36, P3, R36, R56, RZ ;  /* 0x0000003824247210 */ /* 0x000fe40007f7e0ff */
[----:B------:R1:W-:Y:S04]  /*68830*/  LDGSTS.E [R0+0x800], [R28.64], P1 ;  /* 0x008000001c007fae */ /* 0x0003e80008921844 */
[----:B------:R-:W-:Y:S01]  /*68840*/  STL [R1+0x1e04], R38 ;  /* 0x001e042601007387 */ /* 0x000fe20000100800 */
[----:B------:R-:W-:-:S03]  /*68850*/  IMAD.X R37, R37, 0x1, R2, P3 ;  /* 0x0000000125257824 */ /* 0x000fc600018e0602 */
[----:B------:R1:W-:Y:S01]  /*68860*/  STL [R1+0x1df8], R39 ;  /* 0x001df82701007387 */ /* 0x0003e20000100800 */
[----:B------:R-:W-:Y:S01]  /*68870*/  STL [R1+0x1dfc], R36 ;  /* 0x001dfc2401007387 */ /* 0x000fe20000100800 */
[----:B-1----:R-:W-:Y:S01]  /*68880*/  MOV R28, R38 ;  /* 0x00000026001c7202 */ /* 0x002fe20000000f00 */
[----:B------:R-:W-:Y:S01]  /*68890*/  IMAD.MOV.U32 R29, RZ, RZ, R39 ;  /* 0x000000ffff1d7224 */ /* 0x000fe200078e0027 */
[----:B------:R1:W-:Y:S01]  /*688a0*/  STL [R1+0x1df0], R37 ;  /* 0x001df02501007387 */ /* 0x0003e20000100800 */
[----:B------:R-:W4:Y:S02]  /*688b0*/  LDL.LU R39, [R1+0x1d68] ;  /* 0x001d680001277983 */ /* 0x000f240000300800 */
[----:B------:R-:W4:Y:S01]  /*688c0*/  LDL.LU R38, [R1+0x1d74] ;  /* 0x001d740001267983 */ /* 0x000f220000300800 */
[----:B------:R1:W-:Y:S01]  /*688d0*/  LDGSTS.E [R0+0xa00], [R28.64], P1 ;  /* 0x00a000001c007fae */ /* 0x0003e20008921844 */
[----:B------:R-:W-:Y:S01]  /*688e0*/  ISETP.GT.AND P2, PT, R3, 0x5, PT ;  /* 0x000000050300780c */ /* 0x000fe20003f44270 */
[----:B-1----:R-:W-:Y:S01]  /*688f0*/  IMAD.MOV.U32 R28, RZ, RZ, R36 ;  /* 0x000000ffff1c7224 */ /* 0x002fe200078e0024 */
[----:B------:R-:W-:-:S02]  /*68900*/  MOV R29, R37 ;  /* 0x00000025001d7202 */ /* 0x000fc40000000f00 */
[----:B------:R-:W4:Y:S01]  /*68910*/  LDL.LU R37, [R1+0x1d00] ;  /* 0x001d000001257983 */ /* 0x000f220000300800 */
[----:B------:R-:W4:Y:S03]  /*68920*/  LDL.LU R36, [R1+0x1d2c] ;  /* 0x001d2c0001247983 */ /* 0x000f260000300800 */
[----:B------:R1:W-:Y:S02]  /*68930*/  LDGSTS.E [R0+0xc00], [R28.64], P1 ;  /* 0x00c000001c007fae */ /* 0x0003e40008921844 */
[----:B-1----:R-:W-:-:S04]  /*68940*/  SEL R28, RZ, 0x4, !P2 ;  /* 0x00000004ff1c7807 */ /* 0x002fc80005000000 */
[----:B------:R-:W-:-:S04]  /*68950*/  SEL R28, R28, RZ, !P0 ;  /* 0x000000ff1c1c7207 */ /* 0x000fc80004000000 */
[----:B------:R-:W-:Y:S02]  /*68960*/  ISETP.NE.U32.AND P2, PT, R28, RZ, PT ;  /* 0x000000ff1c00720c */ /* 0x000fe40003f45070 */
[-C--:B--2---:R-:W-:Y:S02]  /*68970*/  IADD3 R34, P3, R34, R56.reuse, RZ ;  /* 0x0000003822227210 */ /* 0x084fe40007f7e0ff */
[----:B---3--:R-:W-:-:S03]  /*68980*/  IADD3 R30, P4, R30, R56, RZ ;  /* 0x000000381e1e7210 */ /* 0x008fc60007f9e0ff */
[--C-:B----4-:R-:W-:Y:S02]  /*68990*/  IMAD.X R35, R35, 0x1, R2.reuse, P3 ;  /* 0x0000000123237824 */ /* 0x110fe400018e0602 */
[----:B------:R-:W-:Y:S01]  /*689a0*/  IMAD.X R31, R31, 0x1, R2, P4 ;  /* 0x000000011f1f7824 */ /* 0x000fe200020e0602 */
[----:B------:R-:W-:Y:S01]  /*689b0*/  STL [R1+0x1df4], R34 ;  /* 0x001df42201007387 */ /* 0x000fe20000100800 */
[----:B------:R-:W-:Y:S01]  /*689c0*/  MOV R28, R34 ;  /* 0x00000022001c7202 */ /* 0x000fe20000000f00 */
[----:B------:R-:W-:Y:S02]  /*689d0*/  IMAD.MOV.U32 R29, RZ, RZ, R35 ;  /* 0x000000ffff1d7224 */ /* 0x000fe400078e0023 */
[----:B------:R1:W-:Y:S01]  /*689e0*/  STL [R1+0x1de8], R35 ;  /* 0x001de82301007387 */ /* 0x0003e20000100800 */
[----:B------:R-:W-:Y:S01]  /*689f0*/  STL [R1+0x1dac], R30 ;  /* 0x001dac1e01007387 */ /* 0x000fe20000100800 */
[----:B------:R2:W-:Y:S03]  /*68a00*/  STL [R1+0x1d80], R31 ;  /* 0x001d801f01007387 */ /* 0x0005e60000100800 */
[----:B------:R3:W-:Y:S04]  /*68a10*/  LDGSTS.E [R0+0xe00], [R28.64], P1 ;  /* 0x00e000001c007fae */ /* 0x0007e80008921844 */
[----:B-1----:R-:W4:Y:S01]  /*68a20*/  LDL.LU R35, [R1+0x1cf8] ;  /* 0x001cf80001237983 */ /* 0x002f220000300800 */
[----:B------:R-:W4:Y:S01]  /*68a30*/  LDL.LU R34, [R1+0x1d04] ;  /* 0x001d040001227983 */ /* 0x000f220000300800 */
[----:B---3--:R-:W-:Y:S01]  /*68a40*/  MOV R29, R31 ;  /* 0x0000001f001d7202 */ /* 0x008fe20000000f00 */
[----:B------:R-:W-:Y:S01]  /*68a50*/  IMAD.MOV.U32 R28, RZ, RZ, R30 ;  /* 0x000000ffff1c7224 */ /* 0x000fe200078e001e */
[----:B--2---:R-:W2:Y:S01]  /*68a60*/  LDL.LU R31, [R1+0x1cf0] ;  /* 0x001cf000011f7983 */ /* 0x004ea20000300800 */
[----:B------:R-:W3:Y:S01]  /*68a70*/  LDL.LU R30, [R1+0x1cfc] ;  /* 0x001cfc00011e7983 */ /* 0x000ee20000300800 */
[----:B------:R-:W-:-:S02]  /*68a80*/  IADD3 R40, P1, R40, R56, RZ ;  /* 0x0000003828287210 */ /* 0x000fc40007f3e0ff */
[----:B------:R-:W-:Y:S01]  /*68a90*/  IADD3 R32, P3, R32, R56, RZ ;  /* 0x0000003820207210 */ /* 0x000fe20007f7e0ff */
[----:B------:R1:W-:Y:S02]  /*68aa0*/  LDGSTS.E [R0+0x2800], [R28.64], P2 ;  /* 0x028000001c007fae */ /* 0x0003e40009121844 */
[--C-:B------:R-:W-:Y:S02]  /*68ab0*/  IMAD.X R41, R41, 0x1, R2.reuse, P1 ;  /* 0x0000000129297824 */ /* 0x100fe400008e0602 */
[----:B------:R-:W-:Y:S01]  /*68ac0*/  IMAD.X R33, R33, 0x1, R2, P3 ;  /* 0x0000000121217824 */ /* 0x000fe200018e0602 */
[----:B------:R-:W-:Y:S02]  /*68ad0*/  STL [R1+0x1d84], R40 ;  /* 0x001d842801007387 */ /* 0x000fe40000100800 */
[----:B------:R1:W-:Y:S02]  /*68ae0*/  STL [R1+0x1d78], R41 ;  /* 0x001d782901007387 */ /* 0x0003e40000100800 */
[----:B------:R-:W-:Y:S01]  /*68af0*/  STL [R1+0x1d7c], R32 ;  /* 0x001d7c2001007387 */ /* 0x000fe20000100800 */
[----:B------:R1:W-:Y:S02]  /*68b00*/  STL [R1+0x1d70], R33 ;  /* 0x001d702101007387 */ /* 0x0003e40000100800 */
[----:B-1----:R-:W-:Y:S01]  /*68b10*/  MOV R28, R40 ;  /* 0x00000028001c7202 */ /* 0x002fe20000000f00 */
[----:B------:R-:W-:-:S02]  /*68b20*/  IMAD.MOV.U32 R29, RZ, RZ, R41 ;  /* 0x000000ffff1d7224 */ /* 0x000fc400078e0029 */
[----:B------:R-:W2:Y:S04]  /*68b30*/  LDL.LU R41, [R1+0x1ce8] ;  /* 0x001ce80001297983 */ /* 0x000ea80000300800 */
[----:B------:R1:W-:Y:S01]  /*68b40*/  LDGSTS.E [R0+0x2a00], [R28.64], P2 ;  /* 0x02a000001c007fae */ /* 0x0003e20009121844 */
[----:B------:R-:W2:Y:S01]  /*68b50*/  LDL.LU R40, [R1+0x1cf4] ;  /* 0x001cf40001287983 */ /* 0x000ea20000300800 */
[----:B-1----:R-:W-:Y:S01]  /*68b60*/  MOV R29, R33 ;  /* 0x00000021001d7202 */ /* 0x002fe20000000f00 */
[----:B------:R-:W-:Y:S01]  /*68b70*/  IMAD.MOV.U32 R28, RZ, RZ, R32 ;  /* 0x000000ffff1c7224 */ /* 0x000fe200078e0020 */
[----:B------:R-:W2:Y:S01]  /*68b80*/  LDL.LU R33, [R1+0x1c80] ;  /* 0x001c800001217983 */ /* 0x000ea20000300800 */
[----:B------:R-:W2:Y:S01]  /*68b90*/  LDL.LU R32, [R1+0x1cac] ;  /* 0x001cac0001207983 */ /* 0x000ea20000300800 */
[----:B------:R-:W-:-:S02]  /*68ba0*/  ISETP.GT.AND P1, PT, R3, 0x9, PT ;  /* 0x000000090300780c */ /* 0x000fc40003f24270 */
[-C--:B------:R-:W-:Y:S01]  /*68bb0*/  IADD3 R38, P3, R38, R56.reuse, RZ ;  /* 0x0000003826267210 */ /* 0x080fe20007f7e0ff */
[----:B------:R1:W-:Y:S01]  /*68bc0*/  LDGSTS.E [R0+0x2c00], [R28.64], P2 ;  /* 0x02c000001c007fae */ /* 0x0003e20009121844 */
[----:B------:R-:W-:-:S03]  /*68bd0*/  IADD3 R36, P4, R36, R56, RZ ;  /* 0x0000003824247210 */ /* 0x000fc60007f9e0ff */
[--C-:B------:R-:W-:Y:S01]  /*68be0*/  IMAD.X R39, R39, 0x1, R2.reuse, P3 ;  /* 0x0000000127277824 */ /* 0x100fe200018e0602 */
[----:B-1----:R-:W-:Y:S01]  /*68bf0*/  SEL R28, RZ, 0x4, !P1 ;  /* 0x00000004ff1c7807 */ /* 0x002fe20004800000 */
[----:B------:R-:W-:-:S03]  /*68c00*/  IMAD.X R37, R37, 0x1, R2, P4 ;  /* 0x0000000125257824 */ /* 0x000fc600020e0602 */
[----:B------:R-:W-:Y:S01]  /*68c10*/  SEL R28, R28, RZ, !P0 ;  /* 0x000000ff1c1c7207 */ /* 0x000fe20004000000 */
[----:B------:R-:W-:Y:S01]  /*68c20*/  STL [R1+0x1d74], R38 ;  /* 0x001d742601007387 */ /* 0x000fe20000100800 */
[----:B------:R-:W-:Y:S02]  /*68c30*/  IMAD.MOV.U32 R29, RZ, RZ, R39 ;  /* 0x000000ffff1d7224 */ /* 0x000fe400078e0027 */
[----:B------:R-:W-:Y:S01]  /*68c40*/  ISETP.NE.U32.AND P1, PT, R28, RZ, PT ;  /* 0x000000ff1c00720c */ /* 0x000fe20003f25070 */
[----:B------:R-:W-:Y:S01]  /*68c50*/  MOV R28, R38 ;  /* 0x00000026001c7202 */ /* 0x000fe20000000f00 */
[----:B------:R1:W-:Y:S01]  /*68c60*/  STL [R1+0x1d68], R39 ;  /* 0x001d682701007387 */ /* 0x0003e20000100800 */
[----:B------:R-:W-:Y:S02]  /*68c70*/  STL [R1+0x1d2c], R36 ;  /* 0x001d2c2401007387 */ /* 0x000fe40000100800 */
[----:B------:R1:W-:Y:S01]  /*68c80*/  STL [R1+0x1d00], R37 ;  /* 0x001d002501007387 */ /* 0x0003e20000100800 */
[----:B------:R1:W-:Y:S04]  /*68c90*/  LDGSTS.E [R0+0x2e00], [R28.64], P2 ;  /* 0x02e000001c007fae */ /* 0x0003e80009121844 */
[----:B-1----:R-:W2:Y:S01]  /*68ca0*/  LDL.LU R39, [R1+0x1c78] ;  /* 0x001c780001277983 */ /* 0x002ea20000300800 */
[----:B------:R-:W2:Y:S01]  /*68cb0*/  LDL.LU R38, [R1+0x1c84] ;  /* 0x001c840001267983 */ /* 0x000ea20000300800 */
[----:B------:R-:W-:Y:S01]  /*68cc0*/  MOV R29, R37 ;  /* 0x00000025001d7202 */ /* 0x000fe20000000f00 */
[----:B------:R-:W-:Y:S01]  /*68cd0*/  IMAD.MOV.U32 R28, RZ, RZ, R36 ;  /* 0x000000ffff1c7224 */ /* 0x000fe200078e0024 */
[----:B------:R-:W2:Y:S01]  /*68ce0*/  LDL.LU R37, [R1+0x1c70] ;  /* 0x001c700001257983 */ /* 0x000ea20000300800 */
[----:B------:R-:W2:Y:S03]  /*68cf0*/  LDL.LU R36, [R1+0x1c7c] ;  /* 0x001c7c0001247983 */ /* 0x000ea60000300800 */
[----:B------:R1:W-:Y:S01]  /*68d00*/  LDGSTS.E [R0+0x4800], [R28.64], P1 ;  /* 0x048000001c007fae */ /* 0x0003e20008921844 */
[----:B----4-:R-:W-:-:S05]  /*68d10*/  IADD3 R34, P2, R34, R56, RZ ;  /* 0x0000003822227210 */ /* 0x010fca0007f5e0ff */
[--C-:B------:R-:W-:Y:S01]  /*68d20*/  IMAD.X R35, R35, 0x1, R2.reuse, P2 ;  /* 0x0000000123237824 */ /* 0x100fe200010e0602 */
[----:B---3--:R-:W-:Y:S02]  /*68d30*/  IADD3 R30, P3, R30, R56, RZ ;  /* 0x000000381e1e7210 */ /* 0x008fe40007f7e0ff */
[----:B-1----:R-:W-:Y:S01]  /*68d40*/  MOV R28, R34 ;  /* 0x00000022001c7202 */ /* 0x002fe20000000f00 */
[----:B------:R-:W-:Y:S01]  /*68d50*/  IMAD.MOV.U32 R29, RZ, RZ, R35 ;  /* 0x000000ffff1d7224 */ /* 0x000fe200078e0023 */
[----:B------:R-:W-:Y:S01]  /*68d60*/  STL [R1+0x1d04], R34 ;  /* 0x001d042201007387 */ /* 0x000fe20000100800 */
[----:B--2---:R-:W-:-:S03]  /*68d70*/  IMAD.X R31, R31, 0x1, R2, P3 ;  /* 0x000000011f1f7824 */ /* 0x004fc600018e0602 */
[----:B------:R1:W-:Y:S04]  /*68d80*/  STL [R1+0x1cf8], R35 ;  /* 0x001cf82301007387 */ /* 0x0003e80000100800 */
[----:B------:R-:W-:Y:S01]  /*68d90*/  STL [R1+0x1cfc], R30 ;  /* 0x001cfc1e01007387 */ /* 0x000fe20000100800 */
[----:B------:R2:W-:Y:S03]  /*68da0*/  STL [R1+0x1cf0], R31 ;  /* 0x001cf01f01007387 */ /* 0x0005e60000100800 */
[----:B------:R3:W-:Y:S01]  /*68db0*/  LDGSTS.E [R0+0x4a00], [R28.64], P1 ;  /* 0x04a000001c007fae */ /* 0x0007e20008921844 */
[----:B------:R-:W-:-:S03]  /*68dc0*/  ISETP.GT.AND P2, PT, R3, 0xd, PT ;  /* 0x0000000d0300780c */ /* 0x000fc60003f44270 */
[----:B-1----:R-:W4:Y:S01]  /*68dd0*/  LDL.LU R35, [R1+0x1c68] ;  /* 0x001c680001237983 */ /* 0x002f220000300800 */
[----:B------:R-:W4:Y:S02]  /*68de0*/  LDL.LU R34, [R1+0x1c74] ;  /* 0x001c740001227983 */ /* 0x000f240000300800 */
[----:B---3--:R-:W-:Y:S01]  /*68df0*/  IMAD.MOV.U32 R28, RZ, RZ, R30 ;  /* 0x000000ffff1c7224 */ /* 0x008fe200078e001e */
[----:B------:R-:W-:Y:S02]  /*68e00*/  MOV R29, R31 ;  /* 0x0000001f001d7202 */ /* 0x000fe40000000f00 */
[----:B--2---:R-:W2:Y:S01]  /*68e10*/  LDL.LU R31, [R1+0x1be8] ;  /* 0x001be800011f7983 */ /* 0x004ea20000300800 */
[----:B------:R-:W3:Y:S03]  /*68e20*/  LDL.LU R30, [R1+0x1c2c] ;  /* 0x001c2c00011e7983 */ /* 0x000ee60000300800 */
[----:B------:R1:W-:Y:S01]  /*68e30*/  LDGSTS.E [R0+0x4c00], [R28.64], P1 ;  /* 0x04c000001c007fae */ /* 0x0003e20008921844 */
[----:B------:R-:W-:-:S05]  /*68e40*/  IADD3 R40, P3, R40, R56, RZ ;  /* 0x0000003828287210 */ /* 0x000fca0007f7e0ff */
[----:B------:R-:W-:Y:S01]  /*68e50*/  IMAD.X R41, R41, 0x1, R2, P3 ;  /* 0x0000000129297824 */ /* 0x000fe200018e0602 */
[----:B------:R-:W-:Y:S02]  /*68e60*/  IADD3 R32, P4, R32, R56, RZ ;  /* 0x0000003820207210 */ /* 0x000fe40007f9e0ff */
[----:B-1----:R-:W-:-:S04]  /*68e70*/  SEL R28, RZ, 0x4, !P2 ;  /* 0x00000004ff1c7807 */ /* 0x002fc80005000000 */
[----:B------:R-:W-:Y:S01]  /*68e80*/  SEL R28, R28, RZ, !P0 ;  /* 0x000000ff1c1c7207 */ /* 0x000fe20004000000 */
[----:B------:R-:W-:Y:S02]  /*68e90*/  IMAD.X R33, R33, 0x1, R2, P4 ;  /* 0x0000000121217824 */ /* 0x000fe400020e0602 */
[----:B------:R-:W-:Y:S01]  /*68ea0*/  IMAD.MOV.U32 R29, RZ, RZ, R41 ;  /* 0x000000ffff1d7224 */ /* 0x000fe200078e0029 */
[----:B------:R-:W-:Y:S01]  /*68eb0*/  ISETP.NE.U32.AND P2, PT, R28, RZ, PT ;  /* 0x000000ff1c00720c */ /* 0x000fe20003f45070 */
[----:B------:R-:W-:Y:S01]  /*68ec0*/  MOV R28, R40 ;  /* 0x00000028001c7202 */ /* 0x000fe20000000f00 */
[----:B------:R-:W-:Y:S01]  /*68ed0*/  STL [R1+0x1cf4], R40 ;  /* 0x001cf42801007387 */ /* 0x000fe20000100800 */
[----:B------:R1:W-:Y:S02]  /*68ee0*/  STL [R1+0x1ce8], R41 ;  /* 0x001ce82901007387 */ /* 0x0003e40000100800 */
        /* <DEDUP_REMOVED lines=10> */
[----:B------:R-:W-:-:S05]  /*68f90*/  IADD3 R38, P1, R38, R56, RZ ;  /* 0x0000003826267210 */ /* 0x000fca0007f3e0ff */
[--C-:B------:R-:W-:Y:S01]  /*68fa0*/  IMAD.X R39, R39, 0x1, R2.reuse, P1 ;  /* 0x0000000127277824 */ /* 0x100fe200008e0602 */
[----:B------:R-:W-:Y:S01]  /*68fb0*/  IADD3 R36, P3, R36, R56, RZ ;  /* 0x0000003824247210 */ /* 0x000fe20007f7e0ff */
[----:B------:R-:W-:Y:S01]  /*68fc0*/  STL [R1+0x1c84], R38 ;  /* 0x001c842601007387 */ /* 0x000fe20000100800 */
[----:B-1----:R-:W-:Y:S01]  /*68fd0*/  MOV R28, R38 ;  /* 0x00000026001c7202 */ /* 0x002fe20000000f00 */
[----:B------:R-:W-:Y:S02]  /*68fe0*/  IMAD.MOV.U32 R29, RZ, RZ, R39 ;  /* 0x000000ffff1d7224 */ /* 0x000fe400078e0027 */
[----:B------:R-:W-:Y:S01]  /*68ff0*/  IMAD.X R37, R37, 0x1, R2, P3 ;  /* 0x0000000125257824 */ /* 0x000fe200018e0602 */
[----:B------:R1:W-:Y:S01]  /*69000*/  STL [R1+0x1c78], R39 ;  /* 0x001c782701007387 */ /* 0x0003e20000100800 */
[----:B------:R-:W-:Y:S03]  /*69010*/  STL [R1+0x1c7c], R36 ;  /* 0x001c7c2401007387 */ /* 0x000fe60000100800 */
[----:B------:R1:W-:Y:S04]  /*69020*/  LDGSTS.E [R0+0x6a00], [R28.64], P2 ;  /* 0x06a000001c007fae */ /* 0x0003e80009121844 */
[----:B------:R1:W-:Y:S01]  /*69030*/  STL [R1+0x1c70], R37 ;  /* 0x001c702501007387 */ /* 0x0003e20000100800 */
[----:B------:R-:W-:-:S03]  /*69040*/  ISETP.GT.AND P1, PT, R3, 0x11, PT ;  /* 0x000000110300780c */ /* 0x000fc60003f24270 */
[----:B-1----:R-:W2:Y:S01]  /*69050*/  LDL.LU R39, [R1+0x1bfc] ;  /* 0x001bfc0001277983 */ /* 0x002ea20000300800 */
[----:B------:R-:W2:Y:S02]  /*69060*/  LDL.LU R38, [R1+0x1c00] ;  /* 0x001c000001267983 */ /* 0x000ea40000300800 */
[----:B------:R-:W-:Y:S01]  /*69070*/  IMAD.MOV.U32 R28, RZ, RZ, R36 ;  /* 0x000000ffff1c7224 */ /* 0x000fe200078e0024 */
[----:B------:R-:W-:Y:S02]  /*69080*/  MOV R29, R37 ;  /* 0x00000025001d7202 */ /* 0x000fe40000000f00 */
[----:B------:R-:W2:Y:S01]  /*69090*/  LDL.LU R37, [R1+0x1b8c] ;  /* 0x001b8c0001257983 */ /* 0x000ea20000300800 */
[----:B------:R-:W2:Y:S03]  /*690a0*/  LDL.LU R36, [R1+0x1b90] ;  /* 0x001b900001247983 */ /* 0x000ea60000300800 */
[----:B------:R1:W-:Y:S02]  /*690b0*/  LDGSTS.E [R0+0x6c00], [R28.64], P2 ;  /* 0x06c000001c007fae */ /* 0x0003e40009121844 */
[----:B-1----:R-:W-:-:S04]  /*690c0*/  SEL R28, RZ, 0x4, !P1 ;  /* 0x00000004ff1c7807 */ /* 0x002fc80004800000 */
[----:B------:R-:W-:-:S04]  /*690d0*/  SEL R28, R28, RZ, !P0 ;  /* 0x000000ff1c1c7207 */ /* 0x000fc80004000000 */
[----:B------:R-:W-:Y:S02]  /*690e0*/  ISETP.NE.U32.AND P1, PT, R28, RZ, PT ;  /* 0x000000ff1c00720c */ /* 0x000fe40003f25070 */
[----:B----4-:R-:W-:-:S05]  /*690f0*/  IADD3 R34, P3, R34, R56, RZ ;  /* 0x0000003822227210 */ /* 0x010fca0007f7e0ff */
[--C-:B------:R-:W-:Y:S01]  /*69100*/  IMAD.X R35, R35, 0x1, R2.reuse, P3 ;  /* 0x0000000123237824 */ /* 0x100fe200018e0602 */
[----:B---3--:R-:W-:Y:S01]  /*69110*/  IADD3 R30, P4, R30, R56, RZ ;  /* 0x000000381e1e7210 */ /* 0x008fe20007f9e0ff */
[----:B------:R-:W-:Y:S01]  /*69120*/  STL [R1+0x1c74], R34 ;  /* 0x001c742201007387 */ /* 0x000fe20000100800 */
[----:B------:R-:W-:Y:S01]  /*69130*/  MOV R28, R34 ;  /* 0x00000022001c7202 */ /* 0x000fe20000000f00 */
[----:B------:R-:W-:Y:S02]  /*69140*/  IMAD.MOV.U32 R29, RZ, RZ, R35 ;  /* 0x000000ffff1d7224 */ /* 0x000fe400078e0023 */
[----:B--2---:R-:W-:Y:S01]  /*69150*/  IMAD.X R31, R31, 0x1, R2, P4 ;  /* 0x000000011f1f7824 */ /* 0x004fe200020e0602 */
[----:B------:R1:W-:Y:S01]  /*69160*/  STL [R1+0x1c68], R35 ;  /* 0x001c682301007387 */ /* 0x0003e20000100800 */
[----:B------:R-:W-:Y:S03]  /*69170*/  STL [R1+0x1c2c], R30 ;  /* 0x001c2c1e01007387 */ /* 0x000fe60000100800 */
[----:B------:R2:W-:Y:S04]  /*69180*/  LDGSTS.E [R0+0x6e00], [R28.64], P2 ;  /* 0x06e000001c007fae */ /* 0x0005e80009121844 */
[----:B------:R3:W-:Y:S04]  /*69190*/  STL [R1+0x1be8], R31 ;  /* 0x001be81f01007387 */ /* 0x0007e80000100800 */
[----:B-1----:R-:W4:Y:S01]  /*691a0*/  LDL.LU R35, [R1+0x1b94] ;  /* 0x001b940001237983 */ /* 0x002f220000300800 */
[----:B------:R-:W4:Y:S01]  /*691b0*/  LDL.LU R34, [R1+0x1b98] ;  /* 0x001b980001227983 */ /* 0x000f220000300800 */
[----:B--2---:R-:W-:Y:S01]  /*691c0*/  MOV R29, R31 ;  /* 0x0000001f001d7202 */ /* 0x004fe20000000f00 */
[----:B------:R-:W-:Y:S01]  /*691d0*/  IMAD.MOV.U32 R28, RZ, RZ, R30 ;  /* 0x000000ffff1c7224 */ /* 0x000fe200078e001e */
[----:B---3--:R-:W2:Y:S01]  /*691e0*/  LDL.LU R31, [R1+0x1b9c] ;  /* 0x001b9c00011f7983 */ /* 0x008ea20000300800 */
[----:B------:R-:W3:Y:S03]  /*691f0*/  LDL.LU R30, [R1+0x1ba0] ;  /* 0x001ba000011e7983 */ /* 0x000ee60000300800 */
[----:B------:R1:W-:Y:S01]  /*69200*/  LDGSTS.E [R0+0x8800], [R28.64], P1 ;  /* 0x088000001c007fae */ /* 0x0003e20008921844 */
[----:B------:R-:W-:-:S02]  /*69210*/  IADD3 R40, P2, R40, R56, RZ ;  /* 0x0000003828287210 */ /* 0x000fc40007f5e0ff */
[----:B------:R-:W-:-:S03]  /*69220*/  IADD3 R32, P3, R32, R56, RZ ;  /* 0x0000003820207210 */ /* 0x000fc60007f7e0ff */
[--C-:B------:R-:W-:Y:S01]  /*69230*/  IMAD.X R41, R41, 0x1, R2.reuse, P2 ;  /* 0x0000000129297824 */ /* 0x100fe200010e0602 */
[----:B------:R-:W-:Y:S01]  /*69240*/  STL [R1+0x1bf0], R40 ;  /* 0x001bf02801007387 */ /* 0x000fe20000100800 */
[----:B-1----:R-:W-:Y:S01]  /*69250*/  MOV R28, R40 ;  /* 0x00000028001c7202 */ /* 0x002fe20000000f00 */
[----:B------:R-:W-:Y:S02]  /*69260*/  IMAD.X R33, R33, 0x1, R2, P3 ;  /* 0x0000000121217824 */ /* 0x000fe400018e0602 */
[----:B------:R-:W-:Y:S01]  /*69270*/  IMAD.MOV.U32 R29, RZ, RZ, R41 ;  /* 0x000000ffff1d7224 */ /* 0x000fe200078e0029 */
        /* <DEDUP_REMOVED lines=9> */
[----:B------:R-:W2:Y:S01]  /*69310*/  LDL.LU R32, [R1+0x1b10] ;  /* 0x001b100001207983 */ /* 0x000ea20000300800 */
[----:B------:R-:W-:-:S02]  /*69320*/  ISETP.GT.AND P2, PT, R3, 0x15, PT ;  /* 0x000000150300780c */ /* 0x000fc40003f44270 */
[----:B------:R1:W-:Y:S01]  /*69330*/  LDGSTS.E [R0+0x8c00], [R28.64], P1 ;  /* 0x08c000001c007fae */ /* 0x0003e20008921844 */
[-C--:B------:R-:W-:Y:S02]  /*69340*/  IADD3 R38, P3, R38, R56.reuse, RZ ;  /* 0x0000003826267210 */ /* 0x080fe40007f7e0ff */
[----:B------:R-:W-:Y:S02]  /*69350*/  IADD3 R36, P4, R36, R56, RZ ;  /* 0x0000003824247210 */ /* 0x000fe40007f9e0ff */
[----:B-1----:R-:W-:Y:S01]  /*69360*/  SEL R28, RZ, 0x4, !P2 ;  /* 0x00000004ff1c7807 */ /* 0x002fe20005000000 */
[----:B------:R-:W-:-:S03]  /*69370*/  IMAD.X R39, R39, 0x1, R2, P3 ;  /* 0x0000000127277824 */ /* 0x000fc600018e0602 */
[----:B------:R-:W-:Y:S01]  /*69380*/  SEL R28, R28, RZ, !P0 ;  /* 0x000000ff1c1c7207 */ /* 0x000fe20004000000 */
[----:B------:R-:W-:Y:S01]  /*69390*/  IMAD.X R37, R37, 0x1, R2, P4 ;  /* 0x0000000125257824 */ /* 0x000fe200020e0602 */
[----:B------:R-:W-:Y:S01]  /*693a0*/  STL [R1+0x1c00], R38 ;  /* 0x001c002601007387 */ /* 0x000fe20000100800 */
[----:B------:R-:W-:Y:S01]  /*693b0*/  IMAD.MOV.U32 R29, RZ, RZ, R39 ;  /* 0x000000ffff1d7224 */ /* 0x000fe200078e0027 */
        /* <DEDUP_REMOVED lines=13> */
[----:B----4-:R-:W-:-:S02]  /*69490*/  IADD3 R34, P1, R34, R56, RZ ;  /* 0x0000003822227210 */ /* 0x010fc40007f3e0ff */
[----:B---3--:R-:W-:-:S03]  /*694a0*/  IADD3 R30, P3, R30, R56, RZ ;  /* 0x000000381e1e7210 */ /* 0x008fc60007f7e0ff */
[--C-:B------:R-:W-:Y:S01]  /*694b0*/  IMAD.X R35, R35, 0x1, R2.reuse, P1 ;  /* 0x0000000123237824 */ /* 0x100fe200008e0602 */
[----:B-1----:R-:W-:Y:S01]  /*694c0*/  MOV R28, R34 ;  /* 0x00000022001c7202 */ /* 0x002fe20000000f00 */
[----:B------:R-:W-:Y:S01]  /*694d0*/  STL [R1+0x1b98], R34 ;  /* 0x001b982201007387 */ /* 0x000fe20000100800 */
[----:B--2---:R-:W-:Y:S02]  /*694e0*/  IMAD.X R31, R31, 0x1, R2, P3 ;  /* 0x000000011f1f7824 */ /* 0x004fe400018e0602 */
[----:B------:R-:W-:Y:S01]  /*694f0*/  IMAD.MOV.U32 R29, RZ, RZ, R35 ;  /* 0x000000ffff1d7224 */ /* 0x000fe200078e0023 */
[----:B------:R1:W-:Y:S01]  /*69500*/  STL [R1+0x1b94], R35 ;  /* 0x001b942301007387 */ /* 0x0003e20000100800 */
[----:B------:R-:W-:Y:S02]  /*69510*/  STL [R1+0x1ba0], R30 ;  /* 0x001ba01e01007387 */ /* 0x000fe40000100800 */
[----:B------:R2:W-:Y:S01]  /*69520*/  STL [R1+0x1b9c], R31 ;  /* 0x001b9c1f01007387 */ /* 0x0005e20000100800 */
        /* <DEDUP_REMOVED lines=9> */
[----:B------:R-:W-:-:S02]  /*695c0*/  IADD3 R40, P3, R40, R56, RZ ;  /* 0x0000003828287210 */ /* 0x000fc40007f7e0ff */
[----:B-1----:R-:W-:-:S03]  /*695d0*/  SEL R28, RZ, 0x4, !P1 ;  /* 0x00000004ff1c7807 */ /* 0x002fc60004800000 */
[--C-:B------:R-:W-:Y:S01]  /*695e0*/  IMAD.X R41, R41, 0x1, R2.reuse, P3 ;  /* 0x0000000129297824 */ /* 0x100fe200018e0602 */
[----:B------:R-:W-:Y:S02]  /*695f0*/  SEL R28, R28, RZ, !P0 ;  /* 0x000000ff1c1c7207 */ /* 0x000fe40004000000 */
[----:B------:R-:W-:Y:S01]  /*69600*/  IADD3 R32, P4, R32, R56, RZ ;  /* 0x0000003820207210 */ /* 0x000fe20007f9e0ff */
[----:B------:R-:W-:Y:S01]  /*69610*/  IMAD.MOV.U32 R29, RZ, RZ, R41 ;  /* 0x000000ffff1d7224 */ /* 0x000fe200078e0029 */
[----:B------:R-:W-:Y:S01]  /*69620*/  ISETP.NE.U32.AND P1, PT, R28, RZ, PT ;  /* 0x000000ff1c00720c */ /* 0x000fe20003f25070 */
[----:B------:R-:W-:Y:S02]  /*69630*/  MOV R28, R40 ;  /* 0x00000028001c7202 */ /* 0x000fe40000000f00 */
[----:B------:R-:W-:Y:S01]  /*69640*/  IMAD.X R33, R33, 0x1, R2, P4 ;  /* 0x0000000121217824 */ /* 0x000fe200020e0602 */
[----:B------:R-:W-:Y:S01]  /*69650*/  STL [R1+0x1ba8], R40 ;  /* 0x001ba82801007387 */ /* 0x000fe20000100800 */
[----:B------:R1:W-:Y:S02]  /*69660*/  STL [R1+0x1ba4], R41 ;  /* 0x001ba42901007387 */ /* 0x0003e40000100800 */
[----:B------:R-:W-:Y:S01]  /*69670*/  STL [R1+0x1b10], R32 ;  /* 0x001b102001007387 */ /* 0x000fe20000100800 */
[----:B------:R1:W-:Y:S04]  /*69680*/  LDGSTS.E [R0+0xae00], [R28.64], P2 ;  /* 0x0ae000001c007fae */ /* 0x0003e80009121844 */
[----:B------:R1:W-:Y:S04]  /*69690*/  STL [R1+0x1b0c], R33 ;  /* 0x001b0c2101007387 */ /* 0x0003e80000100800 */
        /* <DEDUP_REMOVED lines=9> */
[----:B------:R-:W-:Y:S02]  /*69730*/  IADD3 R36, P3, R36, R56, RZ ;  /* 0x0000003824247210 */ /* 0x000fe40007f7e0ff */
[----:B-1----:R-:W-:Y:S01]  /*69740*/  MOV R28, R38 ;  /* 0x00000026001c7202 */ /* 0x002fe20000000f00 */
[----:B------:R-:W-:Y:S01]  /*69750*/  IMAD.MOV.U32 R29, RZ, RZ, R39 ;  /* 0x000000ffff1d7224 */ /* 0x000fe200078e0027 */
[----:B------:R-:W-:Y:S01]  /*69760*/  STL [R1+0x1b18], R38 ;  /* 0x001b182601007387 */ /* 0x000fe20000100800 */
        /* <DEDUP_REMOVED lines=53> */
[----:B------:R-:W-:Y:S02]  /*69ac0*/  IADD3 R38, P3, R38, R56, RZ ;  /* 0x0000003826267210 */ /* 0x000fe40007f7e0ff */
[----:B-1----:R-:W-:-:S03]  /*69ad0*/  SEL R28, RZ, 0x4, !P1 ;  /* 0x00000004ff1c7807 */ /* 0x002fc60004800000 */
[--C-:B------:R-:W-:Y:S01]  /*69ae0*/  IMAD.X R39, R39, 0x1, R2.reuse, P3 ;  /* 0x0000000127277824 */ /* 0x100fe200018e0602 */
[----:B------:R-:W-:Y:S02]  /*69af0*/  IADD3 R36, P4, R36, R56, RZ ;  /* 0x0000003824247210 */ /* 0x000fe40007f9e0ff */
[----:B------:R-:W-:Y:S01]  /*69b00*/  SEL R28, R28, RZ, !P0 ;  /* 0x000000ff1c1c7207 */ /* 0x000fe20004000000 */
[----:B------:R-:W-:Y:S01]  /*69b10*/  STL [R1+0x1aa8], R38 ;  /* 0x001aa82601007387 */ /* 0x000fe20000100800 */
[----:B------:R-:W-:Y:S02]  /*69b20*/  IMAD.MOV.U32 R29, RZ, RZ, R39 ;  /* 0x000000ffff1d7224 */ /* 0x000fe400078e0027 */
[----:B------:R-:W-:Y:S01]  /*69b30*/  IMAD.X R37, R37, 0x1, R2, P4 ;  /* 0x0000000125257824 */ /* 0x000fe200020e0602 */
        /* <DEDUP_REMOVED lines=115> */
[----:B------:R-:W-:Y:S02]  /*6a270*/  SEL R28, R28, RZ, !P0 ;  /* 0x000000ff1c1c7207 */ /* 0x000fe40004000000 */
[----:B------:R-:W-:Y:S01]  /*6a280*/  IADD3 R36, P4, R36, R56, RZ ;  /* 0x0000003824247210 */ /* 0x000fe20007f9e0ff */
[----:B------:R-:W-:Y:S01]  /*6a290*/  STL [R1+0x1908], R38 ;  /* 0x0019082601007387 */ /* 0x000fe20000100800 */
[----:B------:R-:W-:Y:S01]  /*6a2a0*/  ISETP.NE.U32.AND P2, PT, R28, RZ, PT ;  /* 0x000000ff1c00720c */ /* 0x000fe20003f45070 */
[----:B------:R-:W-:Y:S02]  /*6a2b0*/  MOV R28, R38 ;  /* 0x00000026001c7202 */ /* 0x000fe40000000f00 */
        /* <DEDUP_REMOVED lines=113> */
[----:B-1----:R-:W-:-:S04]  /*6a9d0*/  SEL R28, RZ, 0x4, !P1 ;  /* 0x00000004ff1c7807 */ /* 0x002fc80004800000 */
[----:B------:R-:W-:Y:S02]  /*6a9e0*/  SEL R28, R28, RZ, !P0 ;  /* 0x000000ff1c1c7207 */ /* 0x000fe40004000000 */
[----:B------:R-:W-:Y:S01]  /*6a9f0*/  IADD3 R36, P4, R36, R56, RZ ;  /* 0x0000003824247210 */ /* 0x000fe20007f9e0ff */
[--C-:B------:R-:W-:Y:S01]  /*6aa00*/  IMAD.X R39, R39, 0x1, R2.reuse, P3 ;  /* 0x0000000127277824 */ /* 0x100fe200018e0602 */
[----:B------:R-:W-:Y:S01]  /*6aa10*/  ISETP.NE.U32.AND P1, PT, R28, RZ, PT ;  /* 0x000000ff1c00720c */ /* 0x000fe20003f25070 */
[----:B------:R-:W-:Y:S02]  /*6aa20*/  STL [R1+0xf3c], R38 ;  /* 0x000f3c2601007387 */ /* 0x000fe40000100800 */
[----:B------:R-:W-:Y:S01]  /*6aa30*/  IMAD.X R37, R37, 0x1, R2, P4 ;  /* 0x0000000125257824 */ /* 0x000fe200020e0602 */
[----:B------:R-:W-:Y:S01]  /*6aa40*/  MOV R28, R38 ;  /* 0x00000026001c7202 */ /* 0x000fe20000000f00 */
        /* <DEDUP_REMOVED lines=110> */
[----:B------:R1:W-:Y:S02]  /*6b130*/  LDGSTS.E [R0+0x20c00], [R28.64], P1 ;  /* 0x20c000001c007fae */ /* 0x0003e40008921844 */
[----:B-1----:R-:W-:Y:S02]  /*6b140*/  SEL R28, RZ, 0x4, !P2 ;  /* 0x00000004ff1c7807 */ /* 0x002fe40005000000 */
[----:B------:R-:W-:Y:S02]  /*6b150*/  IADD3 R38, P3, R38, R56, RZ ;  /* 0x0000003826267210 */ /* 0x000fe40007f7e0ff */
[----:B------:R-:W-:-:S03]  /*6b160*/  SEL R28, R28, RZ, !P0 ;  /* 0x000000ff1c1c7207 */ /* 0x000fc60004000000 */
[--C-:B------:R-:W-:Y:S01]  /*6b170*/  IMAD.X R39, R39, 0x1, R2.reuse, P3 ;  /* 0x0000000127277824 */ /* 0x100fe200018e0602 */
[----:B------:R-:W-:Y:S02]  /*6b180*/  IADD3 R36, P4, R36, R56, RZ ;  /* 0x0000003824247210 */ /* 0x000fe40007f9e0ff */
[----:B------:R-:W-:Y:S01]  /*6b190*/  ISETP.NE.U32.AND P2, PT, R28, RZ, PT ;  /* 0x000000ff1c00720c */ /* 0x000fe20003f45070 */
[----:B------:R-:W-:Y:S01]  /*6b1a0*/  STL [R1+0x10bc], R38 ;  /* 0x0010bc2601007387 */ /* 0x000fe20000100800 */
[----:B------:R-:W-:Y:S01]  /*6b1b0*/  MOV R28, R38 ;  /* 0x00000026001c7202 */ /* 0x000fe20000000f00 */
        /* <DEDUP_REMOVED lines=115> */
[----:B------:R-:W-:Y:S01]  /*6b8f0*/  IMAD.X R39, R39, 0x1, R2, P3 ;  /* 0x0000000127277824 */ /* 0x000fe200018e0602 */
[----:B------:R-:W-:Y:S01]  /*6b900*/  IADD3 R36, P4, R36, R56, RZ ;  /* 0x0000003824247210 */ /* 0x000fe20007f9e0ff */
[----:B------:R-:W-:Y:S01]  /*6b910*/  STL [R1+0x123c], R38 ;  /* 0x00123c2601007387 */ /* 0x000fe20000100800 */
[----:B------:R-:W-:-:S03]  /*6b920*/  ISETP.NE.U32.AND P1, PT, R28, RZ, PT ;  /* 0x000000ff1c00720c */ /* 0x000fc60003f25070 */
[----:B------:R-:W-:Y:S01]  /*6b930*/  IMAD.X R37, R37, 0x1, R2, P4 ;  /* 0x0000000125257824 */ /* 0x000fe200020e0602 */
[----:B------:R1:W-:Y:S01]  /*6b940*/  STL [R1+0x1238], R39 ;  /* 0x0012382701007387 */ /* 0x0003e20000100800 */
[----:B------:R-:W-:Y:S01]  /*6b950*/  MOV R28, R38 ;  /* 0x00000026001c7202 */ /* 0x000fe20000000f00 */
[----:B------:R-:W-:Y:S02]  /*6b960*/  IMAD.MOV.U32 R29, RZ, RZ, R39 ;  /* 0x000000ffff1d7224 */ /* 0x000fe400078e0027 */
[----:B------:R-:W-:Y:S01]  /*6b970*/  STL [R1+0x12a4], R36 ;  /* 0x0012a42401007387 */ /* 0x000fe20000100800 */
[----:B------:R1:W-:Y:S04]  /*6b980*/  STL [R1+0x12a0], R37 ;  /* 0x0012a02501007387 */ /* 0x0003e80000100800 */
        /* <DEDUP_REMOVED lines=108> */
[-C--:B------:R-:W-:Y:S02]  /*6c050*/  IADD3 R38, P3, R38, R56.reuse, RZ ;  /* 0x0000003826267210 */ /* 0x080fe40007f7e0ff */
[----:B------:R-:W-:Y:S02]  /*6c060*/  SEL R28, R28, RZ, !P0 ;  /* 0x000000ff1c1c7207 */ /* 0x000fe40004000000 */
[----:B------:R-:W-:Y:S01]  /*6c070*/  IADD3 R36, P4, R36, R56, RZ ;  /* 0x0000003824247210 */ /* 0x000fe20007f9e0ff */
[--C-:B------:R-:W-:Y:S01]  /*6c080*/  IMAD.X R39, R39, 0x1, R2.reuse, P3 ;  /* 0x0000000127277824 */ /* 0x100fe200018e0602 */
[----:B------:R-:W-:Y:S01]  /*6c090*/  ISETP.NE.U32.AND P2, PT, R28, RZ, PT ;  /* 0x000000ff1c00720c */ /* 0x000fe20003f45070 */
[----:B------:R-:W-:Y:S02]  /*6c0a0*/  STL [R1+0x13bc], R38 ;  /* 0x0013bc2601007387 */ /* 0x000fe40000100800 */
[----:B------:R-:W-:-:S02]  /*6c0b0*/  IMAD.X R37, R37, 0x1, R2, P4 ;  /* 0x0000000125257824 */ /* 0x000fc400020e0602 */
[----:B------:R1:W-:Y:S01]  /*6c0c0*/  STL [R1+0x13b8], R39 ;  /* 0x0013b82701007387 */ /* 0x0003e20000100800 */
[----:B------:R-:W-:Y:S01]  /*6c0d0*/  MOV R28, R38 ;  /* 0x00000026001c7202 */ /* 0x000fe20000000f00 */
[----:B------:R-:W-:Y:S01]  /*6c0e0*/  IMAD.MOV.U32 R29, RZ, RZ, R39 ;  /* 0x000000ffff1d7224 */ /* 0x000fe200078e0027 */
[----:B------:R-:W-:Y:S01]  /*6c0f0*/  STL [R1+0x1424], R36 ;  /* 0x0014242401007387 */ /* 0x000fe20000100800 */
[----:B------:R1:W-:Y:S03]  /*6c100*/  STL [R1+0x1420], R37 ;  /* 0x0014202501007387 */ /* 0x0003e60000100800 */
        /* <DEDUP_REMOVED lines=50> */
[----:B-1----:R-:W-:Y:S02]  /*6c430*/  MOV R28, R38 ;  /* 0x00000026001c7202 */ /* 0x002fe40000000f00 */
[----:B------:R-:W-:Y:S01]  /*6c440*/  IADD3 R36, P3, R36, R56, RZ ;  /* 0x0000003824247210 */ /* 0x000fe20007f7e0ff */
[----:B------:R-:W-:Y:S01]  /*6c450*/  IMAD.MOV.U32 R29, RZ, RZ, R39 ;  /* 0x000000ffff1d7224 */ /* 0x000fe200078e0027 */
[----:B------:R-:W-:Y:S03]  /*6c460*/  STL [R1+0x14ac], R38 ;  /* 0x0014ac2601007387 */ /* 0x000fe60000100800 */
        /* <DEDUP_REMOVED lines=19> */
[----:B------:R-:W-:Y:S03]  /*6c5a0*/  STL [R1+0x14bc], R34 ;  /* 0x0014bc2201007387 */ /* 0x000fe60000100800 */
[----:B------:R1:W-:Y:S02]  /*6c5b0*/  STL [R1+0x14b8], R35 ;  /* 0x0014b82301007387 */ /* 0x0003e40000100800 */
[----:B--2---:R-:W-:Y:S01]  /*6c5c0*/  IMAD.X R31, R31, 0x1, R2, P4 ;  /* 0x000000011f1f7824 */ /* 0x004fe200020e0602 */
[----:B------:R-:W-:Y:S01]  /*6c5d0*/  MOV R28, R34 ;  /* 0x00000022001c7202 */ /* 0x000fe20000000f00 */
[----:B------:R-:W-:Y:S01]  /*6c5e0*/  IMAD.MOV.U32 R29, RZ, RZ, R35 ;  /* 0x000000ffff1d7224 */ /* 0x000fe200078e0023 */
[----:B------:R-:W-:Y:S02]  /*6c5f0*/  STL [R1+0x1524], R30 ;  /* 0x0015241e01007387 */ /* 0x000fe40000100800 */
[----:B------:R2:W-:Y:S02]  /*6c600*/  STL [R1+0x1520], R31 ;  /* 0x0015201f01007387 */ /* 0x0005e40000100800 */
[----:B-1----:R-:W3:Y:S01]  /*6c610*/  LDL.LU R35, [R1+0x15a8] ;  /* 0x0015a80001237983 */ /* 0x002ee20000300800 */
[----:B------:R-:W4:Y:S03]  /*6c620*/  LDL.LU R34, [R1+0x15ac] ;  /* 0x0015ac0001227983 */ /* 0x000f260000300800 */
[----:B------:R1:W-:Y:S02]  /*6c630*/  LDGSTS.E [R0+0x30e00], [R28.64], P1 ;  /* 0x30e000001c007fae */ /* 0x0003e40008921844 */
[----:B-1----:R-:W-:Y:S01]  /*6c640*/  MOV R29, R31 ;  /* 0x0000001f001d7202 */ /* 0x002fe20000000f00 */
[----:B------:R-:W-:Y:S01]  /*6c650*/  IMAD.MOV.U32 R28, RZ, RZ, R30 ;  /* 0x000000ffff1c7224 */ /* 0x000fe200078e001e */
[----:B--2---:R-:W2:Y:S01]  /*6c660*/  LDL.LU R31, [R1+0x15b0] ;  /* 0x0015b000011f7983 */ /* 0x004ea20000300800 */
[----:B------:R-:W2:Y:S03]  /*6c670*/  LDL.LU R30, [R1+0x15b4] ;  /* 0x0015b400011e7983 */ /* 0x000ea60000300800 */
[----:B------:R1:W-:Y:S01]  /*6c680*/  LDGSTS.E [R0+0x32800], [R28.64], P2 ;  /* 0x328000001c007fae */ /* 0x0003e20009121844 */
[----:B------:R-:W-:-:S02]  /*6c690*/  IADD3 R40, P1, R40, R56, RZ ;  /* 0x0000003828287210 */ /* 0x000fc40007f3e0ff */
[----:B------:R-:W-:-:S03]  /*6c6a0*/  IADD3 R32, P3, R32, R56, RZ ;  /* 0x0000003820207210 */ /* 0x000fc60007f7e0ff */
[--C-:B------:R-:W-:Y:S01]  /*6c6b0*/  IMAD.X R41, R41, 0x1, R2.reuse, P1 ;  /* 0x0000000129297824 */ /* 0x100fe200008e0602 */
[----:B------:R-:W-:Y:S01]  /*6c6c0*/  STL [R1+0x152c], R40 ;  /* 0x00152c2801007387 */ /* 0x000fe20000100800 */
[----:B------:R-:W-:-:S03]  /*6c6d0*/  IMAD.X R33, R33, 0x1, R2, P3 ;  /* 0x0000000121217824 */ /* 0x000fc600018e0602 */
[----:B------:R1:W-:Y:S02]  /*6c6e0*/  STL [R1+0x1528], R41 ;  /* 0x0015282901007387 */ /* 0x0003e40000100800 */
[----:B-1----:R-:W-:Y:S01]  /*6c6f0*/  MOV R28, R40 ;  /* 0x00000028001c7202 */ /* 0x002fe20000000f00 */
[----:B------:R-:W-:Y:S01]  /*6c700*/  IMAD.MOV.U32 R29, RZ, RZ, R41 ;  /* 0x000000ffff1d7224 */ /* 0x000fe200078e0029 */
[----:B------:R-:W-:Y:S04]  /*6c710*/  STL [R1+0x1534], R32 ;  /* 0x0015342001007387 */ /* 0x000fe80000100800 */
[----:B------:R1:W-:Y:S04]  /*6c720*/  STL [R1+0x1530], R33 ;  /* 0x0015302101007387 */ /* 0x0003e80000100800 */
[----:B------:R1:W-:Y:S04]  /*6c730*/  LDGSTS.E [R0+0x32a00], [R28.64], P2 ;  /* 0x32a000001c007fae */ /* 0x0003e80009121844 */
[----:B------:R-:W2:Y:S01]  /*6c740*/  LDL.LU R41, [R1+0x15b8] ;  /* 0x0015b80001297983 */ /* 0x000ea20000300800 */
[----:B------:R-:W2:Y:S01]  /*6c750*/  LDL.LU R40, [R1+0x15bc] ;  /* 0x0015bc0001287983 */ /* 0x000ea20000300800 */
[----:B-1----:R-:W-:Y:S01]  /*6c760*/  MOV R29, R33 ;  /* 0x00000021001d7202 */ /* 0x002fe20000000f00 */
        /* <DEDUP_REMOVED lines=10> */
[----:B------:R-:W-:Y:S03]  /*6c810*/  STL [R1+0x153c], R38 ;  /* 0x00153c2601007387 */ /* 0x000fe60000100800 */
[----:B------:R-:W-:Y:S01]  /*6c820*/  IMAD.X R37, R37, 0x1, R2, P4 ;  /* 0x0000000125257824 */ /* 0x000fe200020e0602 */
[----:B------:R-:W-:Y:S01]  /*6c830*/  ISETP.NE.U32.AND P1, PT, R28, RZ, PT ;  /* 0x000000ff1c00720c */ /* 0x000fe20003f25070 */
[----:B------:R1:W-:Y:S01]  /*6c840*/  STL [R1+0x1538], R39 ;  /* 0x0015382701007387 */ /* 0x0003e20000100800 */
[----:B------:R-:W-:Y:S01]  /*6c850*/  MOV R28, R38 ;  /* 0x00000026001c7202 */ /* 0x000fe20000000f00 */
[----:B------:R-:W-:-:S02]  /*6c860*/  IMAD.MOV.U32 R29, RZ, RZ, R39 ;  /* 0x000000ffff1d7224 */ /* 0x000fc400078e0027 */
        /* <DEDUP_REMOVED lines=11> */
[----:B---3--:R-:W-:Y:S01]  /*6c920*/  IMAD.X R35, R35, 0x1, R2, P2 ;  /* 0x0000000123237824 */ /* 0x008fe200010e0602 */
[----:B-1----:R-:W-:-:S03]  /*6c930*/  MOV R28, R34 ;  /* 0x00000022001c7202 */ /* 0x002fc60000000f00 */
[----:B------:R-:W-:Y:S01]  /*6c940*/  IMAD.MOV.U32 R29, RZ, RZ, R35 ;  /* 0x000000ffff1d7224 */ /* 0x000fe200078e0023 */
[----:B--2---:R-:W-:Y:S01]  /*6c950*/  IADD3 R30, P3, R30, R56, RZ ;  /* 0x000000381e1e7210 */ /* 0x004fe20007f7e0ff */
[----:B------:R1:W-:Y:S01]  /*6c960*/  STL [R1+0x15ac], R34 ;  /* 0x0015ac2201007387 */ /* 0x0003e20000100800 */
[----:B------:R-:W-:Y:S03]  /*6c970*/  STL [R1+0x15a8], R35 ;  /* 0x0015a82301007387 */ /* 0x000fe60000100800 */
[----:B------:R3:W-:Y:S01]  /*6c980*/  LDGSTS.E [R0+0x34a00], [R28.64], P1 ;  /* 0x34a000001c007fae */ /* 0x0007e20008921844 */
[----:B------:R-:W-:-:S03]  /*6c990*/  IMAD.X R31, R31, 0x1, R2, P3 ;  /* 0x000000011f1f7824 */ /* 0x000fc600018e0602 */
[----:B------:R3:W-:Y:S01]  /*6c9a0*/  STL [R1+0x15b4], R30 ;  /* 0x0015b41e01007387 */ /* 0x0007e20000100800 */
[----:B------:R-:W-:-:S03]  /*6c9b0*/  ISETP.GT.AND P2, PT, R3, 0x6d, PT ;  /* 0x0000006d0300780c */ /* 0x000fc60003f44270 */
[----:B------:R4:W-:Y:S01]  /*6c9c0*/  STL [R1+0x15b0], R31 ;  /* 0x0015b01f01007387 */ /* 0x0009e20000100800 */
[----:B-1----:R-:W2:Y:S02]  /*6c9d0*/  LDL.LU R34, [R1+0x1638] ;  /* 0x0016380001227983 */ /* 0x002ea40000300800 */
[----:B---3--:R-:W-:Y:S01]  /*6c9e0*/  IMAD.MOV.U32 R28, RZ, RZ, R30 ;  /* 0x000000ffff1c7224 */ /* 0x008fe200078e001e */
[----:B------:R-:W-:Y:S01]  /*6c9f0*/  MOV R29, R31 ;  /* 0x0000001f001d7202 */ /* 0x000fe20000000f00 */
[----:B------:R-:W3:Y:S01]  /*6ca00*/  LDL.LU R30, [R1+0x163c] ;  /* 0x00163c00011e7983 */ /* 0x000ee20000300800 */
[----:B------:R-:W2:Y:S02]  /*6ca10*/  LDL.LU R35, [R1+0x16a0] ;  /* 0x0016a00001237983 */ /* 0x000ea40000300800 */
[----:B----4-:R-:W4:Y:S01]  /*6ca20*/  LDL.LU R31, [R1+0x16a4] ;  /* 0x0016a400011f7983 */ /* 0x010f220000300800 */
        /* <DEDUP_REMOVED lines=12> */
[----:B------:R1:W-:Y:S01]  /*6caf0*/  STL [R1+0x1624], R32 ;  /* 0x0016242001007387 */ /* 0x0003e20000100800 */
[----:B------:R1:W-:Y:S04]  /*6cb00*/  LDGSTS.E [R0+0x34e00], [R28.64], P1 ;  /* 0x34e000001c007fae */ /* 0x0003e80008921844 */
[----:B------:R1:W-:Y:S04]  /*6cb10*/  STL [R1+0x1620], R33 ;  /* 0x0016202101007387 */ /* 0x0003e80000100800 */
[----:B-1----:R-:W2:Y:S01]  /*6cb20*/  LDL.LU R41, [R1+0x16a8] ;  /* 0x0016a80001297983 */ /* 0x002ea20000300800 */
[----:B------:R-:W-:-:S03]  /*6cb30*/  IMAD.MOV.U32 R28, RZ, RZ, R32 ;  /* 0x000000ffff1c7224 */ /* 0x000fc600078e0020 */
[----:B------:R-:W2:Y:S01]  /*6cb40*/  LDL.LU R32, [R1+0x16ac] ;  /* 0x0016ac0001207983 */ /* 0x000ea20000300800 */
[----:B------:R-:W-:Y:S01]  /*6cb50*/  MOV R29, R33 ;  /* 0x00000021001d7202 */ /* 0x000fe20000000f00 */
[----:B------:R-:W2:Y:S02]  /*6cb60*/  LDL.LU R40, [R1+0x16b0] ;  /* 0x0016b00001287983 */ /* 0x000ea40000300800 */
[----:B------:R-:W2:Y:S02]  /*6cb70*/  LDL.LU R33, [R1+0x16b4] ;  /* 0x0016b40001217983 */ /* 0x000ea40000300800 */
        /* <DEDUP_REMOVED lines=17> */
[----:B------:R-:W2:Y:S04]  /*6cc90*/  LDL.LU R37, [R1+0x1720] ;  /* 0x0017200001257983 */ /* 0x000ea80000300800 */
[----:B------:R1:W-:Y:S01]  /*6cca0*/  LDGSTS.E [R0+0x36c00], [R28.64], P2 ;  /* 0x36c000001c007fae */ /* 0x0003e20009121844 */
[----:B------:R-:W2:Y:S01]  /*6ccb0*/  LDL.LU R36, [R1+0x1724] ;  /* 0x0017240001247983 */ /* 0x000ea20000300800 */
[----:B-1----:R-:W-:-:S04]  /*6ccc0*/  SEL R28, RZ, 0x4, !P1 ;  /* 0x00000004ff1c7807 */ /* 0x002fc80004800000 */
[----:B------:R-:W-:-:S04]  /*6ccd0*/  SEL R28, R28, RZ, !P0 ;  /* 0x000000ff1c1c7207 */ /* 0x000fc80004000000 */
[----:B------:R-:W-:Y:S02]  /*6cce0*/  ISETP.NE.U32.AND P1, PT, R28, RZ, PT ;  /* 0x000000ff1c00720c */ /* 0x000fe40003f25070 */
[-C--:B---3--:R-:W-:Y:S02]  /*6ccf0*/  IADD3 R30, P3, R30, R56.reuse, RZ ;  /* 0x000000381e1e7210 */ /* 0x088fe40007f7e0ff */
[----:B----4-:R-:W-:-:S03]  /*6cd00*/  IADD3 R31, P4, R31, R56, RZ ;  /* 0x000000381f1f7210 */ /* 0x010fc60007f9e0ff */
[--C-:B--2---:R-:W-:Y:S01]  /*6cd10*/  IMAD.X R34, R34, 0x1, R2.reuse, P3 ;  /* 0x0000000122227824 */ /* 0x104fe200018e0602 */
[----:B------:R-:W-:Y:S01]  /*6cd20*/  STL [R1+0x163c], R30 ;  /* 0x00163c1e01007387 */ /* 0x000fe20000100800 */
[----:B------:R-:W-:Y:S01]  /*6cd30*/  IMAD.X R35, R35, 0x1, R2, P4 ;  /* 0x0000000123237824 */ /* 0x000fe200020e0602 */
[----:B------:R-:W-:Y:S01]  /*6cd40*/  MOV R28, R30 ;  /* 0x0000001e001c7202 */ /* 0x000fe20000000f00 */
[----:B------:R-:W-:Y:S01]  /*6cd50*/  IMAD.MOV.U32 R29, RZ, RZ, R34 ;  /* 0x000000ffff1d7224 */ /* 0x000fe200078e0022 */
[----:B------:R1:W-:Y:S01]  /*6cd60*/  STL [R1+0x1638], R34 ;  /* 0x0016382201007387 */ /* 0x0003e20000100800 */
[----:B------:R-:W-:Y:S03]  /*6cd70*/  STL [R1+0x16a4], R31 ;  /* 0x0016a41f01007387 */ /* 0x000fe60000100800 */
[----:B------:R2:W-:Y:S04]  /*6cd80*/  LDGSTS.E [R0+0x36e00], [R28.64], P2 ;  /* 0x36e000001c007fae */ /* 0x0005e80009121844 */
[----:B-1----:R-:W3:Y:S01]  /*6cd90*/  LDL.LU R34, [R1+0x172c] ;  /* 0x00172c0001227983 */ /* 0x002ee20000300800 */
[----:B------:R1:W-:Y:S02]  /*6cda0*/  STL [R1+0x16a0], R35 ;  /* 0x0016a02301007387 */ /* 0x0003e40000100800 */
[----:B------:R-:W4:Y:S01]  /*6cdb0*/  LDL.LU R30, [R1+0x1734] ;  /* 0x00173400011e7983 */ /* 0x000f220000300800 */
[----:B--2---:R-:W-:Y:S01]  /*6cdc0*/  MOV R29, R35 ;  /* 0x00000023001d7202 */ /* 0x004fe20000000f00 */
[----:B------:R-:W-:Y:S01]  /*6cdd0*/  IMAD.MOV.U32 R28, RZ, RZ, R31 ;  /* 0x000000ffff1c7224 */ /* 0x000fe200078e001f */
[----:B-1----:R-:W2:Y:S01]  /*6cde0*/  LDL.LU R35, [R1+0x1728] ;  /* 0x0017280001237983 */ /* 0x002ea20000300800 */
[----:B------:R-:W2:Y:S03]  /*6cdf0*/  LDL.LU R31, [R1+0x1730] ;  /* 0x00173000011f7983 */ /* 0x000ea60000300800 */
[----:B------:R1:W-:Y:S01]  /*6ce00*/  LDGSTS.E [R0+0x38800], [R28.64], P1 ;  /* 0x388000001c007fae */ /* 0x0003e20008921844 */
[----:B------:R-:W-:-:S02]  /*6ce10*/  IADD3 R32, P2, R32, R56, RZ ;  /* 0x0000003820207210 */ /* 0x000fc40007f5e0ff */
[----:B------:R-:W-:-:S03]  /*6ce20*/  IADD3 R33, P3, R33, R56, RZ ;  /* 0x0000003821217210 */ /* 0x000fc60007f7e0ff */
[--C-:B------:R-:W-:Y:S01]  /*6ce30*/  IMAD.X R41, R41, 0x1, R2.reuse, P2 ;  /* 0x0000000129297824 */ /* 0x100fe200010e0602 */
[----:B------:R1:W-:Y:S02]  /*6ce40*/  STL [R1+0x16ac], R32 ;  /* 0x0016ac2001007387 */ /* 0x0003e40000100800 */
[----:B-1----:R-:W-:Y:S01]  /*6ce50*/  MOV R28, R32 ;  /* 0x00000020001c7202 */ /* 0x002fe20000000f00 */
[----:B------:R-:W-:Y:S02]  /*6ce60*/  IMAD.X R40, R40, 0x1, R2, P3 ;  /* 0x0000000128287824 */ /* 0x000fe400018e0602 */
[----:B------:R-:W-:Y:S01]  /*6ce70*/  IMAD.MOV.U32 R29, RZ, RZ, R41 ;  /* 0x000000ffff1d7224 */ /* 0x000fe200078e0029 */
[----:B------:R-:W-:Y:S01]  /*6ce80*/  STL [R1+0x16a8], R41 ;  /* 0x0016a82901007387 */ /* 0x000fe20000100800 */
[----:B------:R1:W-:Y:S03]  /*6ce90*/  STL [R1+0x16b4], R33 ;  /* 0x0016b42101007387 */ /* 0x0003e60000100800 */
[----:B------:R1:W-:Y:S04]  /*6cea0*/  LDGSTS.E [R0+0x38a00], [R28.64], P1 ;  /* 0x38a000001c007fae */ /* 0x0003e80008921844 */
[----:B------:R-:W2:Y:S01]  /*6ceb0*/  LDL.LU R32, [R1+0x173c] ;  /* 0x00173c0001207983 */ /* 0x000ea20000300800 */
[----:B------:R1:W-:Y:S02]  /*6cec0*/  STL [R1+0x16b0], R40 ;  /* 0x0016b02801007387 */ /* 0x0003e40000100800 */
[----:B-1----:R-:W-:-:S02]  /*6ced0*/  IMAD.MOV.U32 R28, RZ, RZ, R33 ;  /* 0x000000ffff1c7224 */ /* 0x002fc400078e0021 */
[----:B------:R-:W2:Y:S01]  /*6cee0*/  LDL.LU R33, [R1+0x1738] ;  /* 0x0017380001217983 */ /* 0x000ea20000300800 */
[----:B------:R-:W2:Y:S02]  /*6cef0*/  LDL.LU R43, [R1+0x17a0] ;  /* 0x0017a000012b7983 */ /* 0x000ea40000300800 */
[----:B------:R-:W2:Y:S01]  /*6cf00*/  LDL.LU R42, [R1+0x17a4] ;  /* 0x0017a400012a7983 */ /* 0x000ea20000300800 */
[----:B------:R-:W-:Y:S01]  /*6cf10*/  MOV R29, R40 ;  /* 0x00000028001d7202 */ /* 0x000fe20000000f00 */
[----:B------:R-:W2:Y:S01]  /*6cf20*/  LDL.LU R41, [R1+0x17a8] ;  /* 0x0017a80001297983 */ /* 0x000ea20000300800 */
[----:B------:R-:W2:Y:S01]  /*6cf30*/  LDL.LU R40, [R1+0x17ac] ;  /* 0x0017ac0001287983 */ /* 0x000ea20000300800 */
[----:B------:R-:W-:Y:S02]  /*6cf40*/  ISETP.GT.AND P2, PT, R3, 0x75, PT ;  /* 0x000000750300780c */ /* 0x000fe40003f44270 */
[----:B------:R1:W-:Y:S02]  /*6cf50*/  LDGSTS.E [R0+0x38c00], [R28.64], P1 ;  /* 0x38c000001c007fae */ /* 0x0003e40008921844 */
[----:B-1----:R-:W-:-:S02]  /*6cf60*/  SEL R28, RZ, 0x4, !P2 ;  /* 0x00000004ff1c7807 */ /* 0x002fc40005000000 */
[----:B------:R-:W-:Y:S02]  /*6cf70*/  IADD3 R38, P3, R38, R56, RZ ;  /* 0x0000003826267210 */ /* 0x000fe40007f7e0ff */
[----:B------:R-:W-:-:S03]  /*6cf80*/  SEL R28, R28, RZ, !P0 ;  /* 0x000000ff1c1c7207 */ /* 0x000fc60004000000 */
[--C-:B------:R-:W-:Y:S01]  /*6cf90*/  IMAD.X R39, R39, 0x1, R2.reuse, P3 ;  /* 0x0000000127277824 */ /* 0x100fe200018e0602 */
[----:B------:R-:W-:Y:S02]  /*6cfa0*/  ISETP.NE.U32.AND P2, PT, R28, RZ, PT ;  /* 0x000000ff1c00720c */ /* 0x000fe40003f45070 */
[----:B------:R-:W-:Y:S01]  /*6cfb0*/  IADD3 R36, P4, R36, R56, RZ ;  /* 0x0000003824247210 */ /* 0x000fe20007f9e0ff */
[----:B------:R-:W-:Y:S02]  /*6cfc0*/  MOV R28, R38 ;  /* 0x00000026001c7202 */ /* 0x000fe40000000f00 */
[----:B------:R-:W-:Y:S02]  /*6cfd0*/  IMAD.MOV.U32 R29, RZ, RZ, R39 ;  /* 0x000000ffff1d7224 */ /* 0x000fe400078e0027 */
[----:B------:R-:W-:-:S03]  /*6cfe0*/  IMAD.X R37, R37, 0x1, R2, P4 ;  /* 0x0000000125257824 */ /* 0x000fc600020e0602 */
[----:B------:R1:W-:Y:S02]  /*6cff0*/  LDGSTS.E [R0+0x38e00], [R28.64], P1 ;  /* 0x38e000001c007fae */ /* 0x0003e40008921844 */
[----:B-1----:R-:W-:Y:S01]  /*6d000*/  IMAD.MOV.U32 R28, RZ, RZ, R36 ;  /* 0x000000ffff1c7224 */ /* 0x002fe200078e0024 */
[----:B------:R-:W-:-:S05]  /*6d010*/  MOV R29, R37 ;  /* 0x00000025001d7202 */ /* 0x000fca0000000f00 */
[----:B------:R1:W-:Y:S04]  /*6d020*/  LDGSTS.E [R0+0x3a800], [R28.64], P2 ;  /* 0x3a8000001c007fae */ /* 0x0003e80009121844 */
[----:B------:R-:W-:Y:S01]  /*6d030*/  STL [R1+0x16bc], R38 ;  /* 0x0016bc2601007387 */ /* 0x000fe20000100800 */
[----:B------:R-:W-:Y:S02]  /*6d040*/  STL [R1+0x16b8], R39 ;  /* 0x0016b82701007387 */ /* 0x000fe40000100800 */
[----:B------:R-:W-:Y:S02]  /*6d050*/  STL [R1+0x1724], R36 ;  /* 0x0017242401007387 */ /* 0x000fe40000100800 */
[----:B------:R-:W-:Y:S01]  /*6d060*/  STL [R1+0x1720], R37 ;  /* 0x0017202501007387 */ /* 0x000fe20000100800 */
[----:B---3--:R-:W-:-:S02]  /*6d070*/  IADD3 R34, P1, R34, R56, RZ ;  /* 0x0000003822227210 */ /* 0x008fc40007f3e0ff */
[----:B----4-:R-:W-:Y:S02]  /*6d080*/  IADD3 R30, P3, R30, R56, RZ ;  /* 0x000000381e1e7210 */ /* 0x010fe40007f7e0ff */
[----:B-1----:R-:W-:Y:S01]  /*6d090*/  MOV R28, R34 ;  /* 0x00000022001c7202 */ /* 0x002fe20000000f00 */
[--C-:B--2---:R-:W-:Y:S02]  /*6d0a0*/  IMAD.X R35, R35, 0x1, R2.reuse, P1 ;  /* 0x0000000123237824 */ /* 0x104fe400008e0602 */
[----:B------:R-:W-:Y:S02]  /*6d0b0*/  IMAD.X R31, R31, 0x1, R2, P3 ;  /* 0x000000011f1f7824 */ /* 0x000fe400018e0602 */
[----:B------:R-:W-:Y:S01]  /*6d0c0*/  IMAD.MOV.U32 R29, RZ, RZ, R35 ;  /* 0x000000ffff1d7224 */ /* 0x000fe200078e0023 */
[----:B------:R-:W-:-:S04]  /*6d0d0*/  ISETP.GT.AND P1, PT, R3, 0x79, PT ;  /* 0x000000790300780c */ /* 0x000fc80003f24270 */
[----:B------:R1:W-:Y:S04]  /*6d0e0*/  LDGSTS.E [R0+0x3aa00], [R28.64], P2 ;  /* 0x3aa000001c007fae */ /* 0x0003e80009121844 */
[----:B------:R-:W-:Y:S01]  /*6d0f0*/  STL [R1+0x172c], R34 ;  /* 0x00172c2201007387 */ /* 0x000fe20000100800 */
[----:B------:R-:W-:Y:S02]  /*6d100*/  STL [R1+0x1728], R35 ;  /* 0x0017282301007387 */ /* 0x000fe40000100800 */
[----:B------:R-:W-:Y:S02]  /*6d110*/  STL [R1+0x1734], R30 ;  /* 0x0017341e01007387 */ /* 0x000fe40000100800 */
[----:B-1----:R-:W-:Y:S01]  /*6d120*/  IMAD.MOV.U32 R28, RZ, RZ, R30 ;  /* 0x000000ffff1c7224 */ /* 0x002fe200078e001e */
[----:B------:R-:W-:Y:S01]  /*6d130*/  MOV R29, R31 ;  /* 0x0000001f001d7202 */ /* 0x000fe20000000f00 */
[----:B------:R1:W-:Y:S04]  /*6d140*/  STL [R1+0x1730], R31 ;  /* 0x0017301f01007387 */ /* 0x0003e80000100800 */
[----:B------:R2:W-:Y:S01]  /*6d150*/  LDGSTS.E [R0+0x3ac00], [R28.64], P2 ;  /* 0x3ac000001c007fae */ /* 0x0005e20009121844 */
[----:B------:R-:W-:-:S03]  /*6d160*/  IADD3 R32, P3, R32, R56, RZ ;  /* 0x0000003820207210 */ /* 0x000fc60007f7e0ff */
[----:B-1----:R-:W3:Y:S01]  /*6d170*/  LDL.LU.64 R30, [R1+0xee0] ;  /* 0x000ee000011e7983 */ /* 0x002ee20000300a00 */
[----:B--2---:R-:W-:Y:S01]  /*6d180*/  SEL R28, RZ, 0x4, !P1 ;  /* 0x00000004ff1c7807 */ /* 0x004fe20004800000 */
[----:B------:R-:W-:-:S03]  /*6d190*/  IMAD.X R33, R33, 0x1, R2, P3 ;  /* 0x0000000121217824 */ /* 0x000fc600018e0602 */
[----:B------:R-:W-:Y:S01]  /*6d1a0*/  SEL R28, R28, RZ, !P0 ;  /* 0x000000ff1c1c7207 */ /* 0x000fe20004000000 */
[----:B------:R-:W-:Y:S01]  /*6d1b0*/  STL [R1+0x173c], R32 ;  /* 0x00173c2001007387 */ /* 0x000fe20000100800 */
[----:B------:R1:W-:Y:S02]  /*6d1c0*/  STL [R1+0x1738], R33 ;  /* 0x0017382101007387 */ /* 0x0003e40000100800 */
[----:B------:R-:W-:Y:S01]  /*6d1d0*/  ISETP.NE.U32.AND P1, PT, R28, RZ, PT ;  /* 0x000000ff1c00720c */ /* 0x000fe20003f25070 */
[----:B------:R-:W-:Y:S01]  /*6d1e0*/  IMAD.MOV.U32 R28, RZ, RZ, R32 ;  /* 0x000000ffff1c7224 */ /* 0x000fe200078e0020 */
[----:B------:R-:W-:-:S05]  /*6d1f0*/  MOV R29, R33 ;  /* 0x00000021001d7202 */ /* 0x000fca0000000f00 */
[----:B------:R2:W-:Y:S04]  /*6d200*/  LDGSTS.E [R0+0x3ae00], [R28.64], P2 ;  /* 0x3ae000001c007fae */ /* 0x0005e80009121844 */
[----:B-1----:R-:W4:Y:S01]  /*6d210*/  LDL.LU.64 R32, [R1+0xed8] ;  /* 0x000ed80001207983 */ /* 0x002f220000300a00 */
[----:B------:R-:W4:Y:S02]  /*6d220*/  LDL.LU.64 R34, [R1+0xe70] ;  /* 0x000e700001227983 */ /* 0x000f240000300a00 */
[----:B------:R-:W4:Y:S01]  /*6d230*/  LDL.LU.64 R36, [R1+0xe68] ;  /* 0x000e680001247983 */ /* 0x000f220000300a00 */
[-C--:B------:R-:W-:Y:S02]  /*6d240*/  IADD3 R42, P2, R42, R56.reuse, RZ ;  /* 0x000000382a2a7210 */ /* 0x080fe40007f5e0ff */
[----:B------:R-:W-:Y:S01]  /*6d250*/  IADD3 R40, P3, R40, R56, RZ ;  /* 0x0000003828287210 */ /* 0x000fe20007f7e0ff */
[----:B------:R-:W4:Y:S01]  /*6d260*/  LDL.LU.64 R38, [R1+0xe60] ;  /* 0x000e600001267983 */ /* 0x000f220000300a00 */
[----:B------:R-:W4:Y:S02]  /*6d270*/  LDL.LU.64 R48, [R1+0xe58] ;  /* 0x000e580001307983 */ /* 0x000f240000300a00 */
[----:B------:R-:W-:-:S02]  /*6d280*/  IMAD.X R43, R43, 0x1, R2, P2 ;  /* 0x000000012b2b7824 */ /* 0x000fc400010e0602 */
[----:B------:R-:W-:Y:S01]  /*6d290*/  IMAD.X R41, R41, 0x1, R2, P3 ;  /* 0x0000000129297824 */ /* 0x000fe200018e0602 */
[----:B--2---:R-:W-:Y:S01]  /*6d2a0*/  MOV R28, R42 ;  /* 0x0000002a001c7202 */ /* 0x004fe20000000f00 */
[----:B------:R-:W-:Y:S01]  /*6d2b0*/  IMAD.MOV.U32 R29, RZ, RZ, R43 ;  /* 0x000000ffff1d7224 */ /* 0x000fe200078e002b */
[----:B------:R-:W-:Y:S01]  /*6d2c0*/  STL [R1+0x17a4], R42 ;  /* 0x0017a42a01007387 */ /* 0x000fe20000100800 */
[----:B------:R-:W-:Y:S02]  /*6d2d0*/  STL [R1+0x17a0], R43 ;  /* 0x0017a02b01007387 */ /* 0x000fe40000100800 */
[----:B------:R-:W-:Y:S02]  /*6d2e0*/  STL [R1+0x17ac], R40 ;  /* 0x0017ac2801007387 */ /* 0x000fe40000100800 */
[----:B------:R1:W-:Y:S01]  /*6d2f0*/  STL [R1+0x17a8], R41 ;  /* 0x0017a82901007387 */ /* 0x0003e20000100800 */
[----:B------:R2:W-:Y:S02]  /*6d300*/  LDGSTS.E [R0+0x3c800], [R28.64], P1 ;  /* 0x3c8000001c007fae */ /* 0x0005e40008921844 */
[----:B--2---:R-:W-:Y:S01]  /*6d310*/  MOV R29, R41 ;  /* 0x00000029001d7202 */ /* 0x004fe20000000f00 */
[----:B------:R-:W-:Y:S01]  /*6d320*/  IMAD.MOV.U32 R28, RZ, RZ, R40 ;  /* 0x000000ffff1c7224 */ /* 0x000fe200078e0028 */
[----:B-1----:R-:W2:Y:S01]  /*6d330*/  LDL.LU R41, [R1+0x1de0] ;  /* 0x001de00001297983 */ /* 0x002ea20000300800 */
[----:B------:R-:W2:Y:S01]  /*6d340*/  LDL.LU R40, [R1+0x1dec] ;  /* 0x001dec0001287983 */ /* 0x000ea20000300800 */
[----:B------:R-:W-:-:S02]  /*6d350*/  ISETP.GT.AND P2, PT, R3, 0x7d, PT ;  /* 0x0000007d0300780c */ /* 0x000fc40003f44270 */
[----:B------:R-:W-:Y:S01]  /*6d360*/  ISETP.GT.AND P3, PT, R3, 0x2, PT ;  /* 0x000000020300780c */ /* 0x000fe20003f64270 */
[----:B------:R1:W-:Y:S04]  /*6d370*/  LDGSTS.E [R0+0x3ca00], [R28.64], P1 ;  /* 0x3ca000001c007fae */ /* 0x0003e80008921844 */
[----:B------:R-:W2:Y:S01]  /*6d380*/  LDL.LU R46, [R1+0x1dd8] ;  /* 0x001dd800012e7983 */ /* 0x000ea20000300800 */
[----:B------:R-:W2:Y:S02]  /*6d390*/  LDL.LU R45, [R1+0x1de4] ;  /* 0x001de400012d7983 */ /* 0x000ea40000300800 */
[----:B------:R-:W2:Y:S02]  /*6d3a0*/  LDL.LU R44, [R1+0x1dd0] ;  /* 0x001dd000012c7983 */ /* 0x000ea40000300800 */
[----:B------:R-:W2:Y:S01]  /*6d3b0*/  LDL.LU R43, [R1+0x1ddc] ;  /* 0x001ddc00012b7983 */ /* 0x000ea20000300800 */
[----:B-1----:R-:W-:-:S02]  /*6d3c0*/  SEL R28, RZ, 0x4, !P2 ;  /* 0x00000004ff1c7807 */ /* 0x002fc40005000000 */
[----:B------:R-:W-:Y:S02]  /*6d3d0*/  SEL R29, RZ, 0x4, !P3 ;  /* 0x00000004ff1d7807 */ /* 0x000fe40005800000 */
[----:B------:R-:W-:Y:S02]  /*6d3e0*/  SEL R28, R28, RZ, !P0 ;  /* 0x000000ff1c1c7207 */ /* 0x000fe40004000000 */
[----:B------:R-:W-:Y:S02]  /*6d3f0*/  SEL R29, R29, RZ, !P0 ;  /* 0x000000ff1d1d7207 */ /* 0x000fe40004000000 */
[----:B------:R-:W-:Y:S02]  /*6d400*/  ISETP.NE.U32.AND P3, PT, R28, RZ, PT ;  /* 0x000000ff1c00720c */ /* 0x000fe40003f65070 */
[----:B------:R-:W-:Y:S02]  /*6d410*/  ISETP.NE.U32.AND P2, PT, R29, RZ, PT ;  /* 0x000000ff1d00720c */ /* 0x000fe40003f45070 */
[----:B---3--:R-:W-:-:S05]  /*6d420*/  IADD3 R28, P4, R30, R56, RZ ;  /* 0x000000381e1c7210 */ /* 0x008fca0007f9e0ff */
[----:B------:R-:W-:-:S05]  /*6d430*/  IMAD.X R29, R31, 0x1, R2, P4 ;  /* 0x000000011f1d7824 */ /* 0x000fca00020e0602 */
[----:B------:R1:W-:Y:S01]  /*6d440*/  LDGSTS.E [R0+0x3cc00], [R28.64], P1 ;  /* 0x3cc000001c007fae */ /* 0x0003e20008921844 */
[----:B----4-:R-:W-:-:S05]  /*6d450*/  IADD3 R30, P4, R32, R56, RZ ;  /* 0x00000038201e7210 */ /* 0x010fca0007f9e0ff */
[----:B------:R-:W-:Y:S01]  /*6d460*/  IMAD.X R31, R33, 0x1, R2, P4 ;  /* 0x00000001211f7824 */ /* 0x000fe200020e0602 */
[----:B------:R-:W-:-:S04]  /*6d470*/  IADD3 R32, P4, R34, R56, RZ ;  /* 0x0000003822207210 */ /* 0x000fc80007f9e0ff */
[----:B------:R-:W-:Y:S01]  /*6d480*/  IADD3.X R33, R35, R2, RZ, P4, !PT ;  /* 0x0000000223217210 */ /* 0x000fe200027fe4ff */
[-C--:B------:R-:W-:Y:S01]  /*6d490*/  IADD3 R34, P4, R36, R56.reuse, RZ ;  /* 0x0000003824227210 */ /* 0x080fe20007f9e0ff */
[----:B------:R3:W-:Y:S03]  /*6d4a0*/  LDGSTS.E [R0+0x3ce00], [R30.64], P1 ;  /* 0x3ce000001e007fae */ /* 0x0007e60008921844 */
[----:B------:R4:W-:Y:S02]  /*6d4b0*/  LDGSTS.E [R0+0x3e800], [R32.64], P3 ;  /* 0x3e80000020007fae */ /* 0x0009e40009921844 */
[----:B------:R-:W-:Y:S01]  /*6d4c0*/  IMAD.X R35, R37, 0x1, R2, P4 ;  /* 0x0000000125237824 */ /* 0x000fe200020e0602 */
[----:B------:R-:W-:-:S04]  /*6d4d0*/  IADD3 R36, P4, R38, R56, RZ ;  /* 0x0000003826247210 */ /* 0x000fc80007f9e0ff */
[----:B------:R1:W-:Y:S01]  /*6d4e0*/  LDGSTS.E [R0+0x3ea00], [R34.64], P3 ;  /* 0x3ea0000022007fae */ /* 0x0003e20009921844 */
[----:B------:R-:W-:Y:S01]  /*6d4f0*/  IMAD.X R37, R39, 0x1, R2, P4 ;  /* 0x0000000127257824 */ /* 0x000fe200020e0602 */
[----:B------:R-:W-:-:S04]  /*6d500*/  IADD3 R38, P4, R48, R56, RZ ;  /* 0x0000003830267210 */ /* 0x000fc80007f9e0ff */
[----:B------:R-:W-:Y:S01]  /*6d510*/  IADD3.X R39, R49, R2, RZ, P4, !PT ;  /* 0x0000000231277210 */ /* 0x000fe200027fe4ff */
[----:B------:R1:W-:Y:S01]  /*6d520*/  LDGSTS.E [R0+0x3ec00], [R36.64], P3 ;  /* 0x3ec0000024007fae */ /* 0x0003e20009921844 */
[-C--:B--2---:R-:W-:Y:S01]  /*6d530*/  IADD3 R40, P4, R40, R56.reuse, RZ ;  /* 0x0000003828287210 */ /* 0x084fe20007f9e0ff */
[----:B------:R-:W-:Y:S02]  /*6d540*/  IMAD.MOV.U32 R48, RZ, RZ, R38 ;  /* 0x000000ffff307224 */ /* 0x000fe400078e0026 */
[----:B------:R-:W-:Y:S02]  /*6d550*/  IMAD.MOV.U32 R49, RZ, RZ, R39 ;  /* 0x000000ffff317224 */ /* 0x000fe400078e0027 */
[----:B------:R-:W-:Y:S01]  /*6d560*/  STL [R1+0x1dec], R40 ;  /* 0x001dec2801007387 */ /* 0x000fe20000100800 */
[----:B------:R-:W-:Y:S02]  /*6d570*/  STL.64 [R1+0xee0], R28 ;  /* 0x000ee01c01007387 */ /* 0x000fe40000100a00 */
[----:B------:R-:W-:Y:S02]  /*6d580*/  STL.64 [R1+0xed8], R30 ;  /* 0x000ed81e01007387 */ /* 0x000fe40000100a00 */
[----:B------:R4:W-:Y:S01]  /*6d590*/  STL.64 [R1+0xe70], R32 ;  /* 0x000e702001007387 */ /* 0x0009e20000100a00 */
[----:B------:R1:W-:Y:S01]  /*6d5a0*/  STL.64 [R1+0xe68], R34 ;  /* 0x000e682201007387 */ /* 0x0003e20000100a00 */
[----:B------:R-:W-:Y:S02]  /*6d5b0*/  STL.64 [R1+0xe60], R36 ;  /* 0x000e602401007387 */ /* 0x000fe40000100a00 */
[----:B------:R-:W-:Y:S02]  /*6d5c0*/  STL.64 [R1+0xe58], R48 ;  /* 0x000e583001007387 */ /* 0x000fe40000100a00 */
[----:B------:R-:W-:Y:S01]  /*6d5d0*/  IMAD.X R41, R41, 0x1, R2, P4 ;  /* 0x0000000129297824 */ /* 0x000fe200020e0602 */
[----:B------:R-:W-:Y:S01]  /*6d5e0*/  IADD3 R45, P1, R45, R56, RZ ;  /* 0x000000382d2d7210 */ /* 0x000fe20007f3e0ff */
[----:B------:R2:W-:Y:S04]  /*6d5f0*/  LDGSTS.E [R0+0x3ee00], [R48.64], P3 ;  /* 0x3ee0000030007fae */ /* 0x0005e80009921844 */
[----:B----4-:R-:W4:Y:S01]  /*6d600*/  LDL.LU R32, [R1+0x1dd4] ;  /* 0x001dd40001207983 */ /* 0x010f220000300800 */
[----:B---3--:R-:W3:Y:S02]  /*6d610*/  LDL.LU R30, [R1+0x1d6c] ;  /* 0x001d6c00011e7983 */ /* 0x008ee40000300800 */
[----:B-1----:R-:W2:Y:S02]  /*6d620*/  LDL.LU R34, [R1+0x1dc8] ;  /* 0x001dc80001227983 */ /* 0x002ea40000300800 */
[----:B------:R-:W2:Y:S01]  /*6d630*/  LDL.LU R31, [R1+0x1d60] ;  /* 0x001d6000011f7983 */ /* 0x000ea20000300800 */
[----:B------:R1:W-:Y:S01]  /*6d640*/  STL [R1+0x1de0], R41 ;  /* 0x001de02901007387 */ /* 0x0003e20000100800 */
[----:B------:R-:W-:-:S02]  /*6d650*/  IMAD.MOV.U32 R29, RZ, RZ, R41 ;  /* 0x000000ffff1d7224 */ /* 0x000fc400078e0029 */
[----:B------:R-:W2:Y:S01]  /*6d660*/  LDL.LU R42, [R1+0x1d58] ;  /* 0x001d5800012a7983 */ /* 0x000ea20000300800 */
[----:B------:R-:W-:Y:S02]  /*6d670*/  MOV R28, R40 ;  /* 0x00000028001c7202 */ /* 0x000fe40000000f00 */
[----:B------:R-:W-:Y:S02]  /*6d680*/  IADD3 R43, P3, R43, R56, RZ ;  /* 0x000000382b2b7210 */ /* 0x000fe40007f7e0ff */
[----:B------:R-:W-:Y:S01]  /*6d690*/  SHF.L.U32 R250, R57, 0x2, RZ ;  /* 0x0000000239fa7819 */ /* 0x000fe200000006ff */
[----:B-1----:R-:W2:Y:S01]  /*6d6a0*/  LDL.LU R41, [R1+0x1d64] ;  /* 0x001d640001297983 */ /* 0x002ea20000300800 */
[----:B------:R-:W2:Y:S02]  /*6d6b0*/  LDL.LU R40, [R1+0x1d50] ;  /* 0x001d500001287983 */ /* 0x000ea40000300800 */
[----:B------:R-:W2:Y:S02]  /*6d6c0*/  LDL.LU R39, [R1+0x1d5c] ;  /* 0x001d5c0001277983 */ /* 0x000ea40000300800 */
[----:B------:R-:W-:Y:S01]  /*6d6d0*/  IMAD.X R46, R46, 0x1, R2, P1 ;  /* 0x000000012e2e7824 */ /* 0x000fe200008e0602 */
[----:B------:R-:W-:-:S02]  /*6d6e0*/  IADD3.X R44, R44, R2, RZ, P3, !PT ;  /* 0x000000022c2c7210 */ /* 0x000fc40001ffe4ff */
[----:B------:R-:W-:Y:S01]  /*6d6f0*/  LOP3.LUT R63, R250, 0x40, RZ, 0x3c, !PT ;  /* 0x00000040fa3f7812 */ /* 0x000fe200078e3cff */
[----:B------:R-:W-:Y:S01]  /*6d700*/  STL [R1+0x1de4], R45 ;  /* 0x001de42d01007387 */ /* 0x000fe20000100800 */
[----:B------:R-:W-:Y:S02]  /*6d710*/  STL [R1+0x1dd8], R46 ;  /* 0x001dd82e01007387 */ /* 0x000fe40000100800 */
[----:B------:R-:W-:Y:S02]  /*6d720*/  STL [R1+0x1ddc], R43 ;  /* 0x001ddc2b01007387 */ /* 0x000fe40000100800 */
[----:B------:R-:W-:Y:S02]  /*6d730*/  STL [R1+0x1dd0], R44 ;  /* 0x001dd02c01007387 */ /* 0x000fe40000100800 */
[----:B------:R-:W-:Y:S01]  /*6d740*/  IMAD R33, R60, 0x40000, R63 ;  /* 0x000400003c217824 */ /* 0x000fe200078e023f */
[----:B------:R-:W2:Y:S01]  /*6d750*/  LDL.LU R38, [R1+0x1d48] ;  /* 0x001d480001267983 */ /* 0x000ea20000300800 */
[----:B------:R-:W2:Y:S02]  /*6d760*/  LDL.LU R37, [R1+0x1d54] ;  /* 0x001d540001257983 */ /* 0x000ea40000300800 */
[----:B------:R-:W2:Y:S02]  /*6d770*/  LDL.LU R36, [R1+0x1ce0] ;  /* 0x001ce00001247983 */ /* 0x000ea40000300800 */
[----:B------:R-:W2:Y:S01]  /*6d780*/  LDL.LU R35, [R1+0x1cec] ;  /* 0x001cec0001237983 */ /* 0x000ea20000300800 */
[----:B------:R1:W-:Y:S02]  /*6d790*/  LDGSTS.E [R33+0x1000], [R28.64], P2 ;  /* 0x010000001c217fae */ /* 0x0003e40009121844 */
[----:B-1----:R-:W-:-:S02]  /*6d7a0*/  IMAD.MOV.U32 R28, RZ, RZ, R45 ;  /* 0x000000ffff1c7224 */ /* 0x002fc400078e002d */
[----:B------:R-:W-:-:S05]  /*6d7b0*/  IMAD.MOV.U32 R29, RZ, RZ, R46 ;  /* 0x000000ffff1d7224 */ /* 0x000fca00078e002e */
[----:B------:R1:W-:Y:S02]  /*6d7c0*/  LDGSTS.E [R33+0x1200], [R28.64], P2 ;  /* 0x012000001c217fae */ /* 0x0003e40009121844 */
[----:B-1----:R-:W-:Y:S01]  /*6d7d0*/  MOV R28, R43 ;  /* 0x0000002b001c7202 */ /* 0x002fe20000000f00 */
[----:B------:R-:W-:-:S05]  /*6d7e0*/  IMAD.MOV.U32 R29, RZ, RZ, R44 ;  /* 0x000000ffff1d7224 */ /* 0x000fca00078e002c */
[----:B------:R1:W-:Y:S01]  /*6d7f0*/  LDGSTS.E [R33+0x1400], [R28.64], P2 ;  /* 0x014000001c217fae */ /* 0x0003e20009121844 */
[-C--:B----4-:R-:W-:Y:S02]  /*6d800*/  IADD3 R32, P3, R32, R56.reuse, RZ ;  /* 0x0000003820207210 */ /* 0x090fe40007f7e0ff */
[----:B---3--:R-:W-:-:S03]  /*6d810*/  IADD3 R30, P4, R30, R56, RZ ;  /* 0x000000381e1e7210 */ /* 0x008fc60007f9e0ff */
[----:B--2---:R-:W-:Y:S01]  /*6d820*/  IMAD.X R34, R34, 0x1, R2, P3 ;  /* 0x0000000122227824 */ /* 0x004fe200018e0602 */
[----:B------:R-:W-:Y:S01]  /*6d830*/  IADD3.X R31, R31, R2, RZ, P4, !PT ;  /* 0x000000021f1f7210 */ /* 0x000fe200027fe4ff */
[----:B------:R-:W-:Y:S01]  /*6d840*/  STL [R1+0x1dd4], R32 ;  /* 0x001dd42001007387 */ /* 0x000fe20000100800 */
[----:B-1----:R-:W-:Y:S02]  /*6d850*/  IMAD.MOV.U32 R28, RZ, RZ, R32 ;  /* 0x000000ffff1c7224 */ /* 0x002fe400078e0020 */
[----:B------:R-:W-:Y:S02]  /*6d860*/  IMAD.MOV.U32 R29, RZ, RZ, R34 ;  /* 0x000000ffff1d7224 */ /* 0x000fe400078e0022 */
[----:B------:R1:W-:Y:S01]  /*6d870*/  STL [R1+0x1dc8], R34 ;  /* 0x001dc82201007387 */ /* 0x0003e20000100800 */
[----:B------:R-:W-:Y:S01]  /*6d880*/  STL [R1+0x1d6c], R30 ;  /* 0x001d6c1e01007387 */ /* 0x000fe20000100800 */
[----:B------:R2:W-:Y:S03]  /*6d890*/  STL [R1+0x1d60], R31 ;  /* 0x001d601f01007387 */ /* 0x0005e60000100800 */
[----:B------:R3:W-:Y:S04]  /*6d8a0*/  LDGSTS.E [R33+0x1600], [R28.64], P2 ;  /* 0x016000001c217fae */ /* 0x0007e80009121844 */
[----:B-1----:R-:W4:Y:S01]  /*6d8b0*/  LDL.LU R34, [R1+0x1cd8] ;  /* 0x001cd80001227983 */ /* 0x002f220000300800 */
[----:B------:R-:W4:Y:S02]  /*6d8c0*/  LDL.LU R32, [R1+0x1ce4] ;  /* 0x001ce40001207983 */ /* 0x000f240000300800 */
[----:B---3--:R-:W-:Y:S01]  /*6d8d0*/  IMAD.MOV.U32 R29, RZ, RZ, R31 ;  /* 0x000000ffff1d7224 */ /* 0x008fe200078e001f */
[----:B------:R-:W-:Y:S01]  /*6d8e0*/  MOV R28, R30 ;  /* 0x0000001e001c7202 */ /* 0x000fe20000000f00 */
[----:B--2---:R-:W2:Y:S01]  /*6d8f0*/  LDL.LU R31, [R1+0x1cd0] ;  /* 0x001cd000011f7983 */ /* 0x004ea20000300800 */
[----:B------:R-:W3:Y:S01]  /*6d900*/  LDL.LU R30, [R1+0x1cdc] ;  /* 0x001cdc00011e7983 */ /* 0x000ee20000300800 */
[----:B------:R-:W-:-:S04]  /*6d910*/  ISETP.GT.AND P1, PT, R3, 0x6, PT ;  /* 0x000000060300780c */ /* 0x000fc80003f24270 */
[----:B------:R-:W-:-:S04]  /*6d920*/  SEL R0, RZ, 0x4, !P1 ;  /* 0x00000004ff007807 */ /* 0x000fc80004800000 */
[----:B------:R-:W-:-:S04]  /*6d930*/  SEL R0, R0, RZ, !P0 ;  /* 0x000000ff00007207 */ /* 0x000fc80004000000 */
[----:B------:R-:W-:Y:S02]  /*6d940*/  ISETP.NE.U32.AND P1, PT, R0, RZ, PT ;  /* 0x000000ff0000720c */ /* 0x000fe40003f25070 */
[-C--:B------:R-:W-:Y:S02]  /*6d950*/  IADD3 R41, P2, R41, R56.reuse, RZ ;  /* 0x0000003829297210 */ /* 0x080fe40007f5e0ff */
[----:B------:R-:W-:-:S03]  /*6d960*/  IADD3 R39, P3, R39, R56, RZ ;  /* 0x0000003827277210 */ /* 0x000fc60007f7e0ff */
[----:B------:R-:W-:Y:S01]  /*6d970*/  IMAD.X R42, R42, 0x1, R2, P2 ;  /* 0x000000012a2a7824 */ /* 0x000fe200010e0602 */
[----:B------:R-:W-:Y:S01]  /*6d980*/  IADD3.X R40, R40, R2, RZ, P3, !PT ;  /* 0x0000000228287210 */ /* 0x000fe20001ffe4ff */
[----:B------:R-:W-:Y:S03]  /*6d990*/  STL [R1+0x1d64], R41 ;  /* 0x001d642901007387 */ /* 0x000fe60000100800 */
[----:B------:R1:W-:Y:S02]  /*6d9a0*/  STL [R1+0x1d58], R42 ;  /* 0x001d582a01007387 */ /* 0x0003e40000100800 */
[----:B------:R-:W-:Y:S01]  /*6d9b0*/  STL [R1+0x1d5c], R39 ;  /* 0x001d5c2701007387 */ /* 0x000fe20000100800 */
[----:B------:R1:W-:Y:S04]  /*6d9c0*/  LDGSTS.E [R33+0x3000], [R28.64], P1 ;  /* 0x030000001c217fae */ /* 0x0003e80008921844 */
[----:B------:R1:W-:Y:S01]  /*6d9d0*/  STL [R1+0x1d50], R40 ;  /* 0x001d502801007387 */ /* 0x0003e20000100800 */
[----:B------:R-:W-:-:S02]  /*6d9e0*/  IADD3 R37, P3, R37, R56, RZ ;  /* 0x0000003825257210 */ /* 0x000fc40007f7e0ff */
[----:B------:R-:W-:Y:S01]  /*6d9f0*/  IADD3 R35, P4, R35, R56, RZ ;  /* 0x0000003823237210 */ /* 0x000fe20007f9e0ff */
[----:B-1----:R-:W-:Y:S02]  /*6da00*/  IMAD.MOV.U32 R28, RZ, RZ, R41 ;  /* 0x000000ffff1c7224 */ /* 0x002fe400078e0029 */
[----:B------:R-:W-:Y:S02]  /*6da10*/  IMAD.MOV.U32 R29, RZ, RZ, R42 ;  /* 0x000000ffff1d7224 */ /* 0x000fe400078e002a */
[----:B------:R-:W2:Y:S04]  /*6da20*/  LDL.LU R42, [R1+0x1cc8] ;  /* 0x001cc800012a7983 */ /* 0x000ea80000300800 */
[----:B------:R1:W-:Y:S01]  /*6da30*/  LDGSTS.E [R33+0x3200], [R28.64], P1 ;  /* 0x032000001c217fae */ /* 0x0003e20008921844 */
[----:B------:R-:W2:Y:S01]  /*6da40*/  LDL.LU R41, [R1+0x1cd4] ;  /* 0x001cd40001297983 */ /* 0x000ea20000300800 */
[----:B------:R-:W-:Y:S01]  /*6da50*/  ISETP.GT.AND P2, PT, R3, 0xa, PT ;  /* 0x0000000a0300780c */ /* 0x000fe20003f44270 */
[----:B------:R-:W-:Y:S01]  /*6da60*/  IMAD.X R38, R38, 0x1, R2, P3 ;  /* 0x0000000126267824 */ /* 0x000fe200018e0602 */
[----:B------:R-:W-:Y:S01]  /*6da70*/  IADD3.X R36, R36, R2, RZ, P4, !PT ;  /* 0x0000000224247210 */ /* 0x000fe200027fe4ff */
[----:B-1----:R-:W-:Y:S01]  /*6da80*/  IMAD.MOV.U32 R29, RZ, RZ, R40 ;  /* 0x000000ffff1d7224 */ /* 0x002fe200078e0028 */
[----:B------:R-:W-:Y:S01]  /*6da90*/  MOV R28, R39 ;  /* 0x00000027001c7202 */ /* 0x000fe20000000f00 */
[----:B------:R-:W2:Y:S01]  /*6daa0*/  LDL.LU R40, [R1+0x1c60] ;  /* 0x001c600001287983 */ /* 0x000ea20000300800 */
[----:B------:R-:W2:Y:S01]  /*6dab0*/  LDL.LU R39, [R1+0x1c6c] ;  /* 0x001c6c0001277983 */ /* 0x000ea20000300800 */
[----:B------:R-:W-:Y:S01]  /*6dac0*/  SEL R0, RZ, 0x4, !P2 ;  /* 0x00000004ff007807 */ /* 0x000fe20005000000 */
[----:B------:R-:W-:Y:S01]  /*6dad0*/  STL [R1+0x1d54], R37 ;  /* 0x001d542501007387 */ /* 0x000fe20000100800 */
[----:B------:R1:W-:Y:S04]  /*6dae0*/  LDGSTS.E [R33+0x3400], [R28.64], P1 ;  /* 0x034000001c217fae */ /* 0x0003e80008921844 */
[----:B------:R1:W-:Y:S01]  /*6daf0*/  STL [R1+0x1d48], R38 ;  /* 0x001d482601007387 */ /* 0x0003e20000100800 */
[----:B------:R-:W-:Y:S02]  /*6db00*/  STL [R1+0x1cec], R35 ;  /* 0x001cec2301007387 */ /* 0x000fe40000100800 */
[----:B------:R1:W-:Y:S01]  /*6db10*/  STL [R1+0x1ce0], R36 ;  /* 0x001ce02401007387 */ /* 0x0003e20000100800 */
[----:B------:R-:W-:Y:S01]  /*6db20*/  SEL R0, R0, RZ, !P0 ;  /* 0x000000ff00007207 */ /* 0x000fe20004000000 */
[----:B-1----:R-:W-:-:S02]  /*6db30*/  IMAD.MOV.U32 R28, RZ, RZ, R37 ;  /* 0x000000ffff1c7224 */ /* 0x002fc400078e0025 */
[----:B------:R-:W-:Y:S02]  /*6db40*/  IMAD.MOV.U32 R29, RZ, RZ, R38 ;  /* 0x000000ffff1d7224 */ /* 0x000fe400078e0026 */
[----:B------:R-:W2:Y:S04]  /*6db50*/  LDL.LU R38, [R1+0x1c58] ;  /* 0x001c580001267983 */ /* 0x000ea80000300800 */
[----:B------:R1:W-:Y:S01]  /*6db60*/  LDGSTS.E [R33+0x3600], [R28.64], P1 ;  /* 0x036000001c217fae */ /* 0x0003e20008921844 */
[----:B------:R-:W2:Y:S01]  /*6db70*/  LDL.LU R37, [R1+0x1c64] ;  /* 0x001c640001257983 */ /* 0x000ea20000300800 */
[----:B------:R-:W-:Y:S01]  /*6db80*/  ISETP.NE.U32.AND P2, PT, R0, RZ, PT ;  /* 0x000000ff0000720c */ /* 0x000fe20003f45070 */
[----:B-1----:R-:W-:Y:S01]  /*6db90*/  IMAD.MOV.U32 R29, RZ, RZ, R36 ;  /* 0x000000ffff1d7224 */ /* 0x002fe200078e0024 */
[----:B------:R-:W-:Y:S01]  /*6dba0*/  MOV R28, R35 ;  /* 0x00000023001c7202 */ /* 0x000fe20000000f00 */
[----:B------:R-:W2:Y:S01]  /*6dbb0*/  LDL.LU R36, [R1+0x1c50] ;  /* 0x001c500001247983 */ /* 0x000ea20000300800 */
[----:B------:R-:W2:Y:S09]  /*6dbc0*/  LDL.LU R35, [R1+0x1c5c] ;  /* 0x001c5c0001237983 */ /* 0x000eb20000300800 */
[----:B------:R1:W-:Y:S01]  /*6dbd0*/  LDGSTS.E [R33+0x5000], [R28.64], P2 ;  /* 0x050000001c217fae */ /* 0x0003e20009121844 */
[----:B----4-:R-:W-:-:S05]  /*6dbe0*/  IADD3 R32, P1, R32, R56, RZ ;  /* 0x0000003820207210 */ /* 0x010fca0007f3e0ff */
[----:B------:R-:W-:Y:S01]  /*6dbf0*/  IMAD.X R34, R34, 0x1, R2, P1 ;  /* 0x0000000122227824 */ /* 0x000fe200008e0602 */
[----:B---3--:R-:W-:Y:S01]  /*6dc00*/  IADD3 R30, P3, R30, R56, RZ ;  /* 0x000000381e1e7210 */ /* 0x008fe20007f7e0ff */
[----:B------:R-:W-:Y:S01]  /*6dc10*/  STL [R1+0x1ce4], R32 ;  /* 0x001ce42001007387 */ /* 0x000fe20000100800 */
[----:B-1----:R-:W-:Y:S02]  /*6dc20*/  IMAD.MOV.U32 R28, RZ, RZ, R32 ;  /* 0x000000ffff1c7224 */ /* 0x002fe400078e0020 */
[----:B--2---:R-:W-:Y:S01]  /*6dc30*/  IADD3.X R31, R31, R2, RZ, P3, !PT ;  /* 0x000000021f1f7210 */ /* 0x004fe20001ffe4ff */
[----:B------:R-:W-:Y:S01]  /*6dc40*/  IMAD.MOV.U32 R29, RZ, RZ, R34 ;  /* 0x000000ffff1d7224 */ /* 0x000fe200078e0022 */
[----:B------:R1:W-:Y:S01]  /*6dc50*/  STL [R1+0x1cd8], R34 ;  /* 0x001cd82201007387 */ /* 0x0003e20000100800 */
[----:B------:R-:W-:Y:S02]  /*6dc60*/  STL [R1+0x1cdc], R30 ;  /* 0x001cdc1e01007387 */ /* 0x000fe40000100800 */
[----:B------:R2:W-:Y:S01]  /*6dc70*/  STL [R1+0x1cd0], R31 ;  /* 0x001cd01f01007387 */ /* 0x0005e20000100800 */
[----:B------:R3:W-:Y:S04]  /*6dc80*/  LDGSTS.E [R33+0x5200], [R28.64], P2 ;  /* 0x052000001c217fae */ /* 0x0007e80009121844 */
[----:B-1----:R-:W4:Y:S01]  /*6dc90*/  LDL.LU R34, [R1+0x1c48] ;  /* 0x001c480001227983 */ /* 0x002f220000300800 */
[----:B------:R-:W4:Y:S02]  /*6dca0*/  LDL.LU R32, [R1+0x1c54] ;  /* 0x001c540001207983 */ /* 0x000f240000300800 */
[----:B---3--:R-:W-:Y:S01]  /*6dcb0*/  IMAD.MOV.U32 R29, RZ, RZ, R31 ;  /* 0x000000ffff1d7224 */ /* 0x008fe200078e001f */
[----:B------:R-:W-:Y:S01]  /*6dcc0*/  MOV R28, R30 ;  /* 0x0000001e001c7202 */ /* 0x000fe20000000f00 */
[----:B--2---:R-:W2:Y:S01]  /*6dcd0*/  LDL.LU R31, [R1+0x1be0] ;  /* 0x001be000011f7983 */ /* 0x004ea20000300800 */
[----:B------:R-:W3:Y:S01]  /*6dce0*/  LDL.LU R30, [R1+0x1c04] ;  /* 0x001c0400011e7983 */ /* 0x000ee20000300800 */
[----:B------:R-:W-:-:S02]  /*6dcf0*/  ISETP.GT.AND P1, PT, R3, 0xe, PT ;  /* 0x0000000e0300780c */ /* 0x000fc40003f24270 */
[----:B------:R1:W-:Y:S02]  /*6dd00*/  LDGSTS.E [R33+0x5400], [R28.64], P2 ;  /* 0x054000001c217fae */ /* 0x0003e40009121844 */
[----:B------:R-:W-:-:S04]  /*6dd10*/  SEL R0, RZ, 0x4, !P1 ;  /* 0x00000004ff007807 */ /* 0x000fc80004800000 */
[----:B------:R-:W-:Y:S02]  /*6dd20*/  SEL R0, R0, RZ, !P0 ;  /* 0x000000ff00007207 */ /* 0x000fe40004000000 */
[----:B------:R-:W-:-:S05]  /*6dd30*/  IADD3 R41, P3, R41, R56, RZ ;  /* 0x0000003829297210 */ /* 0x000fca0007f7e0ff */
[----:B------:R-:W-:Y:S01]  /*6dd40*/  IMAD.X R42, R42, 0x1, R2, P3 ;  /* 0x000000012a2a7824 */ /* 0x000fe200018e0602 */
[----:B------:R-:W-:Y:S01]  /*6dd50*/  STL [R1+0x1cd4], R41 ;  /* 0x001cd42901007387 */ /* 0x000fe20000100800 */
[----:B-1----:R-:W-:Y:S01]  /*6dd60*/  IMAD.MOV.U32 R28, RZ, RZ, R41 ;  /* 0x000000ffff1c7224 */ /* 0x002fe200078e0029 */
[----:B------:R-:W-:Y:S01]  /*6dd70*/  IADD3 R39, P4, R39, R56, RZ ;  /* 0x0000003827277210 */ /* 0x000fe20007f9e0ff */
[----:B------:R-:W-:-:S03]  /*6dd80*/  IMAD.MOV.U32 R29, RZ, RZ, R42 ;  /* 0x000000ffff1d7224 */ /* 0x000fc600078e002a */
[----:B------:R-:W-:Y:S02]  /*6dd90*/  IADD3.X R40, R40, R2, RZ, P4, !PT ;  /* 0x0000000228287210 */ /* 0x000fe400027fe4ff */
[----:B------:R-:W-:Y:S01]  /*6dda0*/  ISETP.NE.U32.AND P1, PT, R0, RZ, PT ;  /* 0x000000ff0000720c */ /* 0x000fe20003f25070 */
[----:B------:R1:W-:Y:S01]  /*6ddb0*/  STL [R1+0x1cc8], R42 ;  /* 0x001cc82a01007387 */ /* 0x0003e20000100800 */
[----:B------:R-:W-:Y:S02]  /*6ddc0*/  STL [R1+0x1c6c], R39 ;  /* 0x001c6c2701007387 */ /* 0x000fe40000100800 */
[----:B------:R1:W-:Y:S01]  /*6ddd0*/  STL [R1+0x1c60], R40 ;  /* 0x001c602801007387 */ /* 0x0003e20000100800 */
[----:B------:R1:W-:Y:S04]  /*6dde0*/  LDGSTS.E [R33+0x5600], [R28.64], P2 ;  /* 0x056000001c217fae */ /* 0x0003e80009121844 */
[----:B-1----:R-:W2:Y:S01]  /*6ddf0*/  LDL.LU R42, [R1+0x1bd8] ;  /* 0x001bd800012a7983 */ /* 0x002ea20000300800 */
[----:B------:R-:W2:Y:S01]  /*6de00*/  LDL.LU R41, [R1+0x1be4] ;  /* 0x001be40001297983 */ /* 0x000ea20000300800 */
[----:B------:R-:W-:Y:S01]  /*6de10*/  IADD3 R37, P2, R37, R56, RZ ;  /* 0x0000003825257210 */ /* 0x000fe20007f5e0ff */
[----:B------:R-:W-:Y:S01]  /*6de20*/  IMAD.MOV.U32 R29, RZ, RZ, R40 ;  /* 0x000000ffff1d7224 */ /* 0x000fe200078e0028 */
[----:B------:R-:W-:Y:S01]  /*6de30*/  MOV R28, R39 ;  /* 0x00000027001c7202 */ /* 0x000fe20000000f00 */
[----:B------:R-:W2:Y:S01]  /*6de40*/  LDL.LU R40, [R1+0x1bd0] ;  /* 0x001bd00001287983 */ /* 0x000ea20000300800 */
[----:B------:R-:W2:Y:S02]  /*6de50*/  LDL.LU R39, [R1+0x1bdc] ;  /* 0x001bdc0001277983 */ /* 0x000ea40000300800 */
[----:B------:R-:W-:-:S02]  /*6de60*/  IMAD.X R38, R38, 0x1, R2, P2 ;  /* 0x0000000126267824 */ /* 0x000fc400010e0602 */
[----:B------:R-:W-:Y:S01]  /*6de70*/  STL [R1+0x1c64], R37 ;  /* 0x001c642501007387 */ /* 0x000fe20000100800 */
[----:B------:R1:W-:Y:S01]  /*6de80*/  LDGSTS.E [R33+0x7000], [R28.64], P1 ;  /* 0x070000001c217fae */ /* 0x0003e20008921844 */
[----:B------:R-:W-:-:S03]  /*6de90*/  IADD3 R35, P3, R35, R56, RZ ;  /* 0x0000003823237210 */ /* 0x000fc60007f7e0ff */
[----:B------:R1:W-:Y:S01]  /*6dea0*/  STL [R1+0x1c58], R38 ;  /* 0x001c582601007387 */ /* 0x0003e20000100800 */
[----:B------:R-:W-:Y:S01]  /*6deb0*/  IADD3.X R36, R36, R2, RZ, P3, !PT ;  /* 0x0000000224247210 */ /* 0x000fe20001ffe4ff */
[----:B-1----:R-:W-:Y:S02]  /*6dec0*/  IMAD.MOV.U32 R28, RZ, RZ, R37 ;  /* 0x000000ffff1c7224 */ /* 0x002fe400078e0025 */
[----:B------:R-:W-:Y:S01]  /*6ded0*/  IMAD.MOV.U32 R29, RZ, RZ, R38 ;  /* 0x000000ffff1d7224 */ /* 0x000fe200078e0026 */
[----:B------:R-:W-:Y:S01]  /*6dee0*/  STL [R1+0x1c5c], R35 ;  /* 0x001c5c2301007387 */ /* 0x000fe20000100800 */
[----:B------:R1:W-:Y:S03]  /*6def0*/  STL [R1+0x1c50], R36 ;  /* 0x001c502401007387 */ /* 0x0003e60000100800 */
[----:B------:R-:W2:Y:S04]  /*6df00*/  LDL.LU R38, [R1+0x1bc8] ;  /* 0x001bc80001267983 */ /* 0x000ea80000300800 */
[----:B------:R1:W-:Y:S01]  /*6df10*/  LDGSTS.E [R33+0x7200], [R28.64], P1 ;  /* 0x072000001c217fae */ /* 0x0003e20008921844 */
[----:B------:R-:W2:Y:S02]  /*6df20*/  LDL.LU R37, [R1+0x1bd4] ;  /* 0x001bd40001257983 */ /* 0x000ea40000300800 */
[----:B-1----:R-:W-:Y:S01]  /*6df30*/  IMAD.MOV.U32 R29, RZ, RZ, R36 ;  /* 0x000000ffff1d7224 */ /* 0x002fe200078e0024 */
[----:B------:R-:W-:Y:S01]  /*6df40*/  MOV R28, R35 ;  /* 0x00000023001c7202 */ /* 0x000fe20000000f00 */
[----:B------:R-:W2:Y:S01]  /*6df50*/  LDL.LU R36, [R1+0x1b60] ;  /* 0x001b600001247983 */ /* 0x000ea20000300800 */
[----:B------:R-:W2:Y:S03]  /*6df60*/  LDL.LU R35, [R1+0x1bac] ;  /* 0x001bac0001237983 */ /* 0x000ea60000300800 */
        /* <DEDUP_REMOVED lines=22> */
[----:B------:R-:W-:-:S11]  /*6e0d0*/  IADD3 R41, P1, R41, R56, RZ ;  /* 0x0000003829297210 */ /* 0x000fd60007f3e0ff */
[----:B------:R1:W-:Y:S01]  /*6e0e0*/  LDGSTS.E [R33+0x9000], [R28.64], P2 ;  /* 0x090000001c217fae */ /* 0x0003e20009121844 */
[----:B------:R-:W-:Y:S01]  /*6e0f0*/  IMAD.X R42, R42, 0x1, R2, P1 ;  /* 0x000000012a2a7824 */ /* 0x000fe200008e0602 */
[----:B------:R-:W-:Y:S02]  /*6e100*/  IADD3 R39, P3, R39, R56, RZ ;  /* 0x0000003827277210 */ /* 0x000fe40007f7e0ff */
[----:B------:R-:W-:Y:S02]  /*6e110*/  STL [R1+0x1be4], R41 ;  /* 0x001be42901007387 */ /* 0x000fe40000100800 */
[----:B------:R-:W-:Y:S02]  /*6e120*/  IADD3.X R40, R40, R2, RZ, P3, !PT ;  /* 0x0000000228287210 */ /* 0x000fe40001ffe4ff */
[----:B------:R1:W-:Y:S02]  /*6e130*/  STL [R1+0x1bd8], R42 ;  /* 0x001bd82a01007387 */ /* 0x0003e40000100800 */
[----:B-1----:R-:W-:-:S02]  /*6e140*/  IMAD.MOV.U32 R28, RZ, RZ, R41 ;  /* 0x000000ffff1c7224 */ /* 0x002fc400078e0029 */
[----:B------:R-:W-:Y:S01]  /*6e150*/  IMAD.MOV.U32 R29, RZ, RZ, R42 ;  /* 0x000000ffff1d7224 */ /* 0x000fe200078e002a */
[----:B------:R-:W-:Y:S01]  /*6e160*/  STL [R1+0x1bdc], R39 ;  /* 0x001bdc2701007387 */ /* 0x000fe20000100800 */
[----:B------:R1:W-:Y:S03]  /*6e170*/  STL [R1+0x1bd0], R40 ;  /* 0x001bd02801007387 */ /* 0x0003e60000100800 */
[----:B------:R1:W-:Y:S04]  /*6e180*/  LDGSTS.E [R33+0x9200], [R28.64], P2 ;  /* 0x092000001c217fae */ /* 0x0003e80009121844 */
[----:B------:R-:W2:Y:S01]  /*6e190*/  LDL.LU R42, [R1+0x1b48] ;  /* 0x001b4800012a7983 */ /* 0x000ea20000300800 */
[----:B------:R-:W2:Y:S01]  /*6e1a0*/  LDL.LU R41, [R1+0x1b54] ;  /* 0x001b540001297983 */ /* 0x000ea20000300800 */
[----:B------:R-:W-:-:S02]  /*6e1b0*/  ISETP.GT.AND P1, PT, R3, 0x16, PT ;  /* 0x000000160300780c */ /* 0x000fc40003f24270 */
[-C--:B------:R-:W-:Y:S01]  /*6e1c0*/  IADD3 R37, P3, R37, R56.reuse, RZ ;  /* 0x0000003825257210 */ /* 0x080fe20007f7e0ff */
[----:B-1----:R-:W-:Y:S01]  /*6e1d0*/  IMAD.MOV.U32 R29, RZ, RZ, R40 ;  /* 0x000000ffff1d7224 */ /* 0x002fe200078e0028 */
[----:B------:R-:W-:Y:S01]  /*6e1e0*/  MOV R28, R39 ;  /* 0x00000027001c7202 */ /* 0x000fe20000000f00 */
[----:B------:R-:W2:Y:S01]  /*6e1f0*/  LDL.LU R40, [R1+0x1ae0] ;  /* 0x001ae00001287983 */ /* 0x000ea20000300800 */
[----:B------:R-:W2:Y:S02]  /*6e200*/  LDL.LU R39, [R1+0x1b2c] ;  /* 0x001b2c0001277983 */ /* 0x000ea40000300800 */
[----:B------:R-:W-:Y:S01]  /*6e210*/  IMAD.X R38, R38, 0x1, R2, P3 ;  /* 0x0000000126267824 */ /* 0x000fe200018e0602 */
[----:B------:R-:W-:Y:S01]  /*6e220*/  SEL R0, RZ, 0x4, !P1 ;  /* 0x00000004ff007807 */ /* 0x000fe20004800000 */
[----:B------:R1:W-:Y:S01]  /*6e230*/  LDGSTS.E [R33+0x9400], [R28.64], P2 ;  /* 0x094000001c217fae */ /* 0x0003e20009121844 */
[----:B------:R-:W-:-:S03]  /*6e240*/  IADD3 R35, P4, R35, R56, RZ ;  /* 0x0000003823237210 */ /* 0x000fc60007f9e0ff */
[----:B------:R-:W-:Y:S01]  /*6e250*/  STL [R1+0x1bd4], R37 ;  /* 0x001bd42501007387 */ /* 0x000fe20000100800 */
[----:B------:R-:W-:-:S03]  /*6e260*/  IADD3.X R36, R36, R2, RZ, P4, !PT ;  /* 0x0000000224247210 */ /* 0x000fc600027fe4ff */
[----:B------:R1:W-:Y:S02]  /*6e270*/  STL [R1+0x1bc8], R38 ;  /* 0x001bc82601007387 */ /* 0x0003e40000100800 */
[----:B-1----:R-:W-:Y:S02]  /*6e280*/  IMAD.MOV.U32 R28, RZ, RZ, R37 ;  /* 0x000000ffff1c7224 */ /* 0x002fe400078e0025 */
[----:B------:R-:W-:Y:S01]  /*6e290*/  IMAD.MOV.U32 R29, RZ, RZ, R38 ;  /* 0x000000ffff1d7224 */ /* 0x000fe200078e0026 */
[----:B------:R-:W-:Y:S04]  /*6e2a0*/  STL [R1+0x1bac], R35 ;  /* 0x001bac2301007387 */ /* 0x000fe80000100800 */
[----:B------:R1:W-:Y:S01]  /*6e2b0*/  STL [R1+0x1b60], R36 ;  /* 0x001b602401007387 */ /* 0x0003e20000100800 */
[----:B------:R-:W-:-:S03]  /*6e2c0*/  SEL R0, R0, RZ, !P0 ;  /* 0x000000ff00007207 */ /* 0x000fc60004000000 */
[----:B------:R1:W-:Y:S04]  /*6e2d0*/  LDGSTS.E [R33+0x9600], [R28.64], P2 ;  /* 0x096000001c217fae */ /* 0x0003e80009121844 */
[----:B------:R-:W2:Y:S01]  /*6e2e0*/  LDL.LU R38, [R1+0x1ad8] ;  /* 0x001ad80001267983 */ /* 0x000ea20000300800 */
        /* <DEDUP_REMOVED lines=41> */
[----:B------:R-:W2:Y:S02]  /*6e580*/  LDL.LU R41, [R1+0x1a64] ;  /* 0x001a640001297983 */ /* 0x000ea40000300800 */
[----:B------:R-:W-:Y:S01]  /*6e590*/  IMAD.MOV.U32 R29, RZ, RZ, R40 ;  /* 0x000000ffff1d7224 */ /* 0x000fe200078e0028 */
[----:B------:R-:W-:Y:S01]  /*6e5a0*/  MOV R28, R39 ;  /* 0x00000027001c7202 */ /* 0x000fe20000000f00 */
[----:B------:R-:W2:Y:S01]  /*6e5b0*/  LDL.LU R40, [R1+0x1a50] ;  /* 0x001a500001287983 */ /* 0x000ea20000300800 */
[----:B------:R-:W2:Y:S01]  /*6e5c0*/  LDL.LU R39, [R1+0x1a5c] ;  /* 0x001a5c0001277983 */ /* 0x000ea20000300800 */
[----:B------:R-:W-:-:S02]  /*6e5d0*/  IADD3 R37, P1, R37, R56, RZ ;  /* 0x0000003825257210 */ /* 0x000fc40007f3e0ff */
[----:B------:R1:W-:Y:S03]  /*6e5e0*/  LDGSTS.E [R33+0xd000], [R28.64], P2 ;  /* 0x0d0000001c217fae */ /* 0x0003e60009121844 */
[----:B------:R-:W-:Y:S01]  /*6e5f0*/  IMAD.X R38, R38, 0x1, R2, P1 ;  /* 0x0000000126267824 */ /* 0x000fe200008e0602 */
[----:B------:R-:W-:Y:S01]  /*6e600*/  IADD3 R35, P3, R35, R56, RZ ;  /* 0x0000003823237210 */ /* 0x000fe20007f7e0ff */
[----:B------:R-:W-:Y:S03]  /*6e610*/  STL [R1+0x1ae4], R37 ;  /* 0x001ae42501007387 */ /* 0x000fe60000100800 */
[----:B------:R-:W-:Y:S01]  /*6e620*/  IADD3.X R36, R36, R2, RZ, P3, !PT ;  /* 0x0000000224247210 */ /* 0x000fe20001ffe4ff */
[----:B-1----:R-:W-:Y:S02]  /*6e630*/  IMAD.MOV.U32 R28, RZ, RZ, R37 ;  /* 0x000000ffff1c7224 */ /* 0x002fe400078e0025 */
[----:B------:R-:W-:Y:S01]  /*6e640*/  IMAD.MOV.U32 R29, RZ, RZ, R38 ;  /* 0x000000ffff1d7224 */ /* 0x000fe200078e0026 */
        /* <DEDUP_REMOVED lines=41> */
[----:B------:R-:W-:Y:S04]  /*6e8e0*/  STL [R1+0x1a5c], R39 ;  /* 0x001a5c2701007387 */ /* 0x000fe80000100800 */
[----:B------:R1:W-:Y:S04]  /*6e8f0*/  STL [R1+0x1a50], R40 ;  /* 0x001a502801007387 */ /* 0x0003e80000100800 */
[----:B------:R1:W-:Y:S04]  /*6e900*/  LDGSTS.E [R33+0xf200], [R28.64], P1 ;  /* 0x0f2000001c217fae */ /* 0x0003e80008921844 */
[----:B------:R-:W2:Y:S01]  /*6e910*/  LDL.LU R42, [R1+0x19c8] ;  /* 0x0019c800012a7983 */ /* 0x000ea20000300800 */
[----:B------:R-:W2:Y:S01]  /*6e920*/  LDL.LU R41, [R1+0x19d4] ;  /* 0x0019d40001297983 */ /* 0x000ea20000300800 */
[----:B------:R-:W-:Y:S01]  /*6e930*/  ISETP.GT.AND P2, PT, R3, 0x22, PT ;  /* 0x000000220300780c */ /* 0x000fe20003f44270 */
[----:B-1----:R-:W-:Y:S01]  /*6e940*/  IMAD.MOV.U32 R29, RZ, RZ, R40 ;  /* 0x000000ffff1d7224 */ /* 0x002fe200078e0028 */
[----:B------:R-:W-:Y:S01]  /*6e950*/  MOV R28, R39 ;  /* 0x00000027001c7202 */ /* 0x000fe20000000f00 */
[----:B------:R-:W2:Y:S01]  /*6e960*/  LDL.LU R40, [R1+0x198c] ;  /* 0x00198c0001287983 */ /* 0x000ea20000300800 */
[----:B------:R-:W2:Y:S01]  /*6e970*/  LDL.LU R39, [R1+0x1990] ;  /* 0x0019900001277983 */ /* 0x000ea20000300800 */
[----:B------:R-:W-:-:S02]  /*6e980*/  IADD3 R37, P3, R37, R56, RZ ;  /* 0x0000003825257210 */ /* 0x000fc40007f7e0ff */
[----:B------:R1:W-:Y:S03]  /*6e990*/  LDGSTS.E [R33+0xf400], [R28.64], P1 ;  /* 0x0f4000001c217fae */ /* 0x0003e60008921844 */
[----:B------:R-:W-:Y:S01]  /*6e9a0*/  IMAD.X R38, R38, 0x1, R2, P3 ;  /* 0x0000000126267824 */ /* 0x000fe200018e0602 */
[----:B------:R-:W-:Y:S02]  /*6e9b0*/  IADD3 R35, P4, R35, R56, RZ ;  /* 0x0000003823237210 */ /* 0x000fe40007f9e0ff */
[----:B------:R-:W-:Y:S01]  /*6e9c0*/  SEL R0, RZ, 0x4, !P2 ;  /* 0x00000004ff007807 */ /* 0x000fe20005000000 */
[----:B------:R-:W-:Y:S01]  /*6e9d0*/  STL [R1+0x1a54], R37 ;  /* 0x001a542501007387 */ /* 0x000fe20000100800 */
[----:B------:R-:W-:Y:S01]  /*6e9e0*/  IADD3.X R36, R36, R2, RZ, P4, !PT ;  /* 0x0000000224247210 */ /* 0x000fe200027fe4ff */
[----:B-1----:R-:W-:Y:S02]  /*6e9f0*/  IMAD.MOV.U32 R28, RZ, RZ, R37 ;  /* 0x000000ffff1c7224 */ /* 0x002fe400078e0025 */
[----:B------:R-:W-:Y:S01]  /*6ea00*/  IMAD.MOV.U32 R29, RZ, RZ, R38 ;  /* 0x000000ffff1d7224 */ /* 0x000fe200078e0026 */
[----:B------:R1:W-:Y:S01]  /*6ea10*/  STL [R1+0x1a48], R38 ;  /* 0x001a482601007387 */ /* 0x0003e20000100800 */
[----:B------:R-:W-:Y:S02]  /*6ea20*/  STL [R1+0x1a2c], R35 ;  /* 0x001a2c2301007387 */ /* 0x000fe40000100800 */
[----:B------:R1:W-:Y:S01]  /*6ea30*/  STL [R1+0x19e0], R36 ;  /* 0x0019e02401007387 */ /* 0x0003e20000100800 */
[----:B------:R-:W-:Y:S01]  /*6ea40*/  SEL R0, R0, RZ, !P0 ;  /* 0x000000ff00007207 */ /* 0x000fe20004000000 */
[----:B------:R1:W-:Y:S04]  /*6ea50*/  LDGSTS.E [R33+0xf600], [R28.64], P1 ;  /* 0x0f6000001c217fae */ /* 0x0003e80008921844 */
[----:B-1----:R-:W2:Y:S01]  /*6ea60*/  LDL.LU R38, [R1+0x1994] ;  /* 0x0019940001267983 */ /* 0x002ea20000300800 */
[----:B------:R-:W2:Y:S01]  /*6ea70*/  LDL.LU R37, [R1+0x1998] ;  /* 0x0019980001257983 */ /* 0x000ea20000300800 */
[----:B------:R-:W-:Y:S01]  /*6ea80*/  ISETP.NE.U32.AND P2, PT, R0, RZ, PT ;  /* 0x000000ff0000720c */ /* 0x000fe20003f45070 */
[----:B------:R-:W-:Y:S01]  /*6ea90*/  IMAD.MOV.U32 R29, RZ, RZ, R36 ;  /* 0x000000ffff1d7224 */ /* 0x000fe200078e0024 */
        /* <DEDUP_REMOVED lines=24> */
[----:B------:R-:W-:-:S04]  /*6ec20*/  SEL R0, R0, RZ, !P0 ;  /* 0x000000ff00007207 */ /* 0x000fc80004000000 */
[----:B------:R-:W-:Y:S02]  /*6ec30*/  ISETP.NE.U32.AND P1, PT, R0, RZ, PT ;  /* 0x000000ff0000720c */ /* 0x000fe40003f25070 */
[----:B------:R-:W-:-:S05]  /*6ec40*/  IADD3 R41, P3, R41, R56, RZ ;  /* 0x0000003829297210 */ /* 0x000fca0007f7e0ff */
[----:B------:R-:W-:Y:S01]  /*6ec50*/  IMAD.X R42, R42, 0x1, R2, P3 ;  /* 0x000000012a2a7824 */ /* 0x000fe200018e0602 */
[----:B------:R-:W-:Y:S01]  /*6ec60*/  IADD3 R39, P4, R39, R56, RZ ;  /* 0x0000003827277210 */ /* 0x000fe20007f9e0ff */
[----:B------:R-:W-:Y:S01]  /*6ec70*/  STL [R1+0x19d4], R41 ;  /* 0x0019d42901007387 */ /* 0x000fe20000100800 */
[----:B-1----:R-:W-:Y:S02]  /*6ec80*/  IMAD.MOV.U32 R28, RZ, RZ, R41 ;  /* 0x000000ffff1c7224 */ /* 0x002fe400078e0029 */
[----:B------:R-:W-:Y:S01]  /*6ec90*/  IADD3.X R40, R40, R2, RZ, P4, !PT ;  /* 0x0000000228287210 */ /* 0x000fe200027fe4ff */
        /* <DEDUP_REMOVED lines=69> */
[----:B------:R-:W-:-:S02]  /*6f0f0*/  ISETP.GT.AND P1, PT, R3, 0x2e, PT ;  /* 0x0000002e0300780c */ /* 0x000fc40003f24270 */
[----:B------:R1:W-:Y:S01]  /*6f100*/  LDGSTS.E [R33+0x15400], [R28.64], P2 ;  /* 0x154000001c217fae */ /* 0x0003e20009121844 */
[----:B------:R-:W-:Y:S02]  /*6f110*/  IADD3 R37, P3, R37, R56, RZ ;  /* 0x0000003825257210 */ /* 0x000fe40007f7e0ff */
[----:B------:R-:W-:-:S03]  /*6f120*/  SEL R0, RZ, 0x4, !P1 ;  /* 0x00000004ff007807 */ /* 0x000fc60004800000 */
        /* <DEDUP_REMOVED lines=217> */
[----:B------:R-:W-:Y:S11]  /*6fec0*/  ISETP.NE.U32.AND P2, PT, R0, RZ, PT ;  /* 0x000000ff0000720c */ /* 0x000ff60003f45070 */
[----:B------:R-:W-:Y:S02]  /*6fed0*/  @!UPT UIADD3 URZ, URZ, URZ, URZ ;  /* 0x0000003f3f3ff290 */ /* 0x000fe4000fffe03f */
[----:B------:R1:W-:Y:S01]  /*6fee0*/  LDGSTS.E [R33+0x21000], [R28.64], P2 ;  /* 0x210000001c217fae */ /* 0x0003e20009121844 */
[----:B------:R-:W-:-:S05]  /*6fef0*/  IADD3 R41, P1, R41, R56, RZ ;  /* 0x0000003829297210 */ /* 0x000fca0007f3e0ff */
        /* <DEDUP_REMOVED lines=342> */
[----:B------:R-:W-:Y:S03]  /*71460*/  STL [R1+0x14dc], R32 ;  /* 0x0014dc2001007387 */ /* 0x000fe60000100800 */
[----:B--2---:R-:W-:Y:S01]  /*71470*/  IADD3.X R31, R31, R2, RZ, P4, !PT ;  /* 0x000000021f1f7210 */ /* 0x004fe200027fe4ff */
[----:B------:R2:W-:Y:S01]  /*71480*/  STL [R1+0x14d8], R34 ;  /* 0x0014d82201007387 */ /* 0x0005e20000100800 */
[----:B-1----:R-:W-:Y:S02]  /*71490*/  IMAD.MOV.U32 R28, RZ, RZ, R32 ;  /* 0x000000ffff1c7224 */ /* 0x002fe400078e0020 */
[----:B------:R-:W-:Y:S02]  /*714a0*/  IMAD.MOV.U32 R29, RZ, RZ, R34 ;  /* 0x000000ffff1d7224 */ /* 0x000fe400078e0022 */
[----:B------:R-:W-:Y:S01]  /*714b0*/  STL [R1+0x1544], R30 ;  /* 0x0015441e01007387 */ /* 0x000fe20000100800 */
[----:B------:R1:W-:Y:S04]  /*714c0*/  STL [R1+0x1540], R31 ;  /* 0x0015401f01007387 */ /* 0x0003e80000100800 */
[----:B------:R3:W-:Y:S04]  /*714d0*/  LDGSTS.E [R33+0x31600], [R28.64], P2 ;  /* 0x316000001c217fae */ /* 0x0007e80009121844 */
[----:B--2---:R-:W2:Y:S01]  /*714e0*/  LDL.LU R34, [R1+0x15c8] ;  /* 0x0015c80001227983 */ /* 0x004ea20000300800 */
[----:B------:R-:W4:Y:S02]  /*714f0*/  LDL.LU R32, [R1+0x15cc] ;  /* 0x0015cc0001207983 */ /* 0x000f240000300800 */
[----:B---3--:R-:W-:Y:S01]  /*71500*/  IMAD.MOV.U32 R29, RZ, RZ, R31 ;  /* 0x000000ffff1d7224 */ /* 0x008fe200078e001f */
[----:B------:R-:W-:Y:S01]  /*71510*/  MOV R28, R30 ;  /* 0x0000001e001c7202 */ /* 0x000fe20000000f00 */
[----:B-1----:R-:W3:Y:S01]  /*71520*/  LDL.LU R31, [R1+0x15d0] ;  /* 0x0015d000011f7983 */ /* 0x002ee20000300800 */
        /* <DEDUP_REMOVED lines=12> */
[----:B------:R1:W-:Y:S01]  /*715f0*/  STL [R1+0x1548], R42 ;  /* 0x0015482a01007387 */ /* 0x0003e20000100800 */
[----:B------:R-:W-:Y:S02]  /*71600*/  STL [R1+0x1554], R39 ;  /* 0x0015542701007387 */ /* 0x000fe40000100800 */
[----:B-1----:R-:W-:Y:S02]  /*71610*/  IMAD.MOV.U32 R28, RZ, RZ, R41 ;  /* 0x000000ffff1c7224 */ /* 0x002fe400078e0029 */
[----:B------:R-:W-:Y:S01]  /*71620*/  IMAD.MOV.U32 R29, RZ, RZ, R42 ;  /* 0x000000ffff1d7224 */ /* 0x000fe200078e002a */
[----:B------:R1:W-:Y:S01]  /*71630*/  STL [R1+0x1550], R40 ;  /* 0x0015502801007387 */ /* 0x0003e20000100800 */
[----:B------:R-:W-:-:S03]  /*71640*/  ISETP.GT.AND P2, PT, R3, 0x6a, PT ;  /* 0x0000006a0300780c */ /* 0x000fc60003f44270 */
[----:B------:R1:W-:Y:S04]  /*71650*/  LDGSTS.E [R33+0x33200], [R28.64], P1 ;  /* 0x332000001c217fae */ /* 0x0003e80008921844 */
[----:B------:R-:W3:Y:S01]  /*71660*/  LDL.LU R42, [R1+0x15d8] ;  /* 0x0015d800012a7983 */ /* 0x000ee20000300800 */
[----:B------:R-:W3:Y:S01]  /*71670*/  LDL.LU R41, [R1+0x15dc] ;  /* 0x0015dc0001297983 */ /* 0x000ee20000300800 */
[----:B------:R-:W-:Y:S02]  /*71680*/  SEL R0, RZ, 0x4, !P2 ;  /* 0x00000004ff007807 */ /* 0x000fe40005000000 */
[----:B-1----:R-:W-:Y:S01]  /*71690*/  MOV R28, R39 ;  /* 0x00000027001c7202 */ /* 0x002fe20000000f00 */
[----:B------:R-:W-:Y:S02]  /*716a0*/  IMAD.MOV.U32 R29, RZ, RZ, R40 ;  /* 0x000000ffff1d7224 */ /* 0x000fe400078e0028 */
[----:B------:R-:W3:Y:S01]  /*716b0*/  LDL.LU R40, [R1+0x1640] ;  /* 0x0016400001287983 */ /* 0x000ee20000300800 */
[----:B------:R-:W3:Y:S01]  /*716c0*/  LDL.LU R39, [R1+0x1644] ;  /* 0x0016440001277983 */ /* 0x000ee20000300800 */
        /* <DEDUP_REMOVED lines=13> */
[----:B-1----:R-:W3:Y:S01]  /*717a0*/  LDL.LU R38, [R1+0x1648] ;  /* 0x0016480001267983 */ /* 0x002ee20000300800 */
[----:B------:R-:W3:Y:S01]  /*717b0*/  LDL.LU R37, [R1+0x164c] ;  /* 0x00164c0001257983 */ /* 0x000ee20000300800 */
[----:B------:R-:W-:Y:S01]  /*717c0*/  ISETP.NE.U32.AND P2, PT, R0, RZ, PT ;  /* 0x000000ff0000720c */ /* 0x000fe20003f45070 */
[----:B------:R-:W-:Y:S01]  /*717d0*/  IMAD.MOV.U32 R29, RZ, RZ, R36 ;  /* 0x000000ffff1d7224 */ /* 0x000fe200078e0024 */
[----:B------:R-:W-:Y:S01]  /*717e0*/  MOV R28, R35 ;  /* 0x00000023001c7202 */ /* 0x000fe20000000f00 */
[----:B------:R-:W3:Y:S01]  /*717f0*/  LDL.LU R36, [R1+0x1650] ;  /* 0x0016500001247983 */ /* 0x000ee20000300800 */
[----:B------:R-:W3:Y:S09]  /*71800*/  LDL.LU R35, [R1+0x1654] ;  /* 0x0016540001237983 */ /* 0x000ef20000300800 */
[----:B------:R1:W-:Y:S01]  /*71810*/  LDGSTS.E [R33+0x35000], [R28.64], P2 ;  /* 0x350000001c217fae */ /* 0x0003e20009121844 */
[----:B----4-:R-:W-:-:S05]  /*71820*/  IADD3 R32, P1, R32, R56, RZ ;  /* 0x0000003820207210 */ /* 0x010fca0007f3e0ff */
[----:B--2---:R-:W-:Y:S01]  /*71830*/  IMAD.X R34, R34, 0x1, R2, P1 ;  /* 0x0000000122227824 */ /* 0x004fe200008e0602 */
[----:B---3--:R-:W-:Y:S01]  /*71840*/  IADD3 R30, P3, R30, R56, RZ ;  /* 0x000000381e1e7210 */ /* 0x008fe20007f7e0ff */
[----:B-1----:R-:W-:Y:S02]  /*71850*/  IMAD.MOV.U32 R28, RZ, RZ, R32 ;  /* 0x000000ffff1c7224 */ /* 0x002fe400078e0020 */
[----:B------:R-:W-:Y:S01]  /*71860*/  IMAD.MOV.U32 R29, RZ, RZ, R34 ;  /* 0x000000ffff1d7224 */ /* 0x000fe200078e0022 */
[----:B------:R-:W-:Y:S01]  /*71870*/  IADD3.X R31, R31, R2, RZ, P3, !PT ;  /* 0x000000021f1f7210 */ /* 0x000fe20001ffe4ff */
[----:B------:R1:W-:Y:S01]  /*71880*/  STL [R1+0x15cc], R32 ;  /* 0x0015cc2001007387 */ /* 0x0003e20000100800 */
[----:B------:R-:W-:Y:S02]  /*71890*/  STL [R1+0x15c8], R34 ;  /* 0x0015c82201007387 */ /* 0x000fe40000100800 */
[----:B------:R2:W-:Y:S01]  /*718a0*/  STL [R1+0x15d4], R30 ;  /* 0x0015d41e01007387 */ /* 0x0005e20000100800 */
[----:B------:R2:W-:Y:S04]  /*718b0*/  LDGSTS.E [R33+0x35200], [R28.64], P2 ;  /* 0x352000001c217fae */ /* 0x0005e80009121844 */
[----:B------:R4:W-:Y:S04]  /*718c0*/  STL [R1+0x15d0], R31 ;  /* 0x0015d01f01007387 */ /* 0x0009e80000100800 */
[----:B-1----:R-:W3:Y:S01]  /*718d0*/  LDL.LU R32, [R1+0x1658] ;  /* 0x0016580001207983 */ /* 0x002ee20000300800 */
[----:B--2---:R-:W-:-:S03]  /*718e0*/  MOV R28, R30 ;  /* 0x0000001e001c7202 */ /* 0x004fc60000000f00 */
[----:B------:R-:W2:Y:S01]  /*718f0*/  LDL.LU R30, [R1+0x165c] ;  /* 0x00165c00011e7983 */ /* 0x000ea20000300800 */
[----:B------:R-:W-:Y:S02]  /*71900*/  IMAD.MOV.U32 R29, RZ, RZ, R31 ;  /* 0x000000ffff1d7224 */ /* 0x000fe400078e001f */
[----:B------:R-:W3:Y:S02]  /*71910*/  LDL.LU R34, [R1+0x16c0] ;  /* 0x0016c00001227983 */ /* 0x000ee40000300800 */
[----:B----4-:R-:W4:Y:S01]  /*71920*/  LDL.LU R31, [R1+0x16c4] ;  /* 0x0016c400011f7983 */ /* 0x010f220000300800 */
[----:B------:R1:W-:Y:S01]  /*71930*/  LDGSTS.E [R33+0x35400], [R28.64], P2 ;  /* 0x354000001c217fae */ /* 0x0003e20009121844 */
[----:B------:R-:W-:-:S04]  /*71940*/  ISETP.GT.AND P1, PT, R3, 0x6e, PT ;  /* 0x0000006e0300780c */ /* 0x000fc80003f24270 */
[----:B------:R-:W-:Y:S02]  /*71950*/  SEL R0, RZ, 0x4, !P1 ;  /* 0x00000004ff007807 */ /* 0x000fe40004800000 */
[----:B------:R-:W-:-:S05]  /*71960*/  IADD3 R41, P3, R41, R56, RZ ;  /* 0x0000003829297210 */ /* 0x000fca0007f7e0ff */
[----:B------:R-:W-:Y:S02]  /*71970*/  IMAD.X R42, R42, 0x1, R2, P3 ;  /* 0x000000012a2a7824 */ /* 0x000fe400018e0602 */
[----:B-1----:R-:W-:Y:S02]  /*71980*/  IMAD.MOV.U32 R28, RZ, RZ, R41 ;  /* 0x000000ffff1c7224 */ /* 0x002fe400078e0029 */
[----:B------:R-:W-:Y:S01]  /*71990*/  IMAD.MOV.U32 R29, RZ, RZ, R42 ;  /* 0x000000ffff1d7224 */ /* 0x000fe200078e002a */
[----:B------:R-:W-:Y:S01]  /*719a0*/  IADD3 R39, P4, R39, R56, RZ ;  /* 0x0000003827277210 */ /* 0x000fe20007f9e0ff */
[----:B------:R-:W-:Y:S04]  /*719b0*/  STL [R1+0x15dc], R41 ;  /* 0x0015dc2901007387 */ /* 0x000fe80000100800 */
[----:B------:R1:W-:Y:S01]  /*719c0*/  LDGSTS.E [R33+0x35600], [R28.64], P2 ;  /* 0x356000001c217fae */ /* 0x0003e20009121844 */
[----:B------:R-:W-:Y:S01]  /*719d0*/  IADD3.X R40, R40, R2, RZ, P4, !PT ;  /* 0x0000000228287210 */ /* 0x000fe200027fe4ff */
[----:B------:R1:W-:Y:S02]  /*719e0*/  STL [R1+0x15d8], R42 ;  /* 0x0015d82a01007387 */ /* 0x0003e40000100800 */
[----:B------:R-:W-:Y:S02]  /*719f0*/  STL [R1+0x1644], R39 ;  /* 0x0016442701007387 */ /* 0x000fe40000100800 */
[----:B------:R1:W-:Y:S02]  /*71a00*/  STL [R1+0x1640], R40 ;  /* 0x0016402801007387 */ /* 0x0003e40000100800 */
[----:B------:R-:W3:Y:S02]  /*71a10*/  LDL.LU R44, [R1+0x16c8] ;  /* 0x0016c800012c7983 */ /* 0x000ee40000300800 */
[----:B------:R-:W3:Y:S01]  /*71a20*/  LDL.LU R43, [R1+0x16cc] ;  /* 0x0016cc00012b7983 */ /* 0x000ee20000300800 */
[----:B------:R-:W-:-:S04]  /*71a30*/  SEL R0, R0, RZ, !P0 ;  /* 0x000000ff00007207 */ /* 0x000fc80004000000 */
[----:B------:R-:W-:Y:S01]  /*71a40*/  ISETP.NE.U32.AND P1, PT, R0, RZ, PT ;  /* 0x000000ff0000720c */ /* 0x000fe20003f25070 */
[----:B-1----:R-:W3:Y:S01]  /*71a50*/  LDL.LU R42, [R1+0x16d0] ;  /* 0x0016d000012a7983 */ /* 0x002ee20000300800 */
[----:B------:R-:W3:Y:S01]  /*71a60*/  LDL.LU R41, [R1+0x16d4] ;  /* 0x0016d40001297983 */ /* 0x000ee20000300800 */
[----:B------:R-:W-:-:S05]  /*71a70*/  IADD3 R37, P2, R37, R56, RZ ;  /* 0x0000003825257210 */ /* 0x000fca0007f5e0ff */
[----:B------:R-:W-:Y:S01]  /*71a80*/  IMAD.X R38, R38, 0x1, R2, P2 ;  /* 0x0000000126267824 */ /* 0x000fe200010e0602 */
[----:B------:R-:W-:Y:S01]  /*71a90*/  IADD3 R35, P3, R35, R56, RZ ;  /* 0x0000003823237210 */ /* 0x000fe20007f7e0ff */
[----:B------:R-:W-:Y:S03]  /*71aa0*/  STL [R1+0x164c], R37 ;  /* 0x00164c2501007387 */ /* 0x000fe60000100800 */
[----:B------:R-:W-:Y:S01]  /*71ab0*/  IADD3.X R36, R36, R2, RZ, P3, !PT ;  /* 0x0000000224247210 */ /* 0x000fe20001ffe4ff */
[----:B------:R1:W-:Y:S01]  /*71ac0*/  STL [R1+0x1648], R38 ;  /* 0x0016482601007387 */ /* 0x0003e20000100800 */
[----:B------:R-:W-:Y:S02]  /*71ad0*/  STL [R1+0x1654], R35 ;  /* 0x0016542301007387 */ /* 0x000fe40000100800 */
[----:B------:R-:W-:Y:S01]  /*71ae0*/  IMAD.MOV.U32 R29, RZ, RZ, R40 ;  /* 0x000000ffff1d7224 */ /* 0x000fe200078e0028 */
[----:B------:R-:W-:Y:S01]  /*71af0*/  MOV R28, R39 ;  /* 0x00000027001c7202 */ /* 0x000fe20000000f00 */
[----:B------:R1:W-:Y:S01]  /*71b00*/  STL [R1+0x1650], R36 ;  /* 0x0016502401007387 */ /* 0x0003e20000100800 */
[----:B------:R-:W3:Y:S02]  /*71b10*/  LDL.LU R40, [R1+0x16d8] ;  /* 0x0016d80001287983 */ /* 0x000ee40000300800 */
[----:B------:R-:W3:Y:S01]  /*71b20*/  LDL.LU R39, [R1+0x16dc] ;  /* 0x0016dc0001277983 */ /* 0x000ee20000300800 */
[----:B------:R1:W-:Y:S02]  /*71b30*/  LDGSTS.E [R33+0x37000], [R28.64], P1 ;  /* 0x370000001c217fae */ /* 0x0003e40008921844 */
[----:B-1----:R-:W-:-:S02]  /*71b40*/  IMAD.MOV.U32 R28, RZ, RZ, R37 ;  /* 0x000000ffff1c7224 */ /* 0x002fc400078e0025 */
[----:B------:R-:W-:Y:S02]  /*71b50*/  IMAD.MOV.U32 R29, RZ, RZ, R38 ;  /* 0x000000ffff1d7224 */ /* 0x000fe400078e0026 */
[----:B------:R-:W3:Y:S04]  /*71b60*/  LDL.LU R38, [R1+0x1740] ;  /* 0x0017400001267983 */ /* 0x000ee80000300800 */
[----:B------:R1:W-:Y:S01]  /*71b70*/  LDGSTS.E [R33+0x37200], [R28.64], P1 ;  /* 0x372000001c217fae */ /* 0x0003e20008921844 */
[----:B------:R-:W3:Y:S01]  /*71b80*/  LDL.LU R37, [R1+0x1744] ;  /* 0x0017440001257983 */ /* 0x000ee20000300800 */
[----:B-1----:R-:W-:Y:S01]  /*71b90*/  MOV R28, R35 ;  /* 0x00000023001c7202 */ /* 0x002fe20000000f00 */
[----:B------:R-:W-:Y:S02]  /*71ba0*/  IMAD.MOV.U32 R29, RZ, RZ, R36 ;  /* 0x000000ffff1d7224 */ /* 0x000fe400078e0024 */
[----:B------:R-:W3:Y:S01]  /*71bb0*/  LDL.LU R36, [R1+0x1748] ;  /* 0x0017480001247983 */ /* 0x000ee20000300800 */
[----:B------:R-:W3:Y:S03]  /*71bc0*/  LDL.LU R35, [R1+0x174c] ;  /* 0x00174c0001237983 */ /* 0x000ee60000300800 */
[----:B------:R1:W-:Y:S01]  /*71bd0*/  LDGSTS.E [R33+0x37400], [R28.64], P1 ;  /* 0x374000001c217fae */ /* 0x0003e20008921844 */
[----:B--2---:R-:W-:-:S02]  /*71be0*/  IADD3 R30, P3, R30, R56, RZ ;  /* 0x000000381e1e7210 */ /* 0x004fc40007f7e0ff */
[----:B----4-:R-:W-:-:S03]  /*71bf0*/  IADD3 R31, P4, R31, R56, RZ ;  /* 0x000000381f1f7210 */ /* 0x010fc60007f9e0ff */
[----:B---3--:R-:W-:Y:S01]  /*71c00*/  IMAD.X R32, R32, 0x1, R2, P3 ;  /* 0x0000000120207824 */ /* 0x008fe200018e0602 */
[----:B------:R-:W-:Y:S01]  /*71c10*/  STL [R1+0x165c], R30 ;  /* 0x00165c1e01007387 */ /* 0x000fe20000100800 */
[----:B------:R-:W-:Y:S01]  /*71c20*/  IADD3.X R34, R34, R2, RZ, P4, !PT ;  /* 0x0000000222227210 */ /* 0x000fe200027fe4ff */
[----:B-1----:R-:W-:Y:S02]  /*71c30*/  IMAD.MOV.U32 R28, RZ, RZ, R30 ;  /* 0x000000ffff1c7224 */ /* 0x002fe400078e001e */
[----:B------:R-:W-:Y:S01]  /*71c40*/  IMAD.MOV.U32 R29, RZ, RZ, R32 ;  /* 0x000000ffff1d7224 */ /* 0x000fe200078e0020 */
[----:B------:R1:W-:Y:S01]  /*71c50*/  STL [R1+0x1658], R32 ;  /* 0x0016582001007387 */ /* 0x0003e20000100800 */
[----:B------:R-:W-:Y:S03]  /*71c60*/  STL [R1+0x16c4], R31 ;  /* 0x0016c41f01007387 */ /* 0x000fe60000100800 */
[----:B------:R2:W-:Y:S04]  /*71c70*/  LDGSTS.E [R33+0x37600], [R28.64], P1 ;  /* 0x376000001c217fae */ /* 0x0005e80008921844 */
[----:B-1----:R-:W3:Y:S01]  /*71c80*/  LDL.LU R32, [R1+0x1754] ;  /* 0x0017540001207983 */ /* 0x002ee20000300800 */
[----:B------:R1:W-:Y:S02]  /*71c90*/  STL [R1+0x16c0], R34 ;  /* 0x0016c02201007387 */ /* 0x0003e40000100800 */
[----:B------:R-:W4:Y:S02]  /*71ca0*/  LDL.LU R30, [R1+0x175c] ;  /* 0x00175c00011e7983 */ /* 0x000f240000300800 */
[----:B--2---:R-:W-:-:S02]  /*71cb0*/  IMAD.MOV.U32 R29, RZ, RZ, R34 ;  /* 0x000000ffff1d7224 */ /* 0x004fc400078e0022 */
[----:B-1----:R-:W4:Y:S01]  /*71cc0*/  LDL.LU R34, [R1+0x1750] ;  /* 0x0017500001227983 */ /* 0x002f220000300800 */
[----:B------:R-:W-:Y:S02]  /*71cd0*/  MOV R28, R31 ;  /* 0x0000001f001c7202 */ /* 0x000fe40000000f00 */
[----:B------:R-:W4:Y:S01]  /*71ce0*/  LDL.LU R31, [R1+0x1758] ;  /* 0x00175800011f7983 */ /* 0x000f220000300800 */
[----:B------:R-:W-:-:S04]  /*71cf0*/  ISETP.GT.AND P2, PT, R3, 0x72, PT ;  /* 0x000000720300780c */ /* 0x000fc80003f44270 */
[----:B------:R-:W-:-:S04]  /*71d00*/  SEL R0, RZ, 0x4, !P2 ;  /* 0x00000004ff007807 */ /* 0x000fc80005000000 */
[----:B------:R-:W-:-:S04]  /*71d10*/  SEL R0, R0, RZ, !P0 ;  /* 0x000000ff00007207 */ /* 0x000fc80004000000 */
[----:B------:R-:W-:Y:S02]  /*71d20*/  ISETP.NE.U32.AND P2, PT, R0, RZ, PT ;  /* 0x000000ff0000720c */ /* 0x000fe40003f45070 */
[----:B------:R-:W-:-:S05]  /*71d30*/  IADD3 R43, P1, R43, R56, RZ ;  /* 0x000000382b2b7210 */ /* 0x000fca0007f3e0ff */
[----:B------:R-:W-:Y:S01]  /*71d40*/  IMAD.X R44, R44, 0x1, R2, P1 ;  /* 0x000000012c2c7824 */ /* 0x000fe200008e0602 */
[----:B------:R-:W-:-:S05]  /*71d50*/  IADD3 R41, P3, R41, R56, RZ ;  /* 0x0000003829297210 */ /* 0x000fca0007f7e0ff */
[----:B------:R1:W-:Y:S01]  /*71d60*/  LDGSTS.E [R33+0x39000], [R28.64], P2 ;  /* 0x390000001c217fae */ /* 0x0003e20009121844 */
[----:B------:R-:W-:Y:S01]  /*71d70*/  IADD3.X R42, R42, R2, RZ, P3, !PT ;  /* 0x000000022a2a7210 */ /* 0x000fe20001ffe4ff */
[----:B-1----:R-:W-:Y:S02]  /*71d80*/  IMAD.MOV.U32 R28, RZ, RZ, R43 ;  /* 0x000000ffff1c7224 */ /* 0x002fe400078e002b */
[----:B------:R-:W-:Y:S01]  /*71d90*/  IMAD.MOV.U32 R29, RZ, RZ, R44 ;  /* 0x000000ffff1d7224 */ /* 0x000fe200078e002c */
[----:B------:R-:W-:-:S04]  /*71da0*/  ISETP.GT.AND P1, PT, R3, 0x76, PT ;  /* 0x000000760300780c */ /* 0x000fc80003f24270 */
[----:B------:R1:W-:Y:S01]  /*71db0*/  LDGSTS.E [R33+0x39200], [R28.64], P2 ;  /* 0x392000001c217fae */ /* 0x0003e20009121844 */
[----:B------:R-:W-:Y:S02]  /*71dc0*/  SEL R0, RZ, 0x4, !P1 ;  /* 0x00000004ff007807 */ /* 0x000fe40004800000 */
[----:B------:R-:W-:Y:S02]  /*71dd0*/  IADD3 R39, P3, R39, R56, RZ ;  /* 0x0000003827277210 */ /* 0x000fe40007f7e0ff */
[----:B-1----:R-:W-:Y:S01]  /*71de0*/  MOV R28, R41 ;  /* 0x00000029001c7202 */ /* 0x002fe20000000f00 */
[----:B------:R-:W-:Y:S02]  /*71df0*/  IMAD.MOV.U32 R29, RZ, RZ, R42 ;  /* 0x000000ffff1d7224 */ /* 0x000fe400078e002a */
[----:B------:R-:W-:-:S03]  /*71e00*/  IMAD.X R40, R40, 0x1, R2, P3 ;  /* 0x0000000128287824 */ /* 0x000fc600018e0602 */
[----:B------:R1:W-:Y:S01]  /*71e10*/  LDGSTS.E [R33+0x39400], [R28.64], P2 ;  /* 0x394000001c217fae */ /* 0x0003e20009121844 */
[----:B------:R-:W-:-:S03]  /*71e20*/  SEL R0, R0, RZ, !P0 ;  /* 0x000000ff00007207 */ /* 0x000fc60004000000 */
[----:B------:R-:W-:Y:S01]  /*71e30*/  STL [R1+0x16cc], R43 ;  /* 0x0016cc2b01007387 */ /* 0x000fe20000100800 */
[----:B-1----:R-:W-:Y:S01]  /*71e40*/  MOV R28, R39 ;  /* 0x00000027001c7202 */ /* 0x002fe20000000f00 */
[----:B------:R-:W-:Y:S01]  /*71e50*/  IMAD.MOV.U32 R29, RZ, RZ, R40 ;  /* 0x000000ffff1d7224 */ /* 0x000fe200078e0028 */
[----:B------:R-:W-:-:S04]  /*71e60*/  ISETP.NE.U32.AND P1, PT, R0, RZ, PT ;  /* 0x000000ff0000720c */ /* 0x000fc80003f25070 */
[----:B------:R1:W-:Y:S01]  /*71e70*/  LDGSTS.E [R33+0x39600], [R28.64], P2 ;  /* 0x396000001c217fae */ /* 0x0003e20009121844 */
[----:B------:R-:W-:-:S03]  /*71e80*/  IADD3 R37, P2, R37, R56, RZ ;  /* 0x0000003825257210 */ /* 0x000fc60007f5e0ff */
[----:B------:R-:W-:Y:S01]  /*71e90*/  STL [R1+0x16c8], R44 ;  /* 0x0016c82c01007387 */ /* 0x000fe20000100800 */
[----:B------:R-:W-:Y:S02]  /*71ea0*/  STL [R1+0x16d4], R41 ;  /* 0x0016d42901007387 */ /* 0x000fe40000100800 */
[----:B------:R-:W-:Y:S02]  /*71eb0*/  STL [R1+0x16d0], R42 ;  /* 0x0016d02a01007387 */ /* 0x000fe40000100800 */
[----:B------:R-:W-:Y:S01]  /*71ec0*/  IMAD.X R38, R38, 0x1, R2, P2 ;  /* 0x0000000126267824 */ /* 0x000fe200010e0602 */
[----:B------:R-:W-:Y:S01]  /*71ed0*/  IADD3 R35, P3, R35, R56, RZ ;  /* 0x0000003823237210 */ /* 0x000fe20007f7e0ff */
[----:B------:R-:W-:Y:S01]  /*71ee0*/  STL [R1+0x16dc], R39 ;  /* 0x0016dc2701007387 */ /* 0x000fe20000100800 */
[----:B------:R-:W-:Y:S02]  /*71ef0*/  STL [R1+0x16d8], R40 ;  /* 0x0016d82801007387 */ /* 0x000fe40000100800 */
[----:B------:R-:W-:Y:S01]  /*71f00*/  IADD3.X R36, R36, R2, RZ, P3, !PT ;  /* 0x0000000224247210 */ /* 0x000fe20001ffe4ff */
[----:B------:R-:W-:Y:S01]  /*71f10*/  STL [R1+0x1744], R37 ;  /* 0x0017442501007387 */ /* 0x000fe20000100800 */
[----:B------:R-:W-:Y:S02]  /*71f20*/  STL [R1+0x1740], R38 ;  /* 0x0017402601007387 */ /* 0x000fe40000100800 */
[----:B-1----:R-:W-:-:S02]  /*71f30*/  IMAD.MOV.U32 R28, RZ, RZ, R37 ;  /* 0x000000ffff1c7224 */ /* 0x002fc400078e0025 */
[----:B------:R-:W-:Y:S01]  /*71f40*/  IMAD.MOV.U32 R29, RZ, RZ, R38 ;  /* 0x000000ffff1d7224 */ /* 0x000fe200078e0026 */
[----:B------:R-:W-:Y:S01]  /*71f50*/  STL [R1+0x174c], R35 ;  /* 0x00174c2301007387 */ /* 0x000fe20000100800 */
[----:B------:R1:W-:Y:S02]  /*71f60*/  STL [R1+0x1748], R36 ;  /* 0x0017482401007387 */ /* 0x0003e40000100800 */
[----:B------:R-:W2:Y:S01]  /*71f70*/  LDL.LU.64 R54, [R1+0xed0] ;  /* 0x000ed00001367983 */ /* 0x000ea20000300a00 */
[----:B------:R1:W-:Y:S02]  /*71f80*/  LDGSTS.E [R33+0x3b000], [R28.64], P1 ;  /* 0x3b0000001c217fae */ /* 0x0003e40008921844 */
[----:B-1----:R-:W-:Y:S01]  /*71f90*/  MOV R28, R35 ;  /* 0x00000023001c7202 */ /* 0x002fe20000000f00 */
[----:B------:R-:W-:-:S05]  /*71fa0*/  IMAD.MOV.U32 R29, RZ, RZ, R36 ;  /* 0x000000ffff1d7224 */ /* 0x000fca00078e0024 */
[----:B------:R1:W-:Y:S01]  /*71fb0*/  LDGSTS.E [R33+0x3b200], [R28.64], P1 ;  /* 0x3b2000001c217fae */ /* 0x0003e20008921844 */
[-C--:B---3--:R-:W-:Y:S02]  /*71fc0*/  IADD3 R32, P2, R32, R56.reuse, RZ ;  /* 0x0000003820207210 */ /* 0x088fe40007f5e0ff */
[----:B----4-:R-:W-:-:S03]  /*71fd0*/  IADD3 R30, P3, R30, R56, RZ ;  /* 0x000000381e1e7210 */ /* 0x010fc60007f7e0ff */
[----:B------:R-:W-:Y:S01]  /*71fe0*/  STL [R1+0x1754], R32 ;  /* 0x0017542001007387 */ /* 0x000fe20000100800 */
[----:B------:R-:W-:Y:S01]  /*71ff0*/  IMAD.X R34, R34, 0x1, R2, P2 ;  /* 0x0000000122227824 */ /* 0x000fe200010e0602 */
[----:B------:R-:W-:-:S04]  /*72000*/  IADD3.X R31, R31, R2, RZ, P3, !PT ;  /* 0x000000021f1f7210 */ /* 0x000fc80001ffe4ff */
[----:B------:R3:W-:Y:S01]  /*72010*/  STL [R1+0x1750], R34 ;  /* 0x0017502201007387 */ /* 0x0007e20000100800 */
[----:B------:R-:W-:Y:S02]  /*72020*/  STL [R1+0x175c], R30 ;  /* 0x00175c1e01007387 */ /* 0x000fe40000100800 */
[----:B------:R-:W4:Y:S02]  /*72030*/  LDL.LU.64 R36, [R1+0xec8] ;  /* 0x000ec80001247983 */ /* 0x000f240000300a00 */
[----:B-1----:R-:W-:Y:S02]  /*72040*/  IMAD.MOV.U32 R28, RZ, RZ, R32 ;  /* 0x000000ffff1c7224 */ /* 0x002fe400078e0020 */
[----:B------:R-:W-:Y:S01]  /*72050*/  IMAD.MOV.U32 R29, RZ, RZ, R34 ;  /* 0x000000ffff1d7224 */ /* 0x000fe200078e0022 */
[----:B------:R1:W-:Y:S04]  /*72060*/  STL [R1+0x1758], R31 ;  /* 0x0017581f01007387 */ /* 0x0003e80000100800 */
[----:B------:R1:W-:Y:S04]  /*72070*/  LDGSTS.E [R33+0x3b400], [R28.64], P1 ;  /* 0x3b4000001c217fae */ /* 0x0003e80008921844 */
[----:B---3--:R-:W3:Y:S01]  /*72080*/  LDL.LU.64 R34, [R1+0xec0] ;  /* 0x000ec00001227983 */ /* 0x008ee20000300a00 */
[----:B-1----:R-:W-:Y:S01]  /*72090*/  MOV R28, R30 ;  /* 0x0000001e001c7202 */ /* 0x002fe20000000f00 */
[----:B------:R-:W-:-:S02]  /*720a0*/  IMAD.MOV.U32 R29, RZ, RZ, R31 ;  /* 0x000000ffff1d7224 */ /* 0x000fc400078e001f */
[----:B------:R-:W3:Y:S01]  /*720b0*/  LDL.LU.64 R30, [R1+0xeb8] ;  /* 0x000eb800011e7983 */ /* 0x000ee20000300a00 */
[----:B------:R-:W3:Y:S02]  /*720c0*/  LDL.LU.64 R52, [R1+0xe50] ;  /* 0x000e500001347983 */ /* 0x000ee40000300a00 */
[----:B------:R-:W3:Y:S02]  /*720d0*/  LDL.LU.64 R40, [R1+0xe48] ;  /* 0x000e480001287983 */ /* 0x000ee40000300a00 */
[----:B------:R-:W3:Y:S01]  /*720e0*/  LDL.LU.64 R42, [R1+0xe40] ;  /* 0x000e4000012a7983 */ /* 0x000ee20000300a00 */
[----:B------:R-:W3:Y:S01]  /*720f0*/  LDL.LU.64 R50, [R1+0xe38] ;  /* 0x000e380001327983 */ /* 0x000ee20000300a00 */
[----:B------:R-:W3:Y:S02]  /*72100*/  LDL.LU R49, [R1+0x1dc0] ;  /* 0x001dc00001317983 */ /* 0x000ee40000300800 */
[----:B------:R-:W3:Y:S02]  /*72110*/  LDL.LU R48, [R1+0x1dcc] ;  /* 0x001dcc0001307983 */ /* 0x000ee40000300800 */
[----:B------:R-:W3:Y:S01]  /*72120*/  LDL.LU R47, [R1+0x1db8] ;  /* 0x001db800012f7983 */ /* 0x000ee20000300800 */
[----:B------:R-:W3:Y:S01]  /*72130*/  LDL.LU R46, [R1+0x1dc4] ;  /* 0x001dc400012e7983 */ /* 0x000ee20000300800 */
[----:B------:R-:W3:Y:S02]  /*72140*/  LDL.LU R45, [R1+0x1db0] ;  /* 0x001db000012d7983 */ /* 0x000ee40000300800 */
[----:B------:R-:W3:Y:S01]  /*72150*/  LDL.LU R44, [R1+0x1dbc] ;  /* 0x001dbc00012c7983 */ /* 0x000ee20000300800 */
[----:B------:R1:W-:Y:S01]  /*72160*/  LDGSTS.E [R33+0x3b600], [R28.64], P1 ;  /* 0x3b6000001c217fae */ /* 0x0003e20008921844 */
[----:B------:R-:W-:-:S04]  /*72170*/  ISETP.GT.AND P1, PT, R3, 0x7a, PT ;  /* 0x0000007a0300780c */ /* 0x000fc80003f24270 */
[----:B------:R-:W-:Y:S01]  /*72180*/  SEL R0, RZ, 0x4, !P1 ;  /* 0x00000004ff007807 */ /* 0x000fe20004800000 */
[----:B------:R-:W-:-:S03]  /*72190*/  ISETP.GT.AND P1, PT, R3, 0x7e, PT ;  /* 0x0000007e0300780c */ /* 0x000fc60003f24270 */
[----:B------:R-:W-:Y:S02]  /*721a0*/  SEL R0, R0, RZ, !P0 ;  /* 0x000000ff00007207 */ /* 0x000fe40004000000 */
[----:B------:R-:W-:Y:S02]  /*721b0*/  ISETP.GT.AND P3, PT, R3, 0x3, PT ;  /* 0x000000030300780c */ /* 0x000fe40003f64270 */
[----:B------:R-:W-:Y:S01]  /*721c0*/  ISETP.NE.U32.AND P2, PT, R0, RZ, PT ;  /* 0x000000ff0000720c */ /* 0x000fe20003f45070 */
[----:B------:R-:W-:Y:S01]  /*721d0*/  SEL R0, RZ, 0x4, !P1 ;  /* 0x00000004ff007807 */ /* 0x000fe20004800000 */
[----:B-1----:R-:W-:-:S03]  /*721e0*/  SEL R28, RZ, 0x4, !P3 ;  /* 0x00000004ff1c7807 */ /* 0x002fc60005800000 */
[----:B------:R-:W-:Y:S02]  /*721f0*/  SEL R0, R0, RZ, !P0 ;  /* 0x000000ff00007207 */ /* 0x000fe40004000000 */
[----:B------:R-:W-:Y:S02]  /*72200*/  SEL R28, R28, RZ, !P0 ;  /* 0x000000ff1c1c7207 */ /* 0x000fe40004000000 */
[----:B------:R-:W-:Y:S02]  /*72210*/  ISETP.NE.U32.AND P3, PT, R0, RZ, PT ;  /* 0x000000ff0000720c */ /* 0x000fe40003f65070 */
[----:B------:R-:W-:Y:S02]  /*72220*/  ISETP.NE.U32.AND P1, PT, R28, RZ, PT ;  /* 0x000000ff1c00720c */ /* 0x000fe40003f25070 */
[----:B--2---:R-:W-:-:S05]  /*72230*/  IADD3 R39, P4, R54, R56, RZ ;  /* 0x0000003836277210 */ /* 0x004fca0007f9e0ff */
[----:B------:R-:W-:Y:S02]  /*72240*/  IMAD.X R0, R55, 0x1, R2, P4 ;  /* 0x0000000137007824 */ /* 0x000fe400020e0602 */
[----:B------:R-:W-:Y:S02]  /*72250*/  IMAD.MOV.U32 R172, RZ, RZ, R39 ;  /* 0x000000ffffac7224 */ /* 0x000fe400078e0027 */
[----:B------:R-:W-:-:S05]  /*72260*/  IMAD.MOV.U32 R173, RZ, RZ, R0 ;  /* 0x000000ffffad7224 */ /* 0x000fca00078e0000 */
[----:B------:R1:W-:Y:S01]  /*72270*/  LDGSTS.E [R33+0x3d000], [R172.64], P2 ;  /* 0x3d000000ac217fae */ /* 0x0003e20009121844 */
[----:B----4-:R-:W-:-:S04]  /*72280*/  IADD3 R38, P4, R36, R56, RZ ;  /* 0x0000003824267210 */ /* 0x010fc80007f9e0ff */
[----:B------:R-:W-:Y:S02]  /*72290*/  IADD3.X R28, R37, R2, RZ, P4, !PT ;  /* 0x00000002251c7210 */ /* 0x000fe400027fe4ff */
[----:B---3--:R-:W-:-:S05]  /*722a0*/  IADD3 R37, P4, R34, R56, RZ ;  /* 0x0000003822257210 */ /* 0x008fca0007f9e0ff */
[----:B------:R-:W-:Y:S01]  /*722b0*/  IMAD.X R29, R35, 0x1, R2, P4 ;  /* 0x00000001231d7824 */ /* 0x000fe200020e0602 */
[----:B------:R-:W-:-:S05]  /*722c0*/  IADD3 R36, P4, R30, R56, RZ ;  /* 0x000000381e247210 */ /* 0x000fca0007f9e0ff */
[----:B------:R-:W-:Y:S01]  /*722d0*/  IMAD.X R30, R31, 0x1, R2, P4 ;  /* 0x000000011f1e7824 */ /* 0x000fe200020e0602 */
[----:B------:R-:W-:-:S04]  /*722e0*/  IADD3 R35, P4, R52, R56, RZ ;  /* 0x0000003834237210 */ /* 0x000fc80007f9e0ff */
[----:B------:R-:W-:Y:S01]  /*722f0*/  IADD3.X R31, R53, R2, RZ, P4, !PT ;  /* 0x00000002351f7210 */ /* 0x000fe200027fe4ff */
[----:B------:R-:W-:-:S05]  /*72300*/  IADD3 R34, P4, R40, R56, RZ ;  /* 0x0000003828227210 */ /* 0x000fca0007f9e0ff */
[----:B------:R-:W-:Y:S01]  /*72310*/  IMAD.X R32, R41, 0x1, R2, P4 ;  /* 0x0000000129207824 */ /* 0x000fe200020e0602 */
[----:B------:R-:W-:-:S05]  /*72320*/  IADD3 R41, P4, R42, R56, RZ ;  /* 0x000000382a297210 */ /* 0x000fca0007f9e0ff */
[----:B------:R-:W-:Y:S01]  /*72330*/  IMAD.X R40, R43, 0x1, R2, P4 ;  /* 0x000000012b287824 */ /* 0x000fe200020e0602 */
[----:B------:R-:W-:Y:S02]  /*72340*/  IADD3 R43, P4, R50, R56, RZ ;  /* 0x00000038322b7210 */ /* 0x000fe40007f9e0ff */
[----:B------:R-:W-:Y:S02]  /*72350*/  MOV R170, R38 ;  /* 0x0000002600aa7202 */ /* 0x000fe40000000f00 */
[----:B------:R-:W-:Y:S02]  /*72360*/  IADD3.X R42, R51, R2, RZ, P4, !PT ;  /* 0x00000002332a7210 */ /* 0x000fe400027fe4ff */
[----:B------:R-:W-:Y:S01]  /*72370*/  LOP3.LUT R41, R41, R40, RZ, 0x3c, !PT ;  /* 0x0000002829297212 */ /* 0x000fe200078e3cff */
[----:B------:R-:W-:Y:S02]  /*72380*/  IADD3 R48, P4, R48, R56, RZ ;  /* 0x0000003830307210 */ /* 0x000fe40007f9e0ff */
[----:B------:R-:W-:-:S02]  /*72390*/  IMAD.MOV.U32 R171, RZ, RZ, R28 ;  /* 0x000000ffffab7224 */ /* 0x000fc400078e001c */
[----:B------:R-:W-:Y:S01]  /*723a0*/  IMAD.MOV.U32 R168, RZ, RZ, R37 ;  /* 0x000000ffffa87224 */ /* 0x000fe200078e0025 */
[----:B------:R-:W-:Y:S02]  /*723b0*/  MOV R169, R29 ;  /* 0x0000001d00a97202 */ /* 0x000fe40000000f00 */
[C---:B------:R-:W-:Y:S01]  /*723c0*/  LOP3.LUT R40, R41.reuse, R40, RZ, 0x3c, !PT ;  /* 0x0000002829287212 */ /* 0x040fe200078e3cff */
[----:B------:R-:W-:Y:S02]  /*723d0*/  IMAD.MOV.U32 R58, RZ, RZ, R36 ;  /* 0x000000ffff3a7224 */ /* 0x000fe400078e0024 */
[----:B------:R-:W-:Y:S01]  /*723e0*/  IMAD.MOV.U32 R59, RZ, RZ, R30 ;  /* 0x000000ffff3b7224 */ /* 0x000fe200078e001e */
[----:B------:R-:W-:Y:S01]  /*723f0*/  STL [R1+0x1dcc], R48 ;  /* 0x001dcc3001007387 */ /* 0x000fe20000100800 */
[----:B------:R-:W-:Y:S01]  /*72400*/  MOV R54, R35 ;  /* 0x0000002300367202 */ /* 0x000fe20000000f00 */
[----:B------:R-:W-:Y:S02]  /*72410*/  IMAD.MOV.U32 R55, RZ, RZ, R31 ;  /* 0x000000ffff377224 */ /* 0x000fe400078e001f */
[----:B------:R-:W-:Y:S02]  /*72420*/  STL.64 [R1+0xed0], R172 ;  /* 0x000ed0ac01007387 */ /* 0x000fe40000100a00 */
[----:B------:R-:W-:Y:S01]  /*72430*/  IMAD.MOV.U32 R52, RZ, RZ, R34 ;  /* 0x000000ffff347224 */ /* 0x000fe200078e0022 */
[----:B------:R-:W-:Y:S01]  /*72440*/  MOV R53, R32 ;  /* 0x0000002000357202 */ /* 0x000fe20000000f00 */
[----:B------:R-:W-:Y:S01]  /*72450*/  STL.64 [R1+0xec8], R170 ;  /* 0x000ec8aa01007387 */ /* 0x000fe20000100a00 */
[----:B------:R-:W-:Y:S01]  /*72460*/  LOP3.LUT R41, R41, R40, RZ, 0x3c, !PT ;  /* 0x0000002829297212 */ /* 0x000fe200078e3cff */
[----:B------:R-:W-:Y:S02]  /*72470*/  STL.64 [R1+0xec0], R168 ;  /* 0x000ec0a801007387 */ /* 0x000fe40000100a00 */
[----:B------:R-:W-:-:S02]  /*72480*/  IMAD.MOV.U32 R50, RZ, RZ, R43 ;  /* 0x000000ffff327224 */ /* 0x000fc400078e002b */
[----:B------:R-:W-:Y:S01]  /*72490*/  IMAD.MOV.U32 R51, RZ, RZ, R42 ;  /* 0x000000ffff337224 */ /* 0x000fe200078e002a */
[----:B------:R-:W-:Y:S01]  /*724a0*/  STL.64 [R1+0xeb8], R58 ;  /* 0x000eb83a01007387 */ /* 0x000fe20000100a00 */
[----:B------:R-:W-:Y:S02]  /*724b0*/  STL.64 [R1+0xe50], R54 ;  /* 0x000e503601007387 */ /* 0x000fe40000100a00 */
[----:B------:R-:W-:Y:S02]  /*724c0*/  STL.64 [R1+0xe48], R52 ;  /* 0x000e483401007387 */ /* 0x000fe40000100a00 */
[----:B------:R2:W-:Y:S01]  /*724d0*/  STL.64 [R1+0xe40], R40 ;  /* 0x000e402801007387 */ /* 0x0005e20000100a00 */
[----:B------:R-:W-:Y:S01]  /*724e0*/  STL.64 [R1+0xe38], R50 ;  /* 0x000e383201007387 */ /* 0x000fe20000100a00 */
[----:B------:R-:W3:Y:S02]  /*724f0*/  LDL.LU R32, [R1+0x1db4] ;  /* 0x001db40001207983 */ /* 0x000ee40000300800 */
[----:B------:R-:W4:Y:S02]  /*72500*/  LDL.LU R30, [R1+0x1d4c] ;  /* 0x001d4c00011e7983 */ /* 0x000f240000300800 */
[----:B------:R-:W4:Y:S01]  /*72510*/  LDL.LU R42, [R1+0x1d88] ;  /* 0x001d8800012a7983 */ /* 0x000f220000300800 */
[----:B------:R-:W4:Y:S04]  /*72520*/  LDL.LU R31, [R1+0x1d40] ;  /* 0x001d4000011f7983 */ /* 0x000f280000300800 */
[----:B------:R1:W-:Y:S01]  /*72530*/  LDGSTS.E [R33+0x3d200], [R170.64], P2 ;  /* 0x3d200000aa217fae */ /* 0x0003e20009121844 */
[----:B------:R-:W-:-:S02]  /*72540*/  IMAD.X R49, R49, 0x1, R2, P4 ;  /* 0x0000000131317824 */ /* 0x000fc400020e0602 */
[----:B------:R1:W-:Y:S02]  /*72550*/  LDGSTS.E [R33+0x3d400], [R168.64], P2 ;  /* 0x3d400000a8217fae */ /* 0x0003e40009121844 */
[----:B------:R1:W-:Y:S01]  /*72560*/  LDGSTS.E [R33+0x3d600], [R58.64], P2 ;  /* 0x3d6000003a217fae */ /* 0x0003e20009121844 */
[----:B------:R1:W-:Y:S01]  /*72570*/  LDGSTS.E [R33+0x3f000], [R54.64], P3 ;  /* 0x3f00000036217fae */ /* 0x0003e20009921844 */
[----:B------:R1:W-:Y:S02]  /*72580*/  LDGSTS.E [R33+0x3f200], [R52.64], P3 ;  /* 0x3f20000034217fae */ /* 0x0003e40009921844 */
[----:B------:R2:W-:Y:S01]  /*72590*/  LDGSTS.E [R33+0x3f400], [R40.64], P3 ;  /* 0x3f40000028217fae */ /* 0x0005e20009921844 */
[----:B------:R-:W-:Y:S01]  /*725a0*/  STL [R1+0x1dc0], R49 ;  /* 0x001dc03101007387 */ /* 0x000fe20000100800 */
[-C--:B------:R-:W-:Y:S01]  /*725b0*/  IADD3 R46, P2, R46, R56.reuse, RZ ;  /* 0x000000382e2e7210 */ /* 0x080fe20007f5e0ff */
[----:B------:R1:W-:Y:S02]  /*725c0*/  LDGSTS.E [R33+0x3f600], [R50.64], P3 ;  /* 0x3f60000032217fae */ /* 0x0003e40009921844 */
[----:B--2---:R-:W2:Y:S01]  /*725d0*/  LDL.LU R41, [R1+0x1d38] ;  /* 0x001d380001297983 */ /* 0x004ea20000300800 */
[----:B------:R-:W2:Y:S02]  /*725e0*/  LDL.LU R40, [R1+0x1d44] ;  /* 0x001d440001287983 */ /* 0x000ea40000300800 */
[----:B------:R-:W2:Y:S02]  /*725f0*/  LDL.LU R39, [R1+0x1d30] ;  /* 0x001d300001277983 */ /* 0x000ea40000300800 */
[----:B------:R-:W2:Y:S01]  /*72600*/  LDL.LU R38, [R1+0x1d3c] ;  /* 0x001d3c0001267983 */ /* 0x000ea20000300800 */
[----:B------:R-:W-:Y:S01]  /*72610*/  IADD3 R44, P3, R44, R56, RZ ;  /* 0x000000382c2c7210 */ /* 0x000fe20007f7e0ff */
[----:B------:R-:W-:Y:S01]  /*72620*/  IMAD.X R47, R47, 0x1, R2, P2 ;  /* 0x000000012f2f7824 */ /* 0x000fe200010e0602 */
[----:B------:R-:W-:Y:S02]  /*72630*/  STL [R1+0x1dc4], R46 ;  /* 0x001dc42e01007387 */ /* 0x000fe40000100800 */
[----:B------:R-:W-:-:S02]  /*72640*/  IADD3.X R45, R45, R2, RZ, P3, !PT ;  /* 0x000000022d2d7210 */ /* 0x000fc40001ffe4ff */
[----:B------:R-:W-:Y:S01]  /*72650*/  STL [R1+0x1db8], R47 ;  /* 0x001db82f01007387 */ /* 0x000fe20000100800 */
[----:B------:R-:W-:Y:S02]  /*72660*/  STL [R1+0x1dbc], R44 ;  /* 0x001dbc2c01007387 */ /* 0x000fe40000100800 */
[----:B------:R-:W-:Y:S02]  /*72670*/  STL [R1+0x1db0], R45 ;  /* 0x001db02d01007387 */ /* 0x000fe40000100800 */
[----:B------:R-:W2:Y:S01]  /*72680*/  LDL.LU R37, [R1+0x1d08] ;  /* 0x001d080001257983 */ /* 0x000ea20000300800 */
[----:B------:R-:W2:Y:S01]  /*72690*/  LDL.LU R36, [R1+0x1d34] ;  /* 0x001d340001247983 */ /* 0x000ea20000300800 */
[----:B------:R-:W2:Y:S02]  /*726a0*/  LDL.LU R35, [R1+0x1cc0] ;  /* 0x001cc00001237983 */ /* 0x000ea40000300800 */
[----:B------:R-:W2:Y:S01]  /*726b0*/  LDL.LU R34, [R1+0x1ccc] ;  /* 0x001ccc0001227983 */ /* 0x000ea20000300800 */
[----:B------:R-:W-:-:S04]  /*726c0*/  SHF.L.U32 R251, R57, 0x2, RZ ;  /* 0x0000000239fb7819 */ /* 0x000fc800000006ff */
[----:B------:R-:W-:Y:S02]  /*726d0*/  LOP3.LUT R62, R251, 0x60, RZ, 0x3c, !PT ;  /* 0x00000060fb3e7812 */ /* 0x000fe400078e3cff */
[----:B------:R-:W-:Y:S01]  /*726e0*/  MOV R28, R48 ;  /* 0x00000030001c7202 */ /* 0x000fe20000000f00 */
[----:B------:R-:W-:Y:S02]  /*726f0*/  IMAD.MOV.U32 R29, RZ, RZ, R49 ;  /* 0x000000ffff1d7224 */ /* 0x000fe400078e0031 */
[----:B------:R-:W-:-:S05]  /*72700*/  IMAD R0, R60, 0x40000, R62 ;  /* 0x000400003c007824 */ /* 0x000fca00078e023e */
[----:B------:R1:W-:Y:S01]  /*72710*/  LDGSTS.E [R0+0x1800], [R28.64], P1 ;  /* 0x018000001c007fae */ /* 0x0003e20008921844 */
[----:B------:R-:W-:Y:S01]  /*72720*/  ISETP.GT.AND P2, PT, R3, 0x7, PT ;  /* 0x000000070300780c */ /* 0x000fe20003f44270 */
[----:B-1----:R-:W-:Y:S02]  /*72730*/  IMAD.MOV.U32 R28, RZ, RZ, R46 ;  /* 0x000000ffff1c7224 */ /* 0x002fe400078e002e */
[----:B------:R-:W-:-:S05]  /*72740*/  IMAD.MOV.U32 R29, RZ, RZ, R47 ;  /* 0x000000ffff1d7224 */ /* 0x000fca00078e002f */
[----:B------:R1:W-:Y:S02]  /*72750*/  LDGSTS.E [R0+0x1a00], [R28.64], P1 ;  /* 0x01a000001c007fae */ /* 0x0003e40008921844 */
[----:B-1----:R-:W-:Y:S01]  /*72760*/  MOV R28, R44 ;  /* 0x0000002c001c7202 */ /* 0x002fe20000000f00 */
[----:B------:R-:W-:-:S05]  /*72770*/  IMAD.MOV.U32 R29, RZ, RZ, R45 ;  /* 0x000000ffff1d7224 */ /* 0x000fca00078e002d */
[----:B------:R1:W-:Y:S02]  /*72780*/  LDGSTS.E [R0+0x1c00], [R28.64], P1 ;  /* 0x01c000001c007fae */ /* 0x0003e40008921844 */
[----:B-1----:R-:W-:-:S04]  /*72790*/  SEL R28, RZ, 0x4, !P2 ;  /* 0x00000004ff1c7807 */ /* 0x002fc80005000000 */
[----:B------:R-:W-:-:S04]  /*727a0*/  SEL R28, R28, RZ, !P0 ;  /* 0x000000ff1c1c7207 */ /* 0x000fc80004000000 */
[----:B------:R-:W-:Y:S02]  /*727b0*/  ISETP.NE.U32.AND P2, PT, R28, RZ, PT ;  /* 0x000000ff1c00720c */ /* 0x000fe40003f45070 */
[-C--:B---3--:R-:W-:Y:S02]  /*727c0*/  IADD3 R32, P3, R32, R56.reuse, RZ ;  /* 0x0000003820207210 */ /* 0x088fe40007f7e0ff */
[----:B----4-:R-:W-:-:S03]  /*727d0*/  IADD3 R30, P4, R30, R56, RZ ;  /* 0x000000381e1e7210 */ /* 0x010fc60007f9e0ff */
[----:B------:R-:W-:Y:S01]  /*727e0*/  IMAD.X R42, R42, 0x1, R2, P3 ;  /* 0x000000012a2a7824 */ /* 0x000fe200018e0602 */
[----:B------:R-:W-:Y:S01]  /*727f0*/  IADD3.X R31, R31, R2, RZ, P4, !PT ;  /* 0x000000021f1f7210 */ /* 0x000fe200027fe4ff */
[----:B------:R1:W-:Y:S01]  /*72800*/  STL [R1+0x1db4], R32 ;  /* 0x001db42001007387 */ /* 0x0003e20000100800 */
[----:B------:R-:W-:Y:S02]  /*72810*/  IMAD.MOV.U32 R28, RZ, RZ, R32 ;  /* 0x000000ffff1c7224 */ /* 0x000fe400078e0020 */
[----:B------:R-:W-:Y:S02]  /*72820*/  IMAD.MOV.U32 R29, RZ, RZ, R42 ;  /* 0x000000ffff1d7224 */ /* 0x000fe400078e002a */
[----:B------:R-:W-:Y:S01]  /*72830*/  STL [R1+0x1d88], R42 ;  /* 0x001d882a01007387 */ /* 0x000fe20000100800 */
[----:B------:R-:W-:Y:S01]  /*72840*/  STL [R1+0x1d4c], R30 ;  /* 0x001d4c1e01007387 */ /* 0x000fe20000100800 */
[----:B------:R3:W-:Y:S02]  /*72850*/  STL [R1+0x1d40], R31 ;  /* 0x001d401f01007387 */ /* 0x0007e40000100800 */
[----:B------:R-:W4:Y:S01]  /*72860*/  LDL.LU R33, [R1+0x1cb8] ;  /* 0x001cb80001217983 */ /* 0x000f220000300800 */
[----:B------:R3:W-:Y:S04]  /*72870*/  LDGSTS.E [R0+0x1e00], [R28.64], P1 ;  /* 0x01e000001c007fae */ /* 0x0007e80008921844 */
[----:B-1----:R-:W4:Y:S01]  /*72880*/  LDL.LU R32, [R1+0x1cc4] ;  /* 0x001cc40001207983 */ /* 0x002f220000300800 */
[----:B---3--:R-:W-:Y:S01]  /*72890*/  IMAD.MOV.U32 R29, RZ, RZ, R31 ;  /* 0x000000ffff1d7224 */ /* 0x008fe200078e001f */
[----:B------:R-:W-:-:S02]  /*728a0*/  MOV R28, R30 ;  /* 0x0000001e001c7202 */ /* 0x000fc40000000f00 */
[----:B------:R-:W3:Y:S01]  /*728b0*/  LDL.LU R31, [R1+0x1cb0] ;  /* 0x001cb000011f7983 */ /* 0x000ee20000300800 */
[----:B------:R-:W3:Y:S01]  /*728c0*/  LDL.LU R30, [R1+0x1cbc] ;  /* 0x001cbc00011e7983 */ /* 0x000ee20000300800 */
[-C--:B--2---:R-:W-:Y:S02]  /*728d0*/  IADD3 R40, P1, R40, R56.reuse, RZ ;  /* 0x0000003828287210 */ /* 0x084fe40007f3e0ff */
[----:B------:R-:W-:Y:S01]  /*728e0*/  IADD3 R38, P3, R38, R56, RZ ;  /* 0x0000003826267210 */ /* 0x000fe20007f7e0ff */
[----:B------:R1:W-:Y:S02]  /*728f0*/  LDGSTS.E [R0+0x3800], [R28.64], P2 ;  /* 0x038000001c007fae */ /* 0x0003e40009121844 */
[----:B------:R-:W-:Y:S01]  /*72900*/  IMAD.X R41, R41, 0x1, R2, P1 ;  /* 0x0000000129297824 */ /* 0x000fe200008e0602 */
[----:B------:R-:W-:Y:S01]  /*72910*/  IADD3.X R39, R39, R2, RZ, P3, !PT ;  /* 0x0000000227277210 */ /* 0x000fe20001ffe4ff */
[----:B------:R-:W-:Y:S03]  /*72920*/  STL [R1+0x1d44], R40 ;  /* 0x001d442801007387 */ /* 0x000fe60000100800 */
[----:B------:R2:W-:Y:S02]  /*72930*/  STL [R1+0x1d38], R41 ;  /* 0x001d382901007387 */ /* 0x0005e40000100800 */
[----:B------:R-:W-:Y:S01]  /*72940*/  STL [R1+0x1d3c], R38 ;  /* 0x001d3c2601007387 */ /* 0x000fe20000100800 */
[----:B------:R2:W-:Y:S01]  /*72950*/  STL [R1+0x1d30], R39 ;  /* 0x001d302701007387 */ /* 0x0005e20000100800 */
[----:B-1----:R-:W-:-:S02]  /*72960*/  IMAD.MOV.U32 R28, RZ, RZ, R40 ;  /* 0x000000ffff1c7224 */ /* 0x002fc400078e0028 */
[----:B------:R-:W-:Y:S02]  /*72970*/  IMAD.MOV.U32 R29, RZ, RZ, R41 ;  /* 0x000000ffff1d7224 */ /* 0x000fe400078e0029 */
[----:B--2---:R-:W4:Y:S04]  /*72980*/  LDL.LU R41, [R1+0x1c88] ;  /* 0x001c880001297983 */ /* 0x004f280000300800 */
[----:B------:R1:W-:Y:S01]  /*72990*/  LDGSTS.E [R0+0x3a00], [R28.64], P2 ;  /* 0x03a000001c007fae */ /* 0x0003e20009121844 */
[----:B------:R-:W4:Y:S01]  /*729a0*/  LDL.LU R40, [R1+0x1cb4] ;  /* 0x001cb40001287983 */ /* 0x000f220000300800 */
[----:B------:R-:W-:Y:S02]  /*729b0*/  ISETP.GT.AND P1, PT, R3, 0xb, PT ;  /* 0x0000000b0300780c */ /* 0x000fe40003f24270 */
[----:B------:R-:W-:-:S02]  /*729c0*/  IADD3 R36, P3, R36, R56, RZ ;  /* 0x0000003824247210 */ /* 0x000fc40007f7e0ff */
[----:B-1----:R-:W-:Y:S01]  /*729d0*/  MOV R28, R38 ;  /* 0x00000026001c7202 */ /* 0x002fe20000000f00 */
[----:B------:R-:W-:Y:S02]  /*729e0*/  IMAD.MOV.U32 R29, RZ, RZ, R39 ;  /* 0x000000ffff1d7224 */ /* 0x000fe400078e0027 */
[----:B------:R-:W4:Y:S01]  /*729f0*/  LDL.LU R39, [R1+0x1c40] ;  /* 0x001c400001277983 */ /* 0x000f220000300800 */
[----:B------:R-:W4:Y:S03]  /*72a00*/  LDL.LU R38, [R1+0x1c4c] ;  /* 0x001c4c0001267983 */ /* 0x000f260000300800 */
[----:B------:R1:W-:Y:S01]  /*72a10*/  LDGSTS.E [R0+0x3c00], [R28.64], P2 ;  /* 0x03c000001c007fae */ /* 0x0003e20009121844 */
[----:B------:R-:W-:Y:S01]  /*72a20*/  IADD3 R34, P4, R34, R56, RZ ;  /* 0x0000003822227210 */ /* 0x000fe20007f9e0ff */
[----:B------:R-:W-:Y:S02]  /*72a30*/  IMAD.X R37, R37, 0x1, R2, P3 ;  /* 0x0000000125257824 */ /* 0x000fe400018e0602 */
[----:B------:R-:W-:Y:S01]  /*72a40*/  STL [R1+0x1d34], R36 ;  /* 0x001d342401007387 */ /* 0x000fe20000100800 */
[----:B------:R-:W-:-:S02]  /*72a50*/  IADD3.X R35, R35, R2, RZ, P4, !PT ;  /* 0x0000000223237210 */ /* 0x000fc400027fe4ff */
[----:B-1----:R-:W-:-:S04]  /*72a60*/  SEL R28, RZ, 0x4, !P1 ;  /* 0x00000004ff1c7807 */ /* 0x002fc80004800000 */
[----:B------:R-:W-:Y:S01]  /*72a70*/  SEL R28, R28, RZ, !P0 ;  /* 0x000000ff1c1c7207 */ /* 0x000fe20004000000 */
[----:B------:R-:W-:Y:S01]  /*72a80*/  IMAD.MOV.U32 R29, RZ, RZ, R37 ;  /* 0x000000ffff1d7224 */ /* 0x000fe200078e0025 */
[----:B------:R1:W-:Y:S02]  /*72a90*/  STL [R1+0x1d08], R37 ;  /* 0x001d082501007387 */ /* 0x0003e40000100800 */
[----:B------:R-:W-:Y:S01]  /*72aa0*/  ISETP.NE.U32.AND P1, PT, R28, RZ, PT ;  /* 0x000000ff1c00720c */ /* 0x000fe20003f25070 */
[----:B------:R-:W-:Y:S01]  /*72ab0*/  IMAD.MOV.U32 R28, RZ, RZ, R36 ;  /* 0x000000ffff1c7224 */ /* 0x000fe200078e0024 */
[----:B------:R-:W-:Y:S01]  /*72ac0*/  STL [R1+0x1ccc], R34 ;  /* 0x001ccc2201007387 */ /* 0x000fe20000100800 */
[----:B------:R1:W-:Y:S03]  /*72ad0*/  STL [R1+0x1cc0], R35 ;  /* 0x001cc02301007387 */ /* 0x0003e60000100800 */
[----:B------:R1:W-:Y:S04]  /*72ae0*/  LDGSTS.E [R0+0x3e00], [R28.64], P2 ;  /* 0x03e000001c007fae */ /* 0x0003e80009121844 */
[----:B-1----:R-:W4:Y:S01]  /*72af0*/  LDL.LU R37, [R1+0x1c38] ;  /* 0x001c380001257983 */ /* 0x002f220000300800 */
[----:B------:R-:W4:Y:S02]  /*72b00*/  LDL.LU R36, [R1+0x1c44] ;  /* 0x001c440001247983 */ /* 0x000f240000300800 */
[----:B------:R-:W-:Y:S01]  /*72b10*/  IMAD.MOV.U32 R29, RZ, RZ, R35 ;  /* 0x000000ffff1d7224 */ /* 0x000fe200078e0023 */
[----:B------:R-:W-:Y:S01]  /*72b20*/  MOV R28, R34 ;  /* 0x00000022001c7202 */ /* 0x000fe20000000f00 */
[----:B------:R-:W4:Y:S01]  /*72b30*/  LDL.LU R35, [R1+0x1c30] ;  /* 0x001c300001237983 */ /* 0x000f220000300800 */
[----:B------:R-:W4:Y:S03]  /*72b40*/  LDL.LU R34, [R1+0x1c3c] ;  /* 0x001c3c0001227983 */ /* 0x000f260000300800 */
[----:B------:R1:W-:Y:S01]  /*72b50*/  LDGSTS.E [R0+0x5800], [R28.64], P1 ;  /* 0x058000001c007fae */ /* 0x0003e20008921844 */
[----:B----4-:R-:W-:-:S05]  /*72b60*/  IADD3 R32, P2, R32, R56, RZ ;  /* 0x0000003820207210 */ /* 0x010fca0007f5e0ff */
[----:B------:R-:W-:Y:S01]  /*72b70*/  IMAD.X R33, R33, 0x1, R2, P2 ;  /* 0x0000000121217824 */ /* 0x000fe200010e0602 */
[----:B------:R-:W-:Y:S01]  /*72b80*/  STL [R1+0x1cc4], R32 ;  /* 0x001cc42001007387 */ /* 0x000fe20000100800 */
[----:B-1----:R-:W-:Y:S01]  /*72b90*/  IMAD.MOV.U32 R28, RZ, RZ, R32 ;  /* 0x000000ffff1c7224 */ /* 0x002fe200078e0020 */
[----:B---3--:R-:W-:Y:S01]  /*72ba0*/  IADD3 R30, P3, R30, R56, RZ ;  /* 0x000000381e1e7210 */ /* 0x008fe20007f7e0ff */
[----:B------:R-:W-:-:S03]  /*72bb0*/  IMAD.MOV.U32 R29, RZ, RZ, R33 ;  /* 0x000000ffff1d7224 */ /* 0x000fc600078e0021 */
[----:B------:R-:W-:Y:S01]  /*72bc0*/  IADD3.X R31, R31, R2, RZ, P3, !PT ;  /* 0x000000021f1f7210 */ /* 0x000fe20001ffe4ff */
[----:B------:R1:W-:Y:S01]  /*72bd0*/  STL [R1+0x1cb8], R33 ;  /* 0x001cb82101007387 */ /* 0x0003e20000100800 */
[----:B------:R-:W-:Y:S03]  /*72be0*/  STL [R1+0x1cbc], R30 ;  /* 0x001cbc1e01007387 */ /* 0x000fe60000100800 */
[----:B------:R3:W-:Y:S04]  /*72bf0*/  LDGSTS.E [R0+0x5a00], [R28.64], P1 ;  /* 0x05a000001c007fae */ /* 0x0007e80008921844 */
[----:B------:R4:W-:Y:S01]  /*72c00*/  STL [R1+0x1cb0], R31 ;  /* 0x001cb01f01007387 */ /* 0x0009e20000100800 */
[----:B------:R-:W-:-:S03]  /*72c10*/  ISETP.GT.AND P2, PT, R3, 0xf, PT ;  /* 0x0000000f0300780c */ /* 0x000fc60003f44270 */
[----:B-1----:R-:W2:Y:S01]  /*72c20*/  LDL.LU R33, [R1+0x1c08] ;  /* 0x001c080001217983 */ /* 0x002ea20000300800 */
[----:B------:R-:W2:Y:S01]  /*72c30*/  LDL.LU R32, [R1+0x1c34] ;  /* 0x001c340001207983 */ /* 0x000ea20000300800 */
[----:B---3--:R-:W-:Y:S01]  /*72c40*/  MOV R28, R30 ;  /* 0x0000001e001c7202 */ /* 0x008fe20000000f00 */
[----:B------:R-:W-:Y:S02]  /*72c50*/  IMAD.MOV.U32 R29, RZ, RZ, R31 ;  /* 0x000000ffff1d7224 */ /* 0x000fe400078e001f */
[----:B----4-:R-:W3:Y:S01]  /*72c60*/  LDL.LU R31, [R1+0x1bc0] ;  /* 0x001bc000011f7983 */ /* 0x010ee20000300800 */
[----:B------:R-:W4:Y:S03]  /*72c70*/  LDL.LU R30, [R1+0x1bcc] ;  /* 0x001bcc00011e7983 */ /* 0x000f260000300800 */
[----:B------:R1:W-:Y:S01]  /*72c80*/  LDGSTS.E [R0+0x5c00], [R28.64], P1 ;  /* 0x05c000001c007fae */ /* 0x0003e20008921844 */
[----:B------:R-:W-:-:S05]  /*72c90*/  IADD3 R40, P3, R40, R56, RZ ;  /* 0x0000003828287210 */ /* 0x000fca0007f7e0ff */
[----:B------:R-:W-:Y:S01]  /*72ca0*/  IMAD.X R41, R41, 0x1, R2, P3 ;  /* 0x0000000129297824 */ /* 0x000fe200018e0602 */
[----:B-1----:R-:W-:Y:S02]  /*72cb0*/  SEL R28, RZ, 0x4, !P2 ;  /* 0x00000004ff1c7807 */ /* 0x002fe40005000000 */
[----:B------:R-:W-:Y:S02]  /*72cc0*/  IADD3 R38, P4, R38, R56, RZ ;  /* 0x0000003826267210 */ /* 0x000fe40007f9e0ff */
[----:B------:R-:W-:Y:S02]  /*72cd0*/  SEL R28, R28, RZ, !P0 ;  /* 0x000000ff1c1c7207 */ /* 0x000fe40004000000 */
[----:B------:R-:W-:Y:S01]  /*72ce0*/  IADD3.X R39, R39, R2, RZ, P4, !PT ;  /* 0x0000000227277210 */ /* 0x000fe200027fe4ff */
[----:B------:R-:W-:Y:S01]  /*72cf0*/  STL [R1+0x1cb4], R40 ;  /* 0x001cb42801007387 */ /* 0x000fe20000100800 */
[----:B------:R-:W-:Y:S01]  /*72d00*/  IMAD.MOV.U32 R29, RZ, RZ, R41 ;  /* 0x000000ffff1d7224 */ /* 0x000fe200078e0029 */
[----:B------:R-:W-:Y:S01]  /*72d10*/  ISETP.NE.U32.AND P2, PT, R28, RZ, PT ;  /* 0x000000ff1c00720c */ /* 0x000fe20003f45070 */
[----:B------:R-:W-:Y:S01]  /*72d20*/  IMAD.MOV.U32 R28, RZ, RZ, R40 ;  /* 0x000000ffff1c7224 */ /* 0x000fe200078e0028 */
[----:B------:R1:W-:Y:S01]  /*72d30*/  STL [R1+0x1c88], R41 ;  /* 0x001c882901007387 */ /* 0x0003e20000100800 */
[----:B------:R-:W-:Y:S02]  /*72d40*/  STL [R1+0x1c4c], R38 ;  /* 0x001c4c2601007387 */ /* 0x000fe40000100800 */
[----:B------:R1:W-:Y:S01]  /*72d50*/  STL [R1+0x1c40], R39 ;  /* 0x001c402701007387 */ /* 0x0003e20000100800 */
[----:B------:R1:W-:Y:S04]  /*72d60*/  LDGSTS.E [R0+0x5e00], [R28.64], P1 ;  /* 0x05e000001c007fae */ /* 0x0003e80008921844 */
[----:B-1----:R-:W3:Y:S01]  /*72d70*/  LDL.LU R41, [R1+0x1bb8] ;  /* 0x001bb80001297983 */ /* 0x002ee20000300800 */
[----:B------:R-:W3:Y:S02]  /*72d80*/  LDL.LU R40, [R1+0x1bc4] ;  /* 0x001bc40001287983 */ /* 0x000ee40000300800 */
[----:B------:R-:W-:Y:S01]  /*72d90*/  IMAD.MOV.U32 R29, RZ, RZ, R39 ;  /* 0x000000ffff1d7224 */ /* 0x000fe200078e0027 */
[----:B------:R-:W-:Y:S01]  /*72da0*/  MOV R28, R38 ;  /* 0x00000026001c7202 */ /* 0x000fe20000000f00 */
[----:B------:R-:W3:Y:S01]  /*72db0*/  LDL.LU R39, [R1+0x1bb0] ;  /* 0x001bb00001277983 */ /* 0x000ee20000300800 */
[----:B------:R-:W3:Y:S01]  /*72dc0*/  LDL.LU R38, [R1+0x1bbc] ;  /* 0x001bbc0001267983 */ /* 0x000ee20000300800 */
[----:B------:R-:W-:-:S02]  /*72dd0*/  IADD3 R36, P1, R36, R56, RZ ;  /* 0x0000003824247210 */ /* 0x000fc40007f3e0ff */
[----:B------:R1:W-:Y:S03]  /*72de0*/  LDGSTS.E [R0+0x7800], [R28.64], P2 ;  /* 0x078000001c007fae */ /* 0x0003e60009121844 */
[----:B------:R-:W-:Y:S01]  /*72df0*/  IMAD.X R37, R37, 0x1, R2, P1 ;  /* 0x0000000125257824 */ /* 0x000fe200008e0602 */
[----:B------:R-:W-:Y:S01]  /*72e00*/  STL [R1+0x1c44], R36 ;  /* 0x001c442401007387 */ /* 0x000fe20000100800 */
[----:B------:R-:W-:-:S03]  /*72e10*/  IADD3 R34, P3, R34, R56, RZ ;  /* 0x0000003822227210 */ /* 0x000fc60007f7e0ff */
[----:B------:R1:W-:Y:S02]  /*72e20*/  STL [R1+0x1c38], R37 ;  /* 0x001c382501007387 */ /* 0x0003e40000100800 */
[----:B-1----:R-:W-:Y:S01]  /*72e30*/  IMAD.MOV.U32 R28, RZ, RZ, R36 ;  /* 0x000000ffff1c7224 */ /* 0x002fe200078e0024 */
[----:B------:R-:W-:Y:S01]  /*72e40*/  IADD3.X R35, R35, R2, RZ, P3, !PT ;  /* 0x0000000223237210 */ /* 0x000fe20001ffe4ff */
[----:B------:R-:W-:Y:S01]  /*72e50*/  IMAD.MOV.U32 R29, RZ, RZ, R37 ;  /* 0x000000ffff1d7224 */ /* 0x000fe200078e0025 */
[----:B------:R-:W-:Y:S03]  /*72e60*/  STL [R1+0x1c3c], R34 ;  /* 0x001c3c2201007387 */ /* 0x000fe60000100800 */
[----:B------:R1:W-:Y:S01]  /*72e70*/  STL [R1+0x1c30], R35 ;  /* 0x001c302301007387 */ /* 0x0003e20000100800 */
[----:B------:R1:W-:Y:S04]  /*72e80*/  LDGSTS.E [R0+0x7a00], [R28.64], P2 ;  /* 0x07a000001c007fae */ /* 0x0003e80009121844 */
[----:B------:R-:W3:Y:S01]  /*72e90*/  LDL.LU R37, [R1+0x1b68] ;  /* 0x001b680001257983 */ /* 0x000ee20000300800 */
[----:B------:R-:W3:Y:S02]  /*72ea0*/  LDL.LU R36, [R1+0x1bb4] ;  /* 0x001bb40001247983 */ /* 0x000ee40000300800 */
[----:B-1----:R-:W-:Y:S01]  /*72eb0*/  IMAD.MOV.U32 R29, RZ, RZ, R35 ;  /* 0x000000ffff1d7224 */ /* 0x002fe200078e0023 */
[----:B------:R-:W-:Y:S01]  /*72ec0*/  MOV R28, R34 ;  /* 0x00000022001c7202 */ /* 0x000fe20000000f00 */
[----:B------:R-:W3:Y:S01]  /*72ed0*/  LDL.LU R35, [R1+0x1b40] ;  /* 0x001b400001237983 */ /* 0x000ee20000300800 */
[----:B------:R-:W3:Y:S01]  /*72ee0*/  LDL.LU R34, [R1+0x1b4c] ;  /* 0x001b4c0001227983 */ /* 0x000ee20000300800 */
[----:B------:R-:W-:-:S02]  /*72ef0*/  ISETP.GT.AND P1, PT, R3, 0x13, PT ;  /* 0x000000130300780c */ /* 0x000fc40003f24270 */
[----:B------:R1:W-:Y:S02]  /*72f00*/  LDGSTS.E [R0+0x7c00], [R28.64], P2 ;  /* 0x07c000001c007fae */ /* 0x0003e40009121844 */
[----:B-1----:R-:W-:-:S04]  /*72f10*/  SEL R28, RZ, 0x4, !P1 ;  /* 0x00000004ff1c7807 */ /* 0x002fc80004800000 */
[----:B------:R-:W-:-:S04]  /*72f20*/  SEL R28, R28, RZ, !P0 ;  /* 0x000000ff1c1c7207 */ /* 0x000fc80004000000 */
[----:B------:R-:W-:Y:S02]  /*72f30*/  ISETP.NE.U32.AND P1, PT, R28, RZ, PT ;  /* 0x000000ff1c00720c */ /* 0x000fe40003f25070 */
[----:B--2---:R-:W-:-:S05]  /*72f40*/  IADD3 R32, P3, R32, R56, RZ ;  /* 0x0000003820207210 */ /* 0x004fca0007f7e0ff */
[----:B------:R-:W-:Y:S01]  /*72f50*/  IMAD.X R33, R33, 0x1, R2, P3 ;  /* 0x0000000121217824 */ /* 0x000fe200018e0602 */
[----:B----4-:R-:W-:Y:S01]  /*72f60*/  IADD3 R30, P4, R30, R56, RZ ;  /* 0x000000381e1e7210 */ /* 0x010fe20007f9e0ff */
[----:B------:R-:W-:Y:S01]  /*72f70*/  STL [R1+0x1c34], R32 ;  /* 0x001c342001007387 */ /* 0x000fe20000100800 */
[----:B------:R-:W-:Y:S02]  /*72f80*/  IMAD.MOV.U32 R28, RZ, RZ, R32 ;  /* 0x000000ffff1c7224 */ /* 0x000fe400078e0020 */
[----:B---3--:R-:W-:Y:S01]  /*72f90*/  IADD3.X R31, R31, R2, RZ, P4, !PT ;  /* 0x000000021f1f7210 */ /* 0x008fe200027fe4ff */
        /* <DEDUP_REMOVED lines=10> */
[----:B------:R-:W3:Y:S03]  /*73040*/  LDL.LU R30, [R1+0x1b3c] ;  /* 0x001b3c00011e7983 */ /* 0x000ee60000300800 */
        /* <DEDUP_REMOVED lines=11> */
[----:B------:R1:W-:Y:S01]  /*73100*/  LDGSTS.E [R0+0x9a00], [R28.64], P1 ;  /* 0x09a000001c007fae */ /* 0x0003e20008921844 */
[----:B------:R-:W-:-:S03]  /*73110*/  ISETP.GT.AND P2, PT, R3, 0x17, PT ;  /* 0x000000170300780c */ /* 0x000fc60003f44270 */
[----:B-1----:R-:W2:Y:S01]  /*73120*/  LDL.LU R41, [R1+0x1ae8] ;  /* 0x001ae80001297983 */ /* 0x002ea20000300800 */
[----:B------:R-:W2:Y:S01]  /*73130*/  LDL.LU R40, [R1+0x1b34] ;  /* 0x001b340001287983 */ /* 0x000ea20000300800 */
[----:B------:R-:W-:Y:S01]  /*73140*/  MOV R28, R38 ;  /* 0x00000026001c7202 */ /* 0x000fe20000000f00 */
[----:B------:R-:W-:Y:S02]  /*73150*/  IMAD.MOV.U32 R29, RZ, RZ, R39 ;  /* 0x000000ffff1d7224 */ /* 0x000fe400078e0027 */
[----:B------:R-:W2:Y:S01]  /*73160*/  LDL.LU R39, [R1+0x1ac0] ;  /* 0x001ac00001277983 */ /* 0x000ea20000300800 */
[----:B------:R-:W2:Y:S03]  /*73170*/  LDL.LU R38, [R1+0x1acc] ;  /* 0x001acc0001267983 */ /* 0x000ea60000300800 */
        /* <DEDUP_REMOVED lines=32> */
[----:B------:R3:W-:Y:S01]  /*73380*/  LDGSTS.E [R0+0xba00], [R28.64], P2 ;  /* 0x0ba000001c007fae */ /* 0x0007e20009121844 */
[----:B------:R-:W-:-:S03]  /*73390*/  ISETP.GT.AND P1, PT, R3, 0x1b, PT ;  /* 0x0000001b0300780c */ /* 0x000fc60003f24270 */
[----:B-1----:R-:W4:Y:S01]  /*733a0*/  LDL.LU R33, [R1+0x1a68] ;  /* 0x001a680001217983 */ /* 0x002f220000300800 */
[----:B------:R-:W4:Y:S01]  /*733b0*/  LDL.LU R32, [R1+0x1ab4] ;  /* 0x001ab40001207983 */ /* 0x000f220000300800 */
[----:B---3--:R-:W-:Y:S01]  /*733c0*/  MOV R28, R30 ;  /* 0x0000001e001c7202 */ /* 0x008fe20000000f00 */
[----:B------:R-:W-:Y:S02]  /*733d0*/  IMAD.MOV.U32 R29, RZ, RZ, R31 ;  /* 0x000000ffff1d7224 */ /* 0x000fe400078e001f */
[----:B--2---:R-:W2:Y:S01]  /*733e0*/  LDL.LU R31, [R1+0x1a40] ;  /* 0x001a4000011f7983 */ /* 0x004ea20000300800 */
[----:B------:R-:W3:Y:S03]  /*733f0*/  LDL.LU R30, [R1+0x1a4c] ;  /* 0x001a4c00011e7983 */ /* 0x000ee60000300800 */
[----:B------:R1:W-:Y:S01]  /*73400*/  LDGSTS.E [R0+0xbc00], [R28.64], P2 ;  /* 0x0bc000001c007fae */ /* 0x0003e20009121844 */
[----:B------:R-:W-:-:S02]  /*73410*/  IADD3 R40, P3, R40, R56, RZ ;  /* 0x0000003828287210 */ /* 0x000fc40007f7e0ff */
[----:B-1----:R-:W-:-:S03]  /*73420*/  SEL R28, RZ, 0x4, !P1 ;  /* 0x00000004ff1c7807 */ /* 0x002fc60004800000 */
[----:B------:R-:W-:Y:S01]  /*73430*/  IMAD.X R41, R41, 0x1, R2, P3 ;  /* 0x0000000129297824 */ /* 0x000fe200018e0602 */
[----:B------:R-:W-:Y:S02]  /*73440*/  IADD3 R38, P4, R38, R56, RZ ;  /* 0x0000003826267210 */ /* 0x000fe40007f9e0ff */
[----:B------:R-:W-:Y:S01]  /*73450*/  SEL R28, R28, RZ, !P0 ;  /* 0x000000ff1c1c7207 */ /* 0x000fe20004000000 */
[----:B------:R-:W-:Y:S01]  /*73460*/  STL [R1+0x1b34], R40 ;  /* 0x001b342801007387 */ /* 0x000fe20000100800 */
[----:B------:R-:W-:Y:S02]  /*73470*/  IADD3.X R39, R39, R2, RZ, P4, !PT ;  /* 0x0000000227277210 */ /* 0x000fe400027fe4ff */
[----:B------:R-:W-:Y:S01]  /*73480*/  ISETP.NE.U32.AND P1, PT, R28, RZ, PT ;  /* 0x000000ff1c00720c */ /* 0x000fe20003f25070 */
[----:B------:R-:W-:Y:S02]  /*73490*/  IMAD.MOV.U32 R28, RZ, RZ, R40 ;  /* 0x000000ffff1c7224 */ /* 0x000fe400078e0028 */
        /* <DEDUP_REMOVED lines=30> */
[----:B------:R1:W-:Y:S02]  /*73680*/  LDGSTS.E [R0+0xdc00], [R28.64], P1 ;  /* 0x0dc000001c007fae */ /* 0x0003e40008921844 */
[----:B-1----:R-:W-:-:S04]  /*73690*/  SEL R28, RZ, 0x4, !P2 ;  /* 0x00000004ff1c7807 */ /* 0x002fc80005000000 */
[----:B------:R-:W-:-:S04]  /*736a0*/  SEL R28, R28, RZ, !P0 ;  /* 0x000000ff1c1c7207 */ /* 0x000fc80004000000 */
[----:B------:R-:W-:Y:S02]  /*736b0*/  ISETP.NE.U32.AND P2, PT, R28, RZ, PT ;  /* 0x000000ff1c00720c */ /* 0x000fe40003f45070 */
[----:B----4-:R-:W-:-:S05]  /*736c0*/  IADD3 R32, P3, R32, R56, RZ ;  /* 0x0000003820207210 */ /* 0x010fca0007f7e0ff */
[----:B------:R-:W-:Y:S01]  /*736d0*/  IMAD.X R33, R33, 0x1, R2, P3 ;  /* 0x0000000121217824 */ /* 0x000fe200018e0602 */
[----:B---3--:R-:W-:Y:S01]  /*736e0*/  IADD3 R30, P4, R30, R56, RZ ;  /* 0x000000381e1e7210 */ /* 0x008fe20007f9e0ff */
[----:B------:R-:W-:Y:S01]  /*736f0*/  STL [R1+0x1ab4], R32 ;  /* 0x001ab42001007387 */ /* 0x000fe20000100800 */
[----:B------:R-:W-:Y:S02]  /*73700*/  IMAD.MOV.U32 R28, RZ, RZ, R32 ;  /* 0x000000ffff1c7224 */ /* 0x000fe400078e0020 */
        /* <DEDUP_REMOVED lines=32> */
[----:B------:R-:W-:-:S02]  /*73910*/  IADD3 R36, P3, R36, R56, RZ ;  /* 0x0000003824247210 */ /* 0x000fc40007f7e0ff */
[----:B-1----:R-:W-:Y:S02]  /*73920*/  SEL R28, RZ, 0x4, !P1 ;  /* 0x00000004ff1c7807 */ /* 0x002fe40004800000 */
[----:B------:R-:W-:Y:S01]  /*73930*/  IADD3 R34, P4, R34, R56, RZ ;  /* 0x0000003822227210 */ /* 0x000fe20007f9e0ff */
[----:B------:R-:W-:Y:S01]  /*73940*/  IMAD.X R37, R37, 0x1, R2, P3 ;  /* 0x0000000125257824 */ /* 0x000fe200018e0602 */
        /* <DEDUP_REMOVED lines=39> */
[----:B------:R-:W-:Y:S02]  /*73bc0*/  SEL R28, R28, RZ, !P0 ;  /* 0x000000ff1c1c7207 */ /* 0x000fe40004000000 */
[----:B------:R-:W-:Y:S01]  /*73bd0*/  IADD3 R38, P4, R38, R56, RZ ;  /* 0x0000003826267210 */ /* 0x000fe20007f9e0ff */
[----:B------:R-:W-:Y:S01]  /*73be0*/  STL [R1+0x19b4], R40 ;  /* 0x0019b42801007387 */ /* 0x000fe20000100800 */
[----:B------:R-:W-:Y:S02]  /*73bf0*/  ISETP.NE.U32.AND P2, PT, R28, RZ, PT ;  /* 0x000000ff1c00720c */ /* 0x000fe40003f45070 */
[----:B------:R-:W-:Y:S01]  /*73c00*/  IADD3.X R39, R39, R2, RZ, P4, !PT ;  /* 0x0000000227277210 */ /* 0x000fe200027fe4ff */
        /* <DEDUP_REMOVED lines=116> */
[----:B------:R-:W-:Y:S02]  /*74350*/  IADD3 R38, P4, R38, R56, RZ ;  /* 0x0000003826267210 */ /* 0x000fe40007f9e0ff */
[----:B------:R-:W-:Y:S01]  /*74360*/  ISETP.NE.U32.AND P1, PT, R28, RZ, PT ;  /* 0x000000ff1c00720c */ /* 0x000fe20003f25070 */
[----:B------:R-:W-:Y:S01]  /*74370*/  STL [R1+0x1834], R40 ;  /* 0x0018342801007387 */ /* 0x000fe20000100800 */
        /* <DEDUP_REMOVED lines=114> */
[----:B-1----:R-:W-:-:S04]  /*74aa0*/  SEL R28, RZ, 0x4, !P2 ;  /* 0x00000004ff1c7807 */ /* 0x002fc80005000000 */
[----:B------:R-:W-:Y:S01]  /*74ab0*/  SEL R28, R28, RZ, !P0 ;  /* 0x000000ff1c1c7207 */ /* 0x000fe20004000000 */
[----:B------:R-:W-:Y:S01]  /*74ac0*/  IMAD.X R41, R41, 0x1, R2, P3 ;  /* 0x0000000129297824 */ /* 0x000fe200018e0602 */
        /* <DEDUP_REMOVED lines=115> */
[----:B------:R1:W-:Y:S02]  /*75200*/  LDGSTS.E [R0+0x23c00], [R28.64], P2 ;  /* 0x23c000001c007fae */ /* 0x0003e40009121844 */
[----:B-1----:R-:W-:-:S02]  /*75210*/  SEL R28, RZ, 0x4, !P1 ;  /* 0x00000004ff1c7807 */ /* 0x002fc40004800000 */
[----:B------:R-:W-:Y:S02]  /*75220*/  IADD3 R40, P3, R40, R56, RZ ;  /* 0x0000003828287210 */ /* 0x000fe40007f7e0ff */
[----:B------:R-:W-:-:S03]  /*75230*/  SEL R28, R28, RZ, !P0 ;  /* 0x000000ff1c1c7207 */ /* 0x000fc60004000000 */
        /* <DEDUP_REMOVED lines=163> */
[----:B------:R-:W-:Y:S03]  /*75c70*/  STL [R1+0x137c], R32 ;  /* 0x00137c2001007387 */ /* 0x000fe60000100800 */
[----:B--2---:R-:W-:Y:S01]  /*75c80*/  IADD3.X R31, R31, R2, RZ, P4, !PT ;  /* 0x000000021f1f7210 */ /* 0x004fe200027fe4ff */
[----:B------:R1:W-:Y:S01]  /*75c90*/  STL [R1+0x1378], R33 ;  /* 0x0013782101007387 */ /* 0x0003e20000100800 */
[----:B------:R-:W-:Y:S02]  /*75ca0*/  STL [R1+0x13e4], R30 ;  /* 0x0013e41e01007387 */ /* 0x000fe40000100800 */
[----:B------:R-:W-:Y:S02]  /*75cb0*/  IMAD.MOV.U32 R28, RZ, RZ, R32 ;  /* 0x000000ffff1c7224 */ /* 0x000fe400078e0020 */
[----:B------:R-:W-:Y:S01]  /*75cc0*/  IMAD.MOV.U32 R29, RZ, RZ, R33 ;  /* 0x000000ffff1d7224 */ /* 0x000fe200078e0021 */
[----:B------:R2:W-:Y:S04]  /*75cd0*/  STL [R1+0x13e0], R31 ;  /* 0x0013e01f01007387 */ /* 0x0005e80000100800 */
        /* <DEDUP_REMOVED lines=49> */
[----:B------:R-:W-:Y:S02]  /*75ff0*/  IMAD.X R33, R33, 0x1, R2, P1 ;  /* 0x0000000121217824 */ /* 0x000fe400008e0602 */
[----:B-1----:R-:W-:Y:S02]  /*76000*/  IMAD.MOV.U32 R28, RZ, RZ, R32 ;  /* 0x000000ffff1c7224 */ /* 0x002fe400078e0020 */
[----:B------:R-:W-:Y:S01]  /*76010*/  IMAD.MOV.U32 R29, RZ, RZ, R33 ;  /* 0x000000ffff1d7224 */ /* 0x000fe200078e0021 */
[----:B---3--:R-:W-:-:S04]  /*76020*/  IADD3 R30, P3, R30, R56, RZ ;  /* 0x000000381e1e7210 */ /* 0x008fc80007f7e0ff */
[----:B------:R1:W-:Y:S01]  /*76030*/  LDGSTS.E [R0+0x2fa00], [R28.64], P2 ;  /* 0x2fa000001c007fae */ /* 0x0003e20009121844 */
[----:B--2---:R-:W-:-:S03]  /*76040*/  IADD3.X R31, R31, R2, RZ, P3, !PT ;  /* 0x000000021f1f7210 */ /* 0x004fc60001ffe4ff */
[----:B------:R-:W-:Y:S01]  /*76050*/  STL [R1+0x146c], R32 ;  /* 0x00146c2001007387 */ /* 0x000fe20000100800 */
[----:B------:R2:W-:Y:S02]  /*76060*/  STL [R1+0x1468], R33 ;  /* 0x0014682101007387 */ /* 0x0005e40000100800 */
[----:B------:R-:W-:Y:S01]  /*76070*/  STL [R1+0x1474], R30 ;  /* 0x0014741e01007387 */ /* 0x000fe20000100800 */
[----:B------:R-:W-:Y:S01]  /*76080*/  ISETP.GT.AND P1, PT, R3, 0x63, PT ;  /* 0x000000630300780c */ /* 0x000fe20003f24270 */
[----:B------:R3:W-:Y:S01]  /*76090*/  STL [R1+0x1470], R31 ;  /* 0x0014701f01007387 */ /* 0x0007e20000100800 */
[----:B-1----:R-:W-:Y:S01]  /*760a0*/  MOV R28, R30 ;  /* 0x0000001e001c7202 */ /* 0x002fe20000000f00 */
[----:B------:R-:W-:Y:S02]  /*760b0*/  IMAD.MOV.U32 R29, RZ, RZ, R31 ;  /* 0x000000ffff1d7224 */ /* 0x000fe400078e001f */
[----:B--2---:R-:W2:Y:S01]  /*760c0*/  LDL.LU R33, [R1+0x14f8] ;  /* 0x0014f80001217983 */ /* 0x004ea20000300800 */
[----:B------:R-:W4:Y:S03]  /*760d0*/  LDL.LU R32, [R1+0x14fc] ;  /* 0x0014fc0001207983 */ /* 0x000f260000300800 */
[----:B------:R1:W-:Y:S01]  /*760e0*/  LDGSTS.E [R0+0x2fc00], [R28.64], P2 ;  /* 0x2fc000001c007fae */ /* 0x0003e20009121844 */
[----:B---3--:R-:W3:Y:S02]  /*760f0*/  LDL.LU R31, [R1+0x1560] ;  /* 0x00156000011f7983 */ /* 0x008ee40000300800 */
[----:B------:R-:W2:Y:S01]  /*76100*/  LDL.LU R30, [R1+0x1564] ;  /* 0x00156400011e7983 */ /* 0x000ea20000300800 */
[----:B-1----:R-:W-:-:S04]  /*76110*/  SEL R28, RZ, 0x4, !P1 ;  /* 0x00000004ff1c7807 */ /* 0x002fc80004800000 */
[----:B------:R-:W-:Y:S02]  /*76120*/  SEL R28, R28, RZ, !P0 ;  /* 0x000000ff1c1c7207 */ /* 0x000fe40004000000 */
[----:B------:R-:W-:Y:S02]  /*76130*/  IADD3 R40, P3, R40, R56, RZ ;  /* 0x0000003828287210 */ /* 0x000fe40007f7e0ff */
[----:B------:R-:W-:-:S03]  /*76140*/  ISETP.NE.U32.AND P1, PT, R28, RZ, PT ;  /* 0x000000ff1c00720c */ /* 0x000fc60003f25070 */
[----:B------:R-:W-:Y:S01]  /*76150*/  IMAD.X R41, R41, 0x1, R2, P3 ;  /* 0x0000000129297824 */ /* 0x000fe200018e0602 */
[----:B------:R-:W-:Y:S01]  /*76160*/  IADD3 R38, P4, R38, R56, RZ ;  /* 0x0000003826267210 */ /* 0x000fe20007f9e0ff */
[----:B------:R-:W-:Y:S01]  /*76170*/  STL [R1+0x147c], R40 ;  /* 0x00147c2801007387 */ /* 0x000fe20000100800 */
[----:B------:R-:W-:Y:S02]  /*76180*/  IMAD.MOV.U32 R28, RZ, RZ, R40 ;  /* 0x000000ffff1c7224 */ /* 0x000fe400078e0028 */
[----:B------:R-:W-:Y:S01]  /*76190*/  IADD3.X R39, R39, R2, RZ, P4, !PT ;  /* 0x0000000227277210 */ /* 0x000fe200027fe4ff */
        /* <DEDUP_REMOVED lines=34> */
[-C--:B----4-:R-:W-:Y:S02]  /*763c0*/  IADD3 R32, P3, R32, R56.reuse, RZ ;  /* 0x0000003820207210 */ /* 0x090fe40007f7e0ff */
[----:B--2---:R-:W-:-:S03]  /*763d0*/  IADD3 R30, P4, R30, R56, RZ ;  /* 0x000000381e1e7210 */ /* 0x004fc60007f9e0ff */
[----:B------:R-:W-:Y:S01]  /*763e0*/  IMAD.X R33, R33, 0x1, R2, P3 ;  /* 0x0000000121217824 */ /* 0x000fe200018e0602 */
[----:B---3--:R-:W-:Y:S01]  /*763f0*/  IADD3.X R31, R31, R2, RZ, P4, !PT ;  /* 0x000000021f1f7210 */ /* 0x008fe200027fe4ff */
[----:B------:R-:W-:Y:S01]  /*76400*/  STL [R1+0x14fc], R32 ;  /* 0x0014fc2001007387 */ /* 0x000fe20000100800 */
[----:B------:R-:W-:Y:S02]  /*76410*/  IMAD.MOV.U32 R28, RZ, RZ, R32 ;  /* 0x000000ffff1c7224 */ /* 0x000fe400078e0020 */
        /* <DEDUP_REMOVED lines=74> */
[----:B------:R-:W-:Y:S01]  /*768c0*/  IADD3 R38, P4, R38, R56, RZ ;  /* 0x0000003826267210 */ /* 0x000fe20007f9e0ff */
[----:B------:R-:W-:Y:S03]  /*768d0*/  STL [R1+0x15fc], R40 ;  /* 0x0015fc2801007387 */ /* 0x000fe60000100800 */
[----:B------:R-:W-:Y:S02]  /*768e0*/  IADD3.X R39, R39, R2, RZ, P4, !PT ;  /* 0x0000000227277210 */ /* 0x000fe400027fe4ff */
[----:B------:R-:W-:Y:S01]  /*768f0*/  SEL R28, R28, RZ, !P0 ;  /* 0x000000ff1c1c7207 */ /* 0x000fe20004000000 */
[----:B------:R1:W-:Y:S01]  /*76900*/  STL [R1+0x15f8], R41 ;  /* 0x0015f82901007387 */ /* 0x0003e20000100800 */
[----:B------:R-:W-:Y:S02]  /*76910*/  STL [R1+0x1664], R38 ;  /* 0x0016642601007387 */ /* 0x000fe40000100800 */
[----:B------:R1:W-:Y:S02]  /*76920*/  STL [R1+0x1660], R39 ;  /* 0x0016602701007387 */ /* 0x0003e40000100800 */
[----:B------:R-:W2:Y:S01]  /*76930*/  LDL.LU R43, [R1+0x16e8] ;  /* 0x0016e800012b7983 */ /* 0x000ea20000300800 */
[----:B------:R-:W-:Y:S01]  /*76940*/  ISETP.NE.U32.AND P2, PT, R28, RZ, PT ;  /* 0x000000ff1c00720c */ /* 0x000fe20003f45070 */
[----:B------:R-:W2:Y:S01]  /*76950*/  LDL.LU R42, [R1+0x16ec] ;  /* 0x0016ec00012a7983 */ /* 0x000ea20000300800 */
[----:B------:R-:W-:-:S02]  /*76960*/  IMAD.MOV.U32 R28, RZ, RZ, R40 ;  /* 0x000000ffff1c7224 */ /* 0x000fc400078e0028 */
[----:B------:R-:W-:Y:S02]  /*76970*/  IMAD.MOV.U32 R29, RZ, RZ, R41 ;  /* 0x000000ffff1d7224 */ /* 0x000fe400078e0029 */
[----:B-1----:R-:W2:Y:S04]  /*76980*/  LDL.LU R41, [R1+0x16f0] ;  /* 0x0016f00001297983 */ /* 0x002ea80000300800 */
[----:B------:R1:W-:Y:S01]  /*76990*/  LDGSTS.E [R0+0x35e00], [R28.64], P1 ;  /* 0x35e000001c007fae */ /* 0x0003e20008921844 */
[----:B------:R-:W2:Y:S01]  /*769a0*/  LDL.LU R40, [R1+0x16f4] ;  /* 0x0016f40001287983 */ /* 0x000ea20000300800 */
[----:B------:R-:W-:-:S05]  /*769b0*/  IADD3 R36, P1, R36, R56, RZ ;  /* 0x0000003824247210 */ /* 0x000fca0007f3e0ff */
[----:B------:R-:W-:Y:S01]  /*769c0*/  IMAD.X R37, R37, 0x1, R2, P1 ;  /* 0x0000000125257824 */ /* 0x000fe200008e0602 */
[----:B------:R-:W-:Y:S01]  /*769d0*/  IADD3 R34, P3, R34, R56, RZ ;  /* 0x0000003822227210 */ /* 0x000fe20007f7e0ff */
[----:B------:R-:W-:Y:S03]  /*769e0*/  STL [R1+0x166c], R36 ;  /* 0x00166c2401007387 */ /* 0x000fe60000100800 */
[----:B------:R-:W-:Y:S01]  /*769f0*/  IADD3.X R35, R35, R2, RZ, P3, !PT ;  /* 0x0000000223237210 */ /* 0x000fe20001ffe4ff */
[----:B------:R1:W-:Y:S01]  /*76a00*/  STL [R1+0x1668], R37 ;  /* 0x0016682501007387 */ /* 0x0003e20000100800 */
[----:B------:R-:W-:Y:S02]  /*76a10*/  STL [R1+0x1674], R34 ;  /* 0x0016742201007387 */ /* 0x000fe40000100800 */
[----:B-1----:R-:W-:Y:S01]  /*76a20*/  IMAD.MOV.U32 R29, RZ, RZ, R39 ;  /* 0x000000ffff1d7224 */ /* 0x002fe200078e0027 */
[----:B------:R-:W-:Y:S01]  /*76a30*/  MOV R28, R38 ;  /* 0x00000026001c7202 */ /* 0x000fe20000000f00 */
[----:B------:R1:W-:Y:S01]  /*76a40*/  STL [R1+0x1670], R35 ;  /* 0x0016702301007387 */ /* 0x0003e20000100800 */
[----:B------:R-:W2:Y:S02]  /*76a50*/  LDL.LU R39, [R1+0x16f8] ;  /* 0x0016f80001277983 */ /* 0x000ea40000300800 */
[----:B------:R-:W2:Y:S01]  /*76a60*/  LDL.LU R38, [R1+0x16fc] ;  /* 0x0016fc0001267983 */ /* 0x000ea20000300800 */
[----:B------:R1:W-:Y:S02]  /*76a70*/  LDGSTS.E [R0+0x37800], [R28.64], P2 ;  /* 0x378000001c007fae */ /* 0x0003e40009121844 */
[----:B-1----:R-:W-:-:S02]  /*76a80*/  IMAD.MOV.U32 R28, RZ, RZ, R36 ;  /* 0x000000ffff1c7224 */ /* 0x002fc400078e0024 */
[----:B------:R-:W-:Y:S02]  /*76a90*/  IMAD.MOV.U32 R29, RZ, RZ, R37 ;  /* 0x000000ffff1d7224 */ /* 0x000fe400078e0025 */
[----:B------:R-:W2:Y:S04]  /*76aa0*/  LDL.LU R37, [R1+0x1760] ;  /* 0x0017600001257983 */ /* 0x000ea80000300800 */
[----:B------:R1:W-:Y:S01]  /*76ab0*/  LDGSTS.E [R0+0x37a00], [R28.64], P2 ;  /* 0x37a000001c007fae */ /* 0x0003e20009121844 */
[----:B------:R-:W2:Y:S02]  /*76ac0*/  LDL.LU R36, [R1+0x1764] ;  /* 0x0017640001247983 */ /* 0x000ea40000300800 */
[----:B-1----:R-:W-:Y:S01]  /*76ad0*/  IMAD.MOV.U32 R29, RZ, RZ, R35 ;  /* 0x000000ffff1d7224 */ /* 0x002fe200078e0023 */
        /* <DEDUP_REMOVED lines=9> */
[----:B------:R-:W-:Y:S02]  /*76b70*/  IMAD.X R33, R33, 0x1, R2, P3 ;  /* 0x0000000121217824 */ /* 0x000fe400018e0602 */
[----:B------:R-:W-:Y:S01]  /*76b80*/  IMAD.MOV.U32 R28, RZ, RZ, R32 ;  /* 0x000000ffff1c7224 */ /* 0x000fe200078e0020 */
[----:B---3--:R-:W-:Y:S01]  /*76b90*/  IADD3 R30, P4, R30, R56, RZ ;  /* 0x000000381e1e7210 */ /* 0x008fe20007f9e0ff */
[----:B------:R-:W-:Y:S01]  /*76ba0*/  IMAD.MOV.U32 R29, RZ, RZ, R33 ;  /* 0x000000ffff1d7224 */ /* 0x000fe200078e0021 */
[----:B------:R-:W-:Y:S02]  /*76bb0*/  STL [R1+0x167c], R32 ;  /* 0x00167c2001007387 */ /* 0x000fe40000100800 */
[----:B--2---:R-:W-:Y:S02]  /*76bc0*/  IADD3.X R31, R31, R2, RZ, P4, !PT ;  /* 0x000000021f1f7210 */ /* 0x004fe400027fe4ff */
[----:B------:R1:W-:Y:S04]  /*76bd0*/  STL [R1+0x1678], R33 ;  /* 0x0016782101007387 */ /* 0x0003e80000100800 */
[----:B------:R-:W-:Y:S04]  /*76be0*/  STL [R1+0x16e4], R30 ;  /* 0x0016e41e01007387 */ /* 0x000fe80000100800 */
[----:B------:R2:W-:Y:S01]  /*76bf0*/  LDGSTS.E [R0+0x37e00], [R28.64], P2 ;  /* 0x37e000001c007fae */ /* 0x0005e20009121844 */
[----:B------:R3:W-:Y:S03]  /*76c00*/  STL [R1+0x16e0], R31 ;  /* 0x0016e01f01007387 */ /* 0x0007e60000100800 */
[----:B-1----:R-:W4:Y:S01]  /*76c10*/  LDL.LU R33, [R1+0x1770] ;  /* 0x0017700001217983 */ /* 0x002f220000300800 */
[----:B------:R-:W4:Y:S01]  /*76c20*/  LDL.LU R32, [R1+0x1774] ;  /* 0x0017740001207983 */ /* 0x000f220000300800 */
[----:B--2---:R-:W-:Y:S01]  /*76c30*/  MOV R28, R30 ;  /* 0x0000001e001c7202 */ /* 0x004fe20000000f00 */
[----:B------:R-:W-:-:S02]  /*76c40*/  IMAD.MOV.U32 R29, RZ, RZ, R31 ;  /* 0x000000ffff1d7224 */ /* 0x000fc400078e001f */
[----:B---3--:R-:W2:Y:S01]  /*76c50*/  LDL.LU R31, [R1+0x1778] ;  /* 0x00177800011f7983 */ /* 0x008ea20000300800 */
[----:B------:R-:W3:Y:S03]  /*76c60*/  LDL.LU R30, [R1+0x177c] ;  /* 0x00177c00011e7983 */ /* 0x000ee60000300800 */
[----:B------:R1:W-:Y:S01]  /*76c70*/  LDGSTS.E [R0+0x39800], [R28.64], P1 ;  /* 0x398000001c007fae */ /* 0x0003e20008921844 */
[----:B------:R-:W-:-:S05]  /*76c80*/  IADD3 R42, P2, R42, R56, RZ ;  /* 0x000000382a2a7210 */ /* 0x000fca0007f5e0ff */
[----:B------:R-:W-:Y:S01]  /*76c90*/  IMAD.X R43, R43, 0x1, R2, P2 ;  /* 0x000000012b2b7824 */ /* 0x000fe200010e0602 */
[----:B------:R-:W-:Y:S01]  /*76ca0*/  IADD3 R40, P3, R40, R56, RZ ;  /* 0x0000003828287210 */ /* 0x000fe20007f7e0ff */
[----:B-1----:R-:W-:Y:S02]  /*76cb0*/  IMAD.MOV.U32 R28, RZ, RZ, R42 ;  /* 0x000000ffff1c7224 */ /* 0x002fe400078e002a */
[----:B------:R-:W-:Y:S01]  /*76cc0*/  IMAD.MOV.U32 R29, RZ, RZ, R43 ;  /* 0x000000ffff1d7224 */ /* 0x000fe200078e002b */
[----:B------:R-:W-:-:S04]  /*76cd0*/  IADD3.X R41, R41, R2, RZ, P3, !PT ;  /* 0x0000000229297210 */ /* 0x000fc80001ffe4ff */
[----:B------:R1:W-:Y:S01]  /*76ce0*/  LDGSTS.E [R0+0x39a00], [R28.64], P1 ;  /* 0x39a000001c007fae */ /* 0x0003e20008921844 */
[----:B------:R-:W-:Y:S02]  /*76cf0*/  ISETP.GT.AND P2, PT, R3, 0x77, PT ;  /* 0x000000770300780c */ /* 0x000fe40003f44270 */
[----:B-1----:R-:W-:Y:S01]  /*76d00*/  MOV R28, R40 ;  /* 0x00000028001c7202 */ /* 0x002fe20000000f00 */
[----:B------:R-:W-:-:S05]  /*76d10*/  IMAD.MOV.U32 R29, RZ, RZ, R41 ;  /* 0x000000ffff1d7224 */ /* 0x000fca00078e0029 */
[----:B------:R1:W-:Y:S01]  /*76d20*/  LDGSTS.E [R0+0x39c00], [R28.64], P1 ;  /* 0x39c000001c007fae */ /* 0x0003e20008921844 */
[----:B------:R-:W-:Y:S02]  /*76d30*/  IADD3 R38, P3, R38, R56, RZ ;  /* 0x0000003826267210 */ /* 0x000fe40007f7e0ff */
[----:B-1----:R-:W-:-:S04]  /*76d40*/  SEL R28, RZ, 0x4, !P2 ;  /* 0x00000004ff1c7807 */ /* 0x002fc80005000000 */
[----:B------:R-:W-:Y:S01]  /*76d50*/  SEL R28, R28, RZ, !P0 ;  /* 0x000000ff1c1c7207 */ /* 0x000fe20004000000 */
[----:B------:R-:W-:-:S03]  /*76d60*/  IMAD.X R39, R39, 0x1, R2, P3 ;  /* 0x0000000127277824 */ /* 0x000fc600018e0602 */
[----:B------:R-:W-:Y:S01]  /*76d70*/  ISETP.NE.U32.AND P2, PT, R28, RZ, PT ;  /* 0x000000ff1c00720c */ /* 0x000fe20003f45070 */
[----:B------:R-:W-:Y:S02]  /*76d80*/  MOV R28, R38 ;  /* 0x00000026001c7202 */ /* 0x000fe40000000f00 */
[----:B------:R-:W-:Y:S01]  /*76d90*/  IMAD.MOV.U32 R29, RZ, RZ, R39 ;  /* 0x000000ffff1d7224 */ /* 0x000fe200078e0027 */
[----:B------:R-:W-:Y:S04]  /*76da0*/  STL [R1+0x16ec], R42 ;  /* 0x0016ec2a01007387 */ /* 0x000fe80000100800 */
[----:B------:R1:W-:Y:S01]  /*76db0*/  LDGSTS.E [R0+0x39e00], [R28.64], P1 ;  /* 0x39e000001c007fae */ /* 0x0003e20008921844 */
[----:B------:R-:W-:-:S03]  /*76dc0*/  IADD3 R36, P1, R36, R56, RZ ;  /* 0x0000003824247210 */ /* 0x000fc60007f3e0ff */
[----:B------:R-:W-:Y:S01]  /*76dd0*/  STL [R1+0x16e8], R43 ;  /* 0x0016e82b01007387 */ /* 0x000fe20000100800 */
[----:B------:R-:W-:Y:S02]  /*76de0*/  STL [R1+0x16f4], R40 ;  /* 0x0016f42801007387 */ /* 0x000fe40000100800 */
[----:B------:R-:W-:Y:S02]  /*76df0*/  STL [R1+0x16f0], R41 ;  /* 0x0016f02901007387 */ /* 0x000fe40000100800 */
[----:B------:R-:W-:Y:S01]  /*76e00*/  IMAD.X R37, R37, 0x1, R2, P1 ;  /* 0x0000000125257824 */ /* 0x000fe200008e0602 */
[----:B------:R-:W-:Y:S01]  /*76e10*/  STL [R1+0x16fc], R38 ;  /* 0x0016fc2601007387 */ /* 0x000fe20000100800 */
[----:B------:R1:W-:Y:S02]  /*76e20*/  STL [R1+0x16f8], R39 ;  /* 0x0016f82701007387 */ /* 0x0003e40000100800 */
[----:B------:R-:W-:Y:S01]  /*76e30*/  STL [R1+0x1764], R36 ;  /* 0x0017642401007387 */ /* 0x000fe20000100800 */
[----:B------:R-:W-:Y:S01]  /*76e40*/  IADD3 R34, P3, R34, R56, RZ ;  /* 0x0000003822227210 */ /* 0x000fe20007f7e0ff */
[----:B------:R1:W-:Y:S03]  /*76e50*/  STL [R1+0x1760], R37 ;  /* 0x0017602501007387 */ /* 0x0003e60000100800 */
[----:B------:R-:W-:Y:S01]  /*76e60*/  IADD3.X R35, R35, R2, RZ, P3, !PT ;  /* 0x0000000223237210 */ /* 0x000fe20001ffe4ff */
[----:B------:R-:W-:Y:S04]  /*76e70*/  STL [R1+0x176c], R34 ;  /* 0x00176c2201007387 */ /* 0x000fe80000100800 */
[----:B------:R2:W-:Y:S01]  /*76e80*/  STL [R1+0x1768], R35 ;  /* 0x0017682301007387 */ /* 0x0005e20000100800 */
[----:B-1----:R-:W2:Y:S02]  /*76e90*/  LDL.LU.64 R38, [R1+0xeb0] ;  /* 0x000eb00001267983 */ /* 0x002ea40000300a00 */
[----:B------:R-:W-:Y:S01]  /*76ea0*/  IMAD.MOV.U32 R28, RZ, RZ, R36 ;  /* 0x000000ffff1c7224 */ /* 0x000fe200078e0024 */
[----:B------:R-:W-:-:S02]  /*76eb0*/  MOV R29, R37 ;  /* 0x00000025001d7202 */ /* 0x000fc40000000f00 */
[----:B------:R-:W2:Y:S01]  /*76ec0*/  LDL.LU.64 R36, [R1+0xea8] ;  /* 0x000ea80001247983 */ /* 0x000ea20000300a00 */
[----:B------:R-:W2:Y:S03]  /*76ed0*/  LDL.LU.64 R46, [R1+0xea0] ;  /* 0x000ea000012e7983 */ /* 0x000ea60000300a00 */
[----:B------:R1:W-:Y:S04]  /*76ee0*/  LDGSTS.E [R0+0x3b800], [R28.64], P2 ;  /* 0x3b8000001c007fae */ /* 0x0003e80009121844 */
[----:B------:R-:W2:Y:S01]  /*76ef0*/  S2R R45, SR_TID.X ;  /* 0x00000000002d7919 */ /* 0x000ea20000002100 */
[----:B-1----:R-:W-:Y:S01]  /*76f00*/  IMAD.MOV.U32 R28, RZ, RZ, R34 ;  /* 0x000000ffff1c7224 */ /* 0x002fe200078e0022 */
[----:B------:R-:W-:-:S05]  /*76f10*/  MOV R29, R35 ;  /* 0x00000023001d7202 */ /* 0x000fca0000000f00 */
[----:B------:R1:W-:Y:S01]  /*76f20*/  LDGSTS.E [R0+0x3ba00], [R28.64], P2 ;  /* 0x3ba000001c007fae */ /* 0x0003e20009121844 */
[----:B----4-:R-:W-:-:S05]  /*76f30*/  IADD3 R32, P1, R32, R56, RZ ;  /* 0x0000003820207210 */ /* 0x010fca0007f3e0ff */
[----:B------:R-:W-:Y:S01]  /*76f40*/  IMAD.X R33, R33, 0x1, R2, P1 ;  /* 0x0000000121217824 */ /* 0x000fe200008e0602 */
[----:B---3--:R-:W-:Y:S01]  /*76f50*/  IADD3 R30, P3, R30, R56, RZ ;  /* 0x000000381e1e7210 */ /* 0x008fe20007f7e0ff */
[----:B------:R-:W-:Y:S03]  /*76f60*/  STL [R1+0x1774], R32 ;  /* 0x0017742001007387 */ /* 0x000fe60000100800 */
[----:B------:R-:W-:Y:S02]  /*76f70*/  STL [R1+0x1770], R33 ;  /* 0x0017702101007387 */ /* 0x000fe40000100800 */
[----:B-1----:R-:W-:Y:S01]  /*76f80*/  IMAD.MOV.U32 R28, RZ, RZ, R32 ;  /* 0x000000ffff1c7224 */ /* 0x002fe200078e0020 */
[----:B------:R-:W-:Y:S02]  /*76f90*/  MOV R29, R33 ;  /* 0x00000021001d7202 */ /* 0x000fe40000000f00 */
[----:B--2---:R-:W-:Y:S01]  /*76fa0*/  IADD3.X R31, R31, R2, RZ, P3, !PT ;  /* 0x000000021f1f7210 */ /* 0x004fe20001ffe4ff */
[----:B------:R-:W-:Y:S01]  /*76fb0*/  STL [R1+0x177c], R30 ;  /* 0x00177c1e01007387 */ /* 0x000fe20000100800 */
[----:B------:R-:W2:Y:S03]  /*76fc0*/  LDL.LU.64 R34, [R1+0xe98] ;  /* 0x000e980001227983 */ /* 0x000ea60000300a00 */
[----:B------:R1:W-:Y:S04]  /*76fd0*/  LDGSTS.E [R0+0x3bc00], [R28.64], P2 ;  /* 0x3bc000001c007fae */ /* 0x0003e80009121844 */
[----:B------:R3:W-:Y:S01]  /*76fe0*/  STL [R1+0x1778], R31 ;  /* 0x0017781f01007387 */ /* 0x0007e20000100800 */
[----:B-1----:R-:W-:Y:S01]  /*76ff0*/  IMAD.MOV.U32 R28, RZ, RZ, R30 ;  /* 0x000000ffff1c7224 */ /* 0x002fe200078e001e */
[----:B------:R-:W-:-:S02]  /*77000*/  MOV R29, R31 ;  /* 0x0000001f001d7202 */ /* 0x000fc40000000f00 */
[----:B---3--:R-:W3:Y:S01]  /*77010*/  LDL.LU.64 R30, [R1+0xe30] ;  /* 0x000e3000011e7983 */ /* 0x008ee20000300a00 */
[----:B------:R-:W4:Y:S02]  /*77020*/  LDL.LU.64 R40, [R1+0xe28] ;  /* 0x000e280001287983 */ /* 0x000f240000300a00 */
[----:B------:R-:W4:Y:S01]  /*77030*/  LDL.LU.64 R42, [R1+0xe20] ;  /* 0x000e2000012a7983 */ /* 0x000f220000300a00 */
[----:B------:R-:W-:Y:S01]  /*77040*/  LOP3.LUT R32, R45, 0x7f, RZ, 0xc0, !PT ;  /* 0x0000007f2d207812 */ /* 0x000fe200078ec0ff */
[----:B------:R-:W4:Y:S01]  /*77050*/  LDL.LU.64 R52, [R1+0xe18] ;  /* 0x000e180001347983 */ /* 0x000f220000300a00 */
[----:B------:R-:W-:-:S03]  /*77060*/  ISETP.GT.AND P1, PT, R3, 0x7b, PT ;  /* 0x0000007b0300780c */ /* 0x000fc60003f24270 */
[----:B------:R1:W-:Y:S01]  /*77070*/  LDGSTS.E [R0+0x3be00], [R28.64], P2 ;  /* 0x3be000001c007fae */ /* 0x0003e20009121844 */
[----:B------:R-:W-:Y:S02]  /*77080*/  ISETP.GE.AND P3, PT, R32, R3, PT ;  /* 0x000000032000720c */ /* 0x000fe40003f66270 */
[----:B------:R-:W-:Y:S01]  /*77090*/  ISETP.GT.AND P2, PT, R3, 0x7f, PT ;  /* 0x0000007f0300780c */ /* 0x000fe20003f44270 */
[----:B------:R-:W-:Y:S01]  /*770a0*/  SEL R3, RZ, 0x4, !P1 ;  /* 0x00000004ff037807 */ /* 0x000fe20004800000 */
[----:B------:R-:W4:Y:S01]  /*770b0*/  LDL.LU.64 R50, [R1+0xe10] ;  /* 0x000e100001327983 */ /* 0x000f220000300a00 */
[----:B------:R-:W4:Y:S02]  /*770c0*/  LDL.LU.64 R48, [R1+0xdd0] ;  /* 0x000dd00001307983 */ /* 0x000f240000300a00 */
[----:B------:R-:W4:Y:S01]  /*770d0*/  LDL.LU.64 R44, [R1+0xd90] ;  /* 0x000d9000012c7983 */ /* 0x000f220000300a00 */
[----:B------:R-:W-:-:S04]  /*770e0*/  SEL R3, R3, RZ, !P0 ;  /* 0x000000ff03037207 */ /* 0x000fc80004000000 */
[----:B------:R-:W-:Y:S02]  /*770f0*/  ISETP.NE.U32.AND P1, PT, R3, RZ, PT ;  /* 0x000000ff0300720c */ /* 0x000fe40003f25070 */
[----:B-1----:R-:W-:Y:S01]  /*77100*/  SEL R28, RZ, 0x4, P3 ;  /* 0x00000004ff1c7807 */ /* 0x002fe20001800000 */
[----:B------:R-:W-:-:S04]  /*77110*/  SEL R3, RZ, 0x4, !P2 ;  /* 0x00000004ff037807 */ /* 0x000fc80005000000 */
[----:B------:R-:W-:Y:S02]  /*77120*/  SEL R3, R3, RZ, !P0 ;  /* 0x000000ff03037207 */ /* 0x000fe40004000000 */
[----:B------:R-:W-:Y:S02]  /*77130*/  SEL R28, R28, RZ, !P0 ;  /* 0x000000ff1c1c7207 */ /* 0x000fe40004000000 */
[----:B------:R-:W-:Y:S02]  /*77140*/  ISETP.NE.U32.AND P2, PT, R3, RZ, PT ;  /* 0x000000ff0300720c */ /* 0x000fe40003f45070 */
[----:B------:R-:W-:Y:S02]  /*77150*/  ISETP.NE.U32.AND P0, PT, R28, RZ, PT ;  /* 0x000000ff1c00720c */ /* 0x000fe40003f05070 */
[----:B------:R-:W-:-:S05]  /*77160*/  IADD3 R32, P3, R38, R56, RZ ;  /* 0x0000003826207210 */ /* 0x000fca0007f7e0ff */
[----:B------:R-:W-:Y:S01]  /*77170*/  IMAD.X R33, R39, 0x1, R2, P3 ;  /* 0x0000000127217824 */ /* 0x000fe200018e0602 */
[----:B------:R-:W-:-:S04]  /*77180*/  IADD3 R38, P3, R36, R56, RZ ;  /* 0x0000003824267210 */ /* 0x000fc80007f7e0ff */
[----:B------:R-:W-:Y:S01]  /*77190*/  IADD3.X R3, R37, R2, RZ, P3, !PT ;  /* 0x0000000225037210 */ /* 0x000fe20001ffe4ff */
[----:B------:R-:W-:Y:S02]  /*771a0*/  IADD3 R37, P3, R46, R56, RZ ;  /* 0x000000382e257210 */ /* 0x000fe40007f7e0ff */
[----:B------:R-:W-:Y:S01]  /*771b0*/  IMAD.MOV.U32 R64, RZ, RZ, c[0x0][0x18c] ;  /* 0x00006300ff407624 */ /* 0x000fe200078e00ff */
[----:B------:R1:W-:Y:S02]  /*771c0*/  LDGSTS.E [R0+0x3d800], [R32.64], P1 ;  /* 0x3d80000020007fae */ /* 0x0003e40008921844 */
[----:B------:R-:W-:Y:S02]  /*771d0*/  IMAD.X R28, R47, 0x1, R2, P3 ;  /* 0x000000012f1c7824 */ /* 0x000fe400018e0602 */
[----:B------:R-:W4:Y:S01]  /*771e0*/  LDL.LU.64 R46, [R1+0xd50] ;  /* 0x000d5000012e7983 */ /* 0x000f220000300a00 */
[----:B------:R-:W-:Y:S01]  /*771f0*/  IMAD.MOV.U32 R172, RZ, RZ, R38 ;  /* 0x000000ffffac7224 */ /* 0x000fe200078e0026 */
[----:B------:R-:W-:Y:S01]  /*77200*/  MOV R173, R3 ;  /* 0x0000000300ad7202 */ /* 0x000fe20000000f00 */
[----:B------:R-:W-:Y:S01]  /*77210*/  IMAD.MOV.U32 R170, RZ, RZ, R37 ;  /* 0x000000ffffaa7224 */ /* 0x000fe200078e0025 */
[----:B------:R-:W-:-:S02]  /*77220*/  MOV R171, R28 ;  /* 0x0000001c00ab7202 */ /* 0x000fc40000000f00 */
[----:B------:R-:W-:Y:S01]  /*77230*/  SHF.L.U32 R64, R64, 0x7, RZ ;  /* 0x0000000740407819 */ /* 0x000fe200000006ff */
[----:B------:R1:W-:Y:S01]  /*77240*/  STL.64 [R1+0xeb0], R32 ;  /* 0x000eb02001007387 */ /* 0x0003e20000100a00 */
[----:B------:R-:W-:Y:S02]  /*77250*/  STL.64 [R1+0xea8], R172 ;  /* 0x000ea8ac01007387 */ /* 0x000fe40000100a00 */
[----:B------:R-:W-:Y:S01]  /*77260*/  STL.64 [R1+0xea0], R170 ;  /* 0x000ea0aa01007387 */ /* 0x000fe20000100a00 */
[----:B------:R1:W-:Y:S01]  /*77270*/  LDGSTS.E [R0+0x3da00], [R172.64], P1 ;  /* 0x3da00000ac007fae */ /* 0x0003e20008921844 */
[----:B------:R-:W-:Y:S02]  /*77280*/  IMAD.SHL.U32 R64, R64, 0x4, RZ ;  /* 0x0000000440407824 */ /* 0x000fe400078e00ff */
[----:B------:R1:W-:Y:S01]  /*77290*/  LDGSTS.E [R0+0x3dc00], [R170.64], P1 ;  /* 0x3dc00000aa007fae */ /* 0x0003e20008921844 */
[----:B--2---:R-:W-:-:S04]  /*772a0*/  IADD3 R36, P3, R34, R56, RZ ;  /* 0x0000003822247210 */ /* 0x004fc80007f7e0ff */
[----:B------:R-:W-:Y:S02]  /*772b0*/  IADD3.X R29, R35, R2, RZ, P3, !PT ;  /* 0x00000002231d7210 */ /* 0x000fe40001ffe4ff */
[----:B---3--:R-:W-:-:S05]  /*772c0*/  IADD3 R35, P3, R30, R56, RZ ;  /* 0x000000381e237210 */ /* 0x008fca0007f7e0ff */
[----:B------:R-:W-:Y:S01]  /*772d0*/  IMAD.X R30, R31, 0x1, R2, P3 ;  /* 0x000000011f1e7824 */ /* 0x000fe200018e0602 */
[----:B----4-:R-:W-:-:S04]  /*772e0*/  IADD3 R34, P3, R40, R56, RZ ;  /* 0x0000003828227210 */ /* 0x010fc80007f7e0ff */
[----:B------:R-:W-:Y:S01]  /*772f0*/  IADD3.X R31, R41, R2, RZ, P3, !PT ;  /* 0x00000002291f7210 */ /* 0x000fe20001ffe4ff */
[----:B------:R-:W-:-:S05]  /*77300*/  IADD3 R40, P3, R42, R56, RZ ;  /* 0x000000382a287210 */ /* 0x000fca0007f7e0ff */
[----:B------:R-:W-:Y:S01]  /*77310*/  IMAD.X R39, R43, 0x1, R2, P3 ;  /* 0x000000012b277824 */ /* 0x000fe200018e0602 */
[----:B------:R-:W-:Y:S01]  /*77320*/  IADD3 R42, P3, R52, R56, RZ ;  /* 0x00000038342a7210 */ /* 0x000fe20007f7e0ff */
[----:B------:R-:W-:Y:S01]  /*77330*/  IMAD.MOV.U32 R168, RZ, RZ, R36 ;  /* 0x000000ffffa87224 */ /* 0x000fe200078e0024 */
[----:B------:R-:W-:Y:S01]  /*77340*/  MOV R169, R29 ;  /* 0x0000001d00a97202 */ /* 0x000fe20000000f00 */
[----:B------:R-:W-:Y:S01]  /*77350*/  IMAD.MOV.U32 R58, RZ, RZ, R35 ;  /* 0x000000ffff3a7224 */ /* 0x000fe200078e0023 */
[----:B------:R-:W-:Y:S02]  /*77360*/  IADD3.X R41, R53, R2, RZ, P3, !PT ;  /* 0x0000000235297210 */ /* 0x000fe40001ffe4ff */
[----:B------:R-:W-:Y:S01]  /*77370*/  MOV R59, R30 ;  /* 0x0000001e003b7202 */ /* 0x000fe20000000f00 */
[----:B------:R-:W-:Y:S01]  /*77380*/  IMAD.MOV.U32 R56, RZ, RZ, R34 ;  /* 0x000000ffff387224 */ /* 0x000fe200078e0022 */
[----:B------:R-:W-:Y:S01]  /*77390*/  MOV R57, R31 ;  /* 0x0000001f00397202 */ /* 0x000fe20000000f00 */
[----:B------:R-:W-:Y:S01]  /*773a0*/  IMAD.MOV.U32 R54, RZ, RZ, R40 ;  /* 0x000000ffff367224 */ /* 0x000fe200078e0028 */
[----:B------:R-:W-:Y:S01]  /*773b0*/  MOV R55, R39 ;  /* 0x0000002700377202 */ /* 0x000fe20000000f00 */
[----:B------:R-:W-:Y:S01]  /*773c0*/  IMAD.MOV.U32 R52, RZ, RZ, R42 ;  /* 0x000000ffff347224 */ /* 0x000fe200078e002a */
[----:B------:R-:W-:Y:S01]  /*773d0*/  MOV R53, R41 ;  /* 0x0000002900357202 */ /* 0x000fe20000000f00 */
[----:B------:R-:W-:Y:S01]  /*773e0*/  STL.64 [R1+0xe98], R168 ;  /* 0x000e98a801007387 */ /* 0x000fe20000100a00 */
[----:B------:R-:W-:Y:S02]  /*773f0*/  STL.64 [R1+0xe30], R58 ;  /* 0x000e303a01007387 */ /* 0x000fe40000100a00 */
[----:B------:R-:W-:Y:S02]  /*77400*/  STL.64 [R1+0xe28], R56 ;  /* 0x000e283801007387 */ /* 0x000fe40000100a00 */
[----:B------:R-:W-:Y:S01]  /*77410*/  STL.64 [R1+0xe20], R54 ;  /* 0x000e203601007387 */ /* 0x000fe20000100a00 */
[----:B------:R2:W-:Y:S04]  /*77420*/  STL.64 [R1+0xe18], R52 ;  /* 0x000e183401007387 */ /* 0x0005e80000100a00 */
[----:B------:R3:W-:Y:S01]  /*77430*/  LDGSTS.E [R0+0x3de00], [R168.64], P1 ;  /* 0x3de00000a8007fae */ /* 0x0007e20008921844 */
[----:B------:R-:W4:Y:S01]  /*77440*/  LDL.LU.64 R42, [R1+0xd10] ;  /* 0x000d1000012a7983 */ /* 0x000f220000300a00 */
[----:B------:R-:W-:Y:S01]  /*77450*/  IADD3 R38, P1, R50, R64, RZ ;  /* 0x0000004032267210 */ /* 0x000fe20007f3e0ff */
[----:B------:R-:W4:Y:S01]  /*77460*/  LDL.LU.64 R40, [R1+0xcd0] ;  /* 0x000cd00001287983 */ /* 0x000f220000300a00 */
[----:B------:R-:W4:Y:S04]  /*77470*/  LDL.LU.64 R36, [R1+0xc90] ;  /* 0x000c900001247983 */ /* 0x000f280000300a00 */
[----:B------:R2:W-:Y:S01]  /*77480*/  LDGSTS.E [R0+0x3f800], [R58.64], P2 ;  /* 0x3f8000003a007fae */ /* 0x0005e20009121844 */
[----:B------:R-:W-:Y:S01]  /*77490*/  IADD3.X R39, R51, R252, RZ, P1, !PT ;  /* 0x000000fc33277210 */ /* 0x000fe20000ffe4ff */
[----:B------:R-:W-:-:S02]  /*774a0*/  IADD3 R35, P1, R48, R64, RZ ;  /* 0x0000004030237210 */ /* 0x000fc40007f3e0ff */
[----:B------:R2:W-:Y:S01]  /*774b0*/  LDGSTS.E [R0+0x3fa00], [R56.64], P2 ;  /* 0x3fa0000038007fae */ /* 0x0005e20009121844 */
[----:B------:R2:W-:Y:S01]  /*774c0*/  LDGSTS.E [R0+0x3fc00], [R54.64], P2 ;  /* 0x3fc0000036007fae */ /* 0x0005e20009121844 */
[----:B------:R2:W-:Y:S02]  /*774d0*/  LDGSTS.E [R0+0x3fe00], [R52.64], P2 ;  /* 0x3fe0000034007fae */ /* 0x0005e40009121844 */
[----:B------:R-:W-:Y:S01]  /*774e0*/  IMAD.X R34, R49, 0x1, R252, P1 ;  /* 0x0000000131227824 */ /* 0x000fe200008e06fc */
[----:B-1----:R-:W-:-:S04]  /*774f0*/  IADD3 R33, P1, R44, R64, RZ ;  /* 0x000000402c217210 */ /* 0x002fc80007f3e0ff */
[----:B------:R-:W-:Y:S02]  /*77500*/  IADD3.X R32, R45, R252, RZ, P1, !PT ;  /* 0x000000fc2d207210 */ /* 0x000fe40000ffe4ff */
[----:B------:R-:W4:Y:S01]  /*77510*/  LDL.LU.64 R44, [R1+0xc50] ;  /* 0x000c5000012c7983 */ /* 0x000f220000300a00 */
[----:B------:R-:W-:-:S05]  /*77520*/  IADD3 R31, P1, R46, R64, RZ ;  /* 0x000000402e1f7210 */ /* 0x000fca0007f3e0ff */
[----:B------:R-:W-:Y:S02]  /*77530*/  IMAD.X R30, R47, 0x1, R252, P1 ;  /* 0x000000012f1e7824 */ /* 0x000fe400008e06fc */
[----:B------:R-:W4:Y:S01]  /*77540*/  LDL.LU.64 R46, [R1+0xc10] ;  /* 0x000c1000012e7983 */ /* 0x000f220000300a00 */
[----:B------:R-:W4:Y:S02]  /*77550*/  LDL.LU.64 R48, [R1+0xa18] ;  /* 0x000a180001307983 */ /* 0x000f240000300a00 */
[----:B------:R-:W4:Y:S02]  /*77560*/  LDL.LU.64 R50, [R1+0xbd0] ;  /* 0x000bd00001327983 */ /* 0x000f240000300a00 */
[----:B--2---:R-:W2:Y:S01]  /*77570*/  LDL.LU.64 R52, [R1+0xb90] ;  /* 0x000b900001347983 */ /* 0x004ea20000300a00 */
[----:B------:R-:W2:Y:S01]  /*77580*/  LDL.LU.64 R54, [R1+0xb50] ;  /* 0x000b500001367983 */ /* 0x000ea20000300a00 */
[----:B------:R-:W2:Y:S02]  /*77590*/  LDL.LU.64 R56, [R1+0xb10] ;  /* 0x000b100001387983 */ /* 0x000ea40000300a00 */
[----:B------:R-:W2:Y:S02]  /*775a0*/  LDL.LU.64 R58, [R1+0xad0] ;  /* 0x000ad000013a7983 */ /* 0x000ea40000300a00 */
[----:B---3--:R-:W3:Y:S01]  /*775b0*/  LDL.LU.64 R168, [R1+0xa90] ;  /* 0x000a900001a87983 */ /* 0x008ee20000300a00 */
[----:B------:R1:W-:Y:S01]  /*775c0*/  STL.64 [R1+0xe10], R38 ;  /* 0x000e102601007387 */ /* 0x0003e20000100a00 */
[----:B----4-:R-:W-:-:S04]  /*775d0*/  IADD3 R29, P1, R42, R64, RZ ;  /* 0x000000402a1d7210 */ /* 0x010fc80007f3e0ff */
[----:B------:R-:W-:Y:S01]  /*775e0*/  IADD3.X R28, R43, R252, RZ, P1, !PT ;  /* 0x000000fc2b1c7210 */ /* 0x000fe20000ffe4ff */
[----:B------:R-:W-:-:S05]  /*775f0*/  IADD3 R3, P1, R40, R64, RZ ;  /* 0x0000004028037210 */ /* 0x000fca0007f3e0ff */
[----:B------:R-:W-:Y:S01]  /*77600*/  IMAD.X R0, R41, 0x1, R252, P1 ;  /* 0x0000000129007824 */ /* 0x000fe200008e06fc */
[----:B------:R-:W-:-:S04]  /*77610*/  IADD3 R40, P1, R36, R64, RZ ;  /* 0x0000004024287210 */ /* 0x000fc80007f3e0ff */
[----:B------:R-:W-:Y:S02]  /*77620*/  IADD3.X R36, R37, R252, RZ, P1, !PT ;  /* 0x000000fc25247210 */ /* 0x000fe40000ffe4ff */
[----:B------:R-:W-:-:S05]  /*77630*/  IADD3 R42, P1, R44, R64, RZ ;  /* 0x000000402c2a7210 */ /* 0x000fca0007f3e0ff */
[----:B------:R-:W-:Y:S01]  /*77640*/  IMAD.X R41, R45, 0x1, R252, P1 ;  /* 0x000000012d297824 */ /* 0x000fe200008e06fc */
[----:B------:R-:W-:Y:S02]  /*77650*/  LEA R37, R60, R65, 0x10 ;  /* 0x000000413c257211 */ /* 0x000fe400078e80ff */
[----:B------:R-:W-:-:S04]  /*77660*/  IADD3 R44, P1, R46, R64, RZ ;  /* 0x000000402e2c7210 */ /* 0x000fc80007f3e0ff */
[----:B------:R-:W-:Y:S01]  /*77670*/  IADD3.X R43, R47, R252, RZ, P1, !PT ;  /* 0x000000fc2f2b7210 */ /* 0x000fe20000ffe4ff */
[----:B------:R-:W-:-:S05]  /*77680*/  IADD3 R46, P1, R48, R64, RZ ;  /* 0x00000040302e7210 */ /* 0x000fca0007f3e0ff */
[----:B------:R-:W-:Y:S01]  /*77690*/  IMAD.X R45, R49, 0x1, R252, P1 ;  /* 0x00000001312d7824 */ /* 0x000fe200008e06fc */
[----:B------:R-:W-:-:S04]  /*776a0*/  IADD3 R48, P1, R50, R64, RZ ;  /* 0x0000004032307210 */ /* 0x000fc80007f3e0ff */
[----:B------:R-:W-:Y:S01]  /*776b0*/  IADD3.X R47, R51, R252, RZ, P1, !PT ;  /* 0x000000fc332f7210 */ /* 0x000fe20000ffe4ff */
[----:B--2---:R-:W-:-:S05]  /*776c0*/  IADD3 R50, P1, R52, R64, RZ ;  /* 0x0000004034327210 */ /* 0x004fca0007f3e0ff */
[----:B------:R-:W-:Y:S01]  /*776d0*/  IMAD.X R49, R53, 0x1, R252, P1 ;  /* 0x0000000135317824 */ /* 0x000fe200008e06fc */
[----:B------:R-:W-:-:S04]  /*776e0*/  IADD3 R52, P1, R54, R64, RZ ;  /* 0x0000004036347210 */ /* 0x000fc80007f3e0ff */
[----:B------:R-:W-:Y:S01]  /*776f0*/  IADD3.X R51, R55, R252, RZ, P1, !PT ;  /* 0x000000fc37337210 */ /* 0x000fe20000ffe4ff */
[----:B------:R-:W-:-:S05]  /*77700*/  IADD3 R54, P1, R56, R64, RZ ;  /* 0x0000004038367210 */ /* 0x000fca0007f3e0ff */
[----:B------:R-:W-:Y:S01]  /*77710*/  IMAD.X R53, R57, 0x1, R252, P1 ;  /* 0x0000000139357824 */ /* 0x000fe200008e06fc */
[----:B------:R-:W-:-:S04]  /*77720*/  IADD3 R56, P1, R58, R64, RZ ;  /* 0x000000403a387210 */ /* 0x000fc80007f3e0ff */
[----:B------:R-:W-:Y:S01]  /*77730*/  IADD3.X R55, R59, R252, RZ, P1, !PT ;  /* 0x000000fc3b377210 */ /* 0x000fe20000ffe4ff */
[----:B---3--:R-:W-:Y:S01]  /*77740*/  IADD3 R58, P1, R168, R64, RZ ;  /* 0x00000040a83a7210 */ /* 0x008fe20007f3e0ff */
[----:B------:R-:W-:-:S04]  /*77750*/  IADD3 R59, R37, 0x100000, RZ ;  /* 0x00100000253b7810 */ /* 0x000fc80007ffe0ff */
[----:B------:R-:W-:Y:S02]  /*77760*/  IMAD.X R57, R169, 0x1, R252, P1 ;  /* 0x00000001a9397824 */ /* 0x000fe400008e06fc */
[----:B-1----:R-:W-:Y:S01]  /*77770*/  LOP3.LUT R35, R35, R34, RZ, 0x3c, !PT ;  /* 0x0000002223237212 */ /* 0x002fe200078e3cff */
[----:B------:R-:W0:Y:S01]  /*77780*/  LDGDEPBAR ;  /* 0x00000000000079af */ /* 0x000e220000000000 */
[----:B------:R-:W-:Y:S02]  /*77790*/  LOP3.LUT R33, R33, R32, RZ, 0x3c, !PT ;  /* 0x0000002021217212 */ /* 0x000fe400078e3cff */
[----:B------:R-:W-:Y:S01]  /*777a0*/  LOP3.LUT R34, R35, R34, RZ, 0x3c, !PT ;  /* 0x0000002223227212 */ /* 0x000fe200078e3cff */
[----:B------:R1:W-:Y:S01]  /*777b0*/  LDGSTS.E [R59+-0x80000], [R38.64], P0 ;  /* 0x80000000263b7fae */ /* 0x0003e20008121844 */
[----:B------:R-:W-:Y:S02]  /*777c0*/  LOP3.LUT R32, R33, R32, RZ, 0x3c, !PT ;  /* 0x0000002021207212 */ /* 0x000fe400078e3cff */
[----:B------:R-:W-:Y:S02]  /*777d0*/  LOP3.LUT R35, R35, R34, RZ, 0x3c, !PT ;  /* 0x0000002223237212 */ /* 0x000fe400078e3cff */
[----:B------:R-:W-:-:S02]  /*777e0*/  LOP3.LUT R31, R31, R30, RZ, 0x3c, !PT ;  /* 0x0000001e1f1f7212 */ /* 0x000fc400078e3cff */
[----:B------:R-:W-:Y:S01]  /*777f0*/  LOP3.LUT R33, R33, R32, RZ, 0x3c, !PT ;  /* 0x0000002021217212 */ /* 0x000fe200078e3cff */
[----:B------:R2:W-:Y:S01]  /*77800*/  STL.64 [R1+0xdd0], R34 ;  /* 0x000dd02201007387 */ /* 0x0005e20000100a00 */
[----:B------:R-:W-:Y:S02]  /*77810*/  LOP3.LUT R30, R31, R30, RZ, 0x3c, !PT ;  /* 0x0000001e1f1e7212 */ /* 0x000fe400078e3cff */
[----:B------:R-:W-:Y:S01]  /*77820*/  LOP3.LUT R29, R29, R28, RZ, 0x3c, !PT ;  /* 0x0000001c1d1d7212 */ /* 0x000fe200078e3cff */
[----:B------:R3:W-:Y:S01]  /*77830*/  STL.64 [R1+0xd90], R32 ;  /* 0x000d902001007387 */ /* 0x0007e20000100a00 */
[----:B-1----:R-:W-:Y:S02]  /*77840*/  IADD3 R38, R37, 0x100000, RZ ;  /* 0x0010000025267810 */ /* 0x002fe40007ffe0ff */
[----:B------:R-:W-:Y:S02]  /*77850*/  LOP3.LUT R31, R31, R30, RZ, 0x3c, !PT ;  /* 0x0000001e1f1f7212 */ /* 0x000fe400078e3cff */
[C---:B------:R-:W-:Y:S01]  /*77860*/  LOP3.LUT R28, R29.reuse, R28, RZ, 0x3c, !PT ;  /* 0x0000001c1d1c7212 */ /* 0x040fe200078e3cff */
[----:B------:R2:W-:Y:S03]  /*77870*/  LDGSTS.E [R38+-0x7f000], [R34.64], P0 ;  /* 0x8100000022267fae */ /* 0x0005e60008121844 */
[----:B------:R-:W-:Y:S01]  /*77880*/  LOP3.LUT R29, R29, R28, RZ, 0x3c, !PT ;  /* 0x0000001c1d1d7212 */ /* 0x000fe200078e3cff */
[----:B------:R1:W-:Y:S04]  /*77890*/  STL.64 [R1+0xd50], R30 ;  /* 0x000d501e01007387 */ /* 0x0003e80000100a00 */
[----:B------:R4:W-:Y:S01]  /*778a0*/  STL.64 [R1+0xd10], R28 ;  /* 0x000d101c01007387 */ /* 0x0009e20000100a00 */
[----:B--2---:R-:W-:-:S05]  /*778b0*/  IADD3 R34, R37, 0x100000, RZ ;  /* 0x0010000025227810 */ /* 0x004fca0007ffe0ff */
[----:B------:R3:W-:Y:S02]  /*778c0*/  LDGSTS.E [R34+-0x7e000], [R32.64], P0 ;  /* 0x8200000020227fae */ /* 0x0007e40008121844 */
[C---:B---3--:R-:W-:Y:S02]  /*778d0*/  IADD3 R32, R37.reuse, 0x100000, RZ ;  /* 0x0010000025207810 */ /* 0x048fe40007ffe0ff */
[----:B------:R-:W-:Y:S02]  /*778e0*/  MOV R33, R0 ;  /* 0x0000000000217202 */ /* 0x000fe40000000f00 */
[C---:B------:R-:W-:Y:S01]  /*778f0*/  IADD3 R0, R37.reuse, 0x100000, RZ ;  /* 0x0010000025007810 */ /* 0x040fe20007ffe0ff */
[----:B------:R1:W-:Y:S02]  /*77900*/  LDGSTS.E [R32+-0x7d000], [R30.64], P0 ;  /* 0x830000001e207fae */ /* 0x0003e40008121844 */
[----:B-1----:R-:W-:Y:S01]  /*77910*/  IADD3 R30, R37, 0x100000, RZ ;  /* 0x00100000251e7810 */ /* 0x002fe20007ffe0ff */
[----:B------:R-:W-:Y:S01]  /*77920*/  IMAD.MOV.U32 R32, RZ, RZ, R3 ;  /* 0x000000ffff207224 */ /* 0x000fe200078e0003 */
[----:B------:R-:W-:-:S03]  /*77930*/  MOV R31, R36 ;  /* 0x00000024001f7202 */ /* 0x000fc60000000f00 */
[----:B------:R4:W-:Y:S04]  /*77940*/  LDGSTS.E [R30+-0x7c000], [R28.64], P0 ;  /* 0x840000001c1e7fae */ /* 0x0009e80008121844 */
[----:B------:R-:W-:Y:S01]  /*77950*/  STL.64 [R1+0xcd0], R32 ;  /* 0x000cd02001007387 */ /* 0x000fe20000100a00 */
[----:B----4-:R-:W-:Y:S01]  /*77960*/  IADD3 R28, R37, 0x100000, RZ ;  /* 0x00100000251c7810 */ /* 0x010fe20007ffe0ff */
[----:B------:R-:W-:Y:S01]  /*77970*/  IMAD.MOV.U32 R30, RZ, RZ, R40 ;  /* 0x000000ffff1e7224 */ /* 0x000fe200078e0028 */
[----:B------:R-:W-:-:S03]  /*77980*/  MOV R29, R41 ;  /* 0x00000029001d7202 */ /* 0x000fc60000000f00 */
[----:B------:R1:W-:Y:S04]  /*77990*/  LDGSTS.E [R28+-0x7b000], [R32.64], P0 ;  /* 0x85000000201c7fae */ /* 0x0003e80008121844 */
[----:B------:R-:W-:Y:S04]  /*779a0*/  STL.64 [R1+0xc90], R30 ;  /* 0x000c901e01007387 */ /* 0x000fe80000100a00 */
[----:B------:R2:W-:Y:S01]  /*779b0*/  LDGSTS.E [R0+-0x7a000], [R30.64], P0 ;  /* 0x860000001e007fae */ /* 0x0005e20008121844 */
[----:B-1----:R-:W-:-:S05]  /*779c0*/  IMAD.MOV.U32 R28, RZ, RZ, R42 ;  /* 0x000000ffff1c7224 */ /* 0x002fca00078e002a */
[----:B------:R1:W-:Y:S04]  /*779d0*/  STL.64 [R1+0xc50], R28 ;  /* 0x000c501c01007387 */ /* 0x0003e80000100a00 */
[----:B------:R1:W-:Y:S02]  /*779e0*/  LDGSTS.E [R0+-0x79000], [R28.64], P0 ;  /* 0x870000001c007fae */ /* 0x0003e40008121844 */
[----:B-1----:R-:W-:Y:S01]  /*779f0*/  IMAD.MOV.U32 R28, RZ, RZ, R44 ;  /* 0x000000ffff1c7224 */ /* 0x002fe200078e002c */
[----:B------:R-:W-:-:S05]  /*77a00*/  MOV R29, R43 ;  /* 0x0000002b001d7202 */ /* 0x000fca0000000f00 */
        /* <DEDUP_REMOVED lines=9> */
[----:B------:R-:W3:Y:S01]  /*77aa0*/  LDL.LU.64 R42, [R1+0xe08] ;  /* 0x000e0800012a7983 */ /* 0x000ee20000300a00 */
[----:B--2---:R-:W-:Y:S01]  /*77ab0*/  IMAD.MOV.U32 R30, RZ, RZ, R52 ;  /* 0x000000ffff1e7224 */ /* 0x004fe200078e0034 */
[----:B------:R-:W-:Y:S02]  /*77ac0*/  MOV R31, R51 ;  /* 0x00000033001f7202 */ /* 0x000fe40000000f00 */
[----:B------:R-:W2:Y:S04]  /*77ad0*/  LDL.LU.64 R34, [R1+0xdc8] ;  /* 0x000dc80001227983 */ /* 0x000ea80000300a00 */
[----:B------:R1:W-:Y:S01]  /*77ae0*/  LDGSTS.E [R0+-0x76000], [R28.64], P0 ;  /* 0x8a0000001c007fae */ /* 0x0003e20008121844 */
[----:B------:R-:W-:-:S03]  /*77af0*/  IMAD.MOV.U32 R38, RZ, RZ, R56 ;  /* 0x000000ffff267224 */ /* 0x000fc600078e0038 */
[----:B------:R4:W-:Y:S01]  /*77b00*/  LDGSTS.E [R0+-0x75000], [R30.64], P0 ;  /* 0x8b0000001e007fae */ /* 0x0009e20008121844 */
[----:B------:R-:W-:-:S03]  /*77b10*/  MOV R39, R55 ;  /* 0x0000003700277202 */ /* 0x000fc60000000f00 */
[----:B-1----:R-:W2:Y:S04]  /*77b20*/  LDL.LU.64 R28, [R1+0xd88] ;  /* 0x000d8800011c7983 */ /* 0x002ea80000300a00 */
[----:B------:R4:W-:Y:S04]  /*77b30*/  STL.64 [R1+0xb50], R30 ;  /* 0x000b501e01007387 */ /* 0x0009e80000100a00 */
[----:B------:R-:W2:Y:S01]  /*77b40*/  LDL.LU.64 R32, [R1+0xd48] ;  /* 0x000d480001207983 */ /* 0x000ea20000300a00 */
[----:B----4-:R-:W-:Y:S01]  /*77b50*/  IMAD.MOV.U32 R30, RZ, RZ, R54 ;  /* 0x000000ffff1e7224 */ /* 0x010fe200078e0036 */
[----:B------:R-:W-:-:S05]  /*77b60*/  MOV R31, R53 ;  /* 0x00000035001f7202 */ /* 0x000fca0000000f00 */
[----:B------:R1:W-:Y:S04]  /*77b70*/  STL.64 [R1+0xb10], R30 ;  /* 0x000b101e01007387 */ /* 0x0003e80000100a00 */
[----:B------:R1:W-:Y:S04]  /*77b80*/  LDGSTS.E [R0+-0x74000], [R30.64], P0 ;  /* 0x8c0000001e007fae */ /* 0x0003e80008121844 */
[----:B------:R4:W-:Y:S04]  /*77b90*/  LDGSTS.E [R0+-0x73000], [R38.64], P0 ;  /* 0x8d00000026007fae */ /* 0x0009e80008121844 */
[----:B-1----:R-:W2:Y:S04]  /*77ba0*/  LDL.LU.64 R30, [R1+0xd08] ;  /* 0x000d0800011e7983 */ /* 0x002ea80000300a00 */
[----:B------:R4:W-:Y:S01]  /*77bb0*/  STL.64 [R1+0xad0], R38 ;  /* 0x000ad02601007387 */ /* 0x0009e20000100a00 */
[----:B------:R-:W-:-:S03]  /*77bc0*/  IADD3 R37, R37, 0x100000, RZ ;  /* 0x0010000025257810 */ /* 0x000fc60007ffe0ff */
[----:B------:R-:W2:Y:S01]  /*77bd0*/  LDL.LU.64 R40, [R1+0xcc8] ;  /* 0x000cc80001287983 */ /* 0x000ea20000300a00 */
[----:B----4-:R-:W-:Y:S01]  /*77be0*/  IMAD.MOV.U32 R38, RZ, RZ, R58 ;  /* 0x000000ffff267224 */ /* 0x010fe200078e003a */
[----:B------:R-:W-:-:S05]  /*77bf0*/  MOV R39, R57 ;  /* 0x0000003900277202 */ /* 0x000fca0000000f00 */
[----:B------:R1:W-:Y:S04]  /*77c00*/  STL.64 [R1+0xa90], R38 ;  /* 0x000a902601007387 */ /* 0x0003e80000100a00 */
[----:B------:R1:W-:Y:S02]  /*77c10*/  LDGSTS.E [R0+-0x72000], [R38.64], P0 ;  /* 0x8e00000026007fae */ /* 0x0003e40008121844 */
[----:B-1----:R-:W-:Y:S01]  /*77c20*/  IMAD.MOV.U32 R38, RZ, RZ, R46 ;  /* 0x000000ffff267224 */ /* 0x002fe200078e002e */
[----:B------:R-:W-:-:S05]  /*77c30*/  MOV R39, R45 ;  /* 0x0000002d00277202 */ /* 0x000fca0000000f00 */
[----:B------:R1:W-:Y:S04]  /*77c40*/  STL.64 [R1+0xa18], R38 ;  /* 0x000a182601007387 */ /* 0x0003e80000100a00 */
[----:B------:R1:W-:Y:S04]  /*77c50*/  LDGSTS.E [R37+-0x71000], [R38.64], P0 ;  /* 0x8f00000026257fae */ /* 0x0003e80008121844 */
        /* <DEDUP_REMOVED lines=10> */
[----:B---3--:R-:W-:-:S05]  /*77d00*/  IADD3 R36, P1, R42, R64, RZ ;  /* 0x000000402a247210 */ /* 0x008fca0007f3e0ff */
[----:B------:R-:W-:Y:S01]  /*77d10*/  IMAD.X R0, R43, 0x1, R252, P1 ;  /* 0x000000012b007824 */ /* 0x000fe200008e06fc */
[----:B--2---:R-:W-:-:S04]  /*77d20*/  IADD3 R37, P1, R34, R64, RZ ;  /* 0x0000004022257210 */ /* 0x004fc80007f3e0ff */
[----:B------:R-:W-:Y:S02]  /*77d30*/  IADD3.X R3, R35, R252, RZ, P1, !PT ;  /* 0x000000fc23037210 */ /* 0x000fe40000ffe4ff */
[----:B------:R-:W-:-:S05]  /*77d40*/  IADD3 R35, P1, R28, R64, RZ ;  /* 0x000000401c237210 */ /* 0x000fca0007f3e0ff */
[----:B------:R-:W-:Y:S01]  /*77d50*/  IMAD.X R28, R29, 0x1, R252, P1 ;  /* 0x000000011d1c7824 */ /* 0x000fe200008e06fc */
[----:B------:R-:W-:-:S04]  /*77d60*/  IADD3 R34, P1, R32, R64, RZ ;  /* 0x0000004020227210 */ /* 0x000fc80007f3e0ff */
[----:B------:R-:W-:Y:S02]  /*77d70*/  IADD3.X R29, R33, R252, RZ, P1, !PT ;  /* 0x000000fc211d7210 */ /* 0x000fe40000ffe4ff */
[----:B------:R-:W-:-:S05]  /*77d80*/  IADD3 R33, P1, R30, R64, RZ ;  /* 0x000000401e217210 */ /* 0x000fca0007f3e0ff */
[----:B------:R-:W-:Y:S01]  /*77d90*/  IMAD.X R30, R31, 0x1, R252, P1 ;  /* 0x000000011f1e7824 */ /* 0x000fe200008e06fc */
[----:B------:R-:W-:-:S04]  /*77da0*/  IADD3 R32, P1, R40, R64, RZ ;  /* 0x0000004028207210 */ /* 0x000fc80007f3e0ff */
[----:B------:R-:W-:Y:S02]  /*77db0*/  IADD3.X R31, R41, R252, RZ, P1, !PT ;  /* 0x000000fc291f7210 */ /* 0x000fe40000ffe4ff */
[----:B----4-:R-:W-:-:S05]  /*77dc0*/  IADD3 R40, P1, R38, R64, RZ ;  /* 0x0000004026287210 */ /* 0x010fca0007f3e0ff */
[----:B------:R-:W-:Y:S01]  /*77dd0*/  IMAD.X R38, R39, 0x1, R252, P1 ;  /* 0x0000000127267824 */ /* 0x000fe200008e06fc */
[----:B------:R-:W-:-:S04]  /*77de0*/  IADD3 R42, P1, R44, R64, RZ ;  /* 0x000000402c2a7210 */ /* 0x000fc80007f3e0ff */
        /* <DEDUP_REMOVED lines=11> */
[----:B------:R-:W-:Y:S02]  /*77ea0*/  IADD3 R54, P1, R56, R64, RZ ;  /* 0x0000004038367210 */ /* 0x000fe40007f3e0ff */
[----:B------:R-:W-:Y:S02]  /*77eb0*/  LOP3.LUT R39, R249, 0x10, RZ, 0x3c, !PT ;  /* 0x00000010f9277812 */ /* 0x000fe400078e3cff */
[----:B------:R-:W-:Y:S02]  /*77ec0*/  IADD3.X R53, R57, R252, RZ, P1, !PT ;  /* 0x000000fc39357210 */ /* 0x000fe40000ffe4ff */
[----:B------:R-:W-:Y:S01]  /*77ed0*/  IADD3 R56, P1, R58, R64, RZ ;  /* 0x000000403a387210 */ /* 0x000fe20007f3e0ff */
[----:B------:R-:W-:-:S04]  /*77ee0*/  IMAD R39, R60, 0x10000, R39 ;  /* 0x000100003c277824 */ /* 0x000fc800078e0227 */
[----:B------:R-:W-:Y:S01]  /*77ef0*/  IMAD.X R55, R59, 0x1, R252, P1 ;  /* 0x000000013b377824 */ /* 0x000fe200008e06fc */
[----:B------:R-:W-:Y:S02]  /*77f00*/  IADD3 R58, P1, R168, R64, RZ ;  /* 0x00000040a83a7210 */ /* 0x000fe40007f3e0ff */
[----:B------:R-:W-:Y:S02]  /*77f10*/  MOV R168, R36 ;  /* 0x0000002400a87202 */ /* 0x000fe40000000f00 */
[----:B------:R-:W-:Y:S01]  /*77f20*/  IADD3.X R57, R169, R252, RZ, P1, !PT ;  /* 0x000000fca9397210 */ /* 0x000fe20000ffe4ff */
[----:B------:R-:W-:Y:S01]  /*77f30*/  IMAD.MOV.U32 R169, RZ, RZ, R0 ;  /* 0x000000ffffa97224 */ /* 0x000fe200078e0000 */
[C---:B------:R-:W-:Y:S02]  /*77f40*/  IADD3 R59, R39.reuse, 0x100000, RZ ;  /* 0x00100000273b7810 */ /* 0x040fe40007ffe0ff */
[----:B------:R-:W-:Y:S01]  /*77f50*/  MOV R36, R37 ;  /* 0x0000002500247202 */ /* 0x000fe20000000f00 */
[----:B------:R-:W-:Y:S01]  /*77f60*/  IMAD.MOV.U32 R37, RZ, RZ, R3 ;  /* 0x000000ffff257224 */ /* 0x000fe200078e0003 */
[----:B------:R-:W-:Y:S01]  /*77f70*/  IADD3 R0, R39, 0x100000, RZ ;  /* 0x0010000027007810 */ /* 0x000fe20007ffe0ff */
[----:B------:R-:W-:Y:S04]  /*77f80*/  STL.64 [R1+0xe08], R168 ;  /* 0x000e08a801007387 */ /* 0x000fe80000100a00 */
[----:B------:R1:W-:Y:S04]  /*77f90*/  LDGSTS.E [R59+-0x7fe00], [R168.64], P0 ;  /* 0x80200000a83b7fae */ /* 0x0003e80008121844 */
[----:B------:R2:W-:Y:S04]  /*77fa0*/  STL.64 [R1+0xdc8], R36 ;  /* 0x000dc82401007387 */ /* 0x0005e80000100a00 */
[----:B------:R2:W-:Y:S02]  /*77fb0*/  LDGSTS.E [R0+-0x7ee00], [R36.64], P0 ;  /* 0x8120000024007fae */ /* 0x0005e40008121844 */
[----:B--2---:R-:W-:Y:S01]  /*77fc0*/  MOV R36, R35 ;  /* 0x0000002300247202 */ /* 0x004fe20000000f00 */
[----:B------:R-:W-:Y:S01]  /*77fd0*/  IMAD.MOV.U32 R37, RZ, RZ, R28 ;  /* 0x000000ffff257224 */ /* 0x000fe200078e001c */
[----:B------:R-:W-:-:S04]  /*77fe0*/  MOV R28, R34 ;  /* 0x00000022001c7202 */ /* 0x000fc80000000f00 */
[----:B------:R-:W-:Y:S04]  /*77ff0*/  STL.64 [R1+0xd88], R36 ;  /* 0x000d882401007387 */ /* 0x000fe80000100a00 */
[----:B------:R2:W-:Y:S04]  /*78000*/  LDGSTS.E [R0+-0x7de00], [R36.64], P0 ;  /* 0x8220000024007fae */ /* 0x0005e80008121844 */
[----:B------:R3:W-:Y:S04]  /*78010*/  STL.64 [R1+0xd48], R28 ;  /* 0x000d481c01007387 */ /* 0x0007e80000100a00 */
[----:B------:R3:W-:Y:S02]  /*78020*/  LDGSTS.E [R0+-0x7ce00], [R28.64], P0 ;  /* 0x832000001c007fae */ /* 0x0007e40008121844 */
[----:B---3--:R-:W-:Y:S01]  /*78030*/  IMAD.MOV.U32 R28, RZ, RZ, R33 ;  /* 0x000000ffff1c7224 */ /* 0x008fe200078e0021 */
[----:B------:R-:W-:-:S05]  /*78040*/  MOV R29, R30 ;  /* 0x0000001e001d7202 */ /* 0x000fca0000000f00 */
        /* <DEDUP_REMOVED lines=25> */
[----:B--2---:R-:W2:Y:S04]  /*781e0*/  LDL.LU.64 R36, [R1+0xe00] ;  /* 0x000e000001247983 */ /* 0x004ea80000300a00 */
[----:B------:R-:W4:Y:S01]  /*781f0*/  LDL.LU.64 R44, [R1+0xdc0] ;  /* 0x000dc000012c7983 */ /* 0x000f220000300a00 */
[----:B------:R-:W-:Y:S01]  /*78200*/  IMAD.MOV.U32 R30, RZ, RZ, R52 ;  /* 0x000000ffff1e7224 */ /* 0x000fe200078e0034 */
[----:B------:R-:W-:-:S02]  /*78210*/  MOV R31, R51 ;  /* 0x00000033001f7202 */ /* 0x000fc40000000f00 */
[----:B------:R3:W-:Y:S01]  /*78220*/  LDGSTS.E [R0+-0x75e00], [R28.64], P0 ;  /* 0x8a2000001c007fae */ /* 0x0007e20008121844 */
[----:B------:R-:W-:-:S03]  /*78230*/  IMAD.MOV.U32 R34, RZ, RZ, R56 ;  /* 0x000000ffff227224 */ /* 0x000fc600078e0038 */
[----:B------:R1:W-:Y:S01]  /*78240*/  LDGSTS.E [R0+-0x74e00], [R30.64], P0 ;  /* 0x8b2000001e007fae */ /* 0x0003e20008121844 */
[----:B------:R-:W-:-:S03]  /*78250*/  MOV R35, R55 ;  /* 0x0000003700237202 */ /* 0x000fc60000000f00 */
[----:B---3--:R-:W3:Y:S04]  /*78260*/  LDL.LU.64 R28, [R1+0xd80] ;  /* 0x000d8000011c7983 */ /* 0x008ee80000300a00 */
[----:B------:R1:W-:Y:S04]  /*78270*/  STL.64 [R1+0xb48], R30 ;  /* 0x000b481e01007387 */ /* 0x0003e80000100a00 */
[----:B------:R-:W3:Y:S01]  /*78280*/  LDL.LU.64 R32, [R1+0xd40] ;  /* 0x000d400001207983 */ /* 0x000ee20000300a00 */
[----:B-1----:R-:W-:Y:S01]  /*78290*/  IMAD.MOV.U32 R30, RZ, RZ, R54 ;  /* 0x000000ffff1e7224 */ /* 0x002fe200078e0036 */
[----:B------:R-:W-:-:S05]  /*782a0*/  MOV R31, R53 ;  /* 0x00000035001f7202 */ /* 0x000fca0000000f00 */
[----:B------:R1:W-:Y:S04]  /*782b0*/  STL.64 [R1+0xb08], R30 ;  /* 0x000b081e01007387 */ /* 0x0003e80000100a00 */
[----:B------:R1:W-:Y:S04]  /*782c0*/  LDGSTS.E [R0+-0x73e00], [R30.64], P0 ;  /* 0x8c2000001e007fae */ /* 0x0003e80008121844 */
[----:B------:R1:W-:Y:S04]  /*782d0*/  LDGSTS.E [R0+-0x72e00], [R34.64], P0 ;  /* 0x8d20000022007fae */ /* 0x0003e80008121844 */
[----:B-1----:R-:W3:Y:S04]  /*782e0*/  LDL.LU.64 R30, [R1+0xd00] ;  /* 0x000d0000011e7983 */ /* 0x002ee80000300a00 */
[----:B------:R1:W-:Y:S01]  /*782f0*/  STL.64 [R1+0xac8], R34 ;  /* 0x000ac82201007387 */ /* 0x0003e20000100a00 */
[----:B------:R-:W-:-:S03]  /*78300*/  IADD3 R39, R39, 0x100000, RZ ;  /* 0x0010000027277810 */ /* 0x000fc60007ffe0ff */
[----:B------:R-:W3:Y:S01]  /*78310*/  LDL.LU.64 R40, [R1+0xcc0] ;  /* 0x000cc00001287983 */ /* 0x000ee20000300a00 */
[----:B-1----:R-:W-:Y:S01]  /*78320*/  IMAD.MOV.U32 R34, RZ, RZ, R58 ;  /* 0x000000ffff227224 */ /* 0x002fe200078e003a */
[----:B------:R-:W-:-:S05]  /*78330*/  MOV R35, R57 ;  /* 0x0000003900237202 */ /* 0x000fca0000000f00 */
[----:B------:R1:W-:Y:S04]  /*78340*/  STL.64 [R1+0xa88], R34 ;  /* 0x000a882201007387 */ /* 0x0003e80000100a00 */
[----:B------:R1:W-:Y:S02]  /*78350*/  LDGSTS.E [R0+-0x71e00], [R34.64], P0 ;  /* 0x8e20000022007fae */ /* 0x0003e40008121844 */
[----:B-1----:R-:W-:Y:S01]  /*78360*/  IMAD.MOV.U32 R34, RZ, RZ, R48 ;  /* 0x000000ffff227224 */ /* 0x002fe200078e0030 */
[----:B------:R-:W-:-:S05]  /*78370*/  MOV R35, R47 ;  /* 0x0000002f00237202 */ /* 0x000fca0000000f00 */
[----:B------:R2:W-:Y:S04]  /*78380*/  STL.64 [R1+0xa20], R34 ;  /* 0x000a202201007387 */ /* 0x0005e80000100a00 */
[----:B------:R2:W-:Y:S04]  /*78390*/  LDGSTS.E [R39+-0x70e00], [R34.64], P0 ;  /* 0x8f20000022277fae */ /* 0x0005e80008121844 */
[----:B------:R-:W3:Y:S01]  /*783a0*/  LDL.LU.64 R42, [R1+0xc80] ;  /* 0x000c8000012a7983 */ /* 0x000ee20000300a00 */
[----:B--2---:R-:W-:-:S05]  /*783b0*/  IADD3 R35, P1, R36, R64, RZ ;  /* 0x0000004024237210 */ /* 0x004fca0007f3e0ff */
[----:B------:R-:W-:Y:S01]  /*783c0*/  IMAD.X R0, R37, 0x1, R252, P1 ;  /* 0x0000000125007824 */ /* 0x000fe200008e06fc */
[----:B----4-:R-:W-:-:S04]  /*783d0*/  IADD3 R37, P1, R44, R64, RZ ;  /* 0x000000402c257210 */ /* 0x010fc80007f3e0ff */
[----:B------:R-:W-:Y:S02]  /*783e0*/  IADD3.X R3, R45, R252, RZ, P1, !PT ;  /* 0x000000fc2d037210 */ /* 0x000fe40000ffe4ff */
[----:B------:R-:W2:Y:S04]  /*783f0*/  LDL.LU.64 R44, [R1+0xc40] ;  /* 0x000c4000012c7983 */ /* 0x000ea80000300a00 */
[----:B------:R-:W4:Y:S04]  /*78400*/  LDL.LU.64 R46, [R1+0xc00] ;  /* 0x000c0000012e7983 */ /* 0x000f280000300a00 */
[----:B------:R-:W4:Y:S04]  /*78410*/  LDL.LU.64 R48, [R1+0xbc0] ;  /* 0x000bc00001307983 */ /* 0x000f280000300a00 */
[----:B------:R-:W4:Y:S04]  /*78420*/  LDL.LU.64 R50, [R1+0xb80] ;  /* 0x000b800001327983 */ /* 0x000f280000300a00 */
[----:B------:R-:W4:Y:S04]  /*78430*/  LDL.LU.64 R52, [R1+0xb40] ;  /* 0x000b400001347983 */ /* 0x000f280000300a00 */
[----:B------:R-:W4:Y:S04]  /*78440*/  LDL.LU.64 R54, [R1+0xb00] ;  /* 0x000b000001367983 */ /* 0x000f280000300a00 */
[----:B------:R-:W4:Y:S04]  /*78450*/  LDL.LU.64 R56, [R1+0xac0] ;  /* 0x000ac00001387983 */ /* 0x000f280000300a00 */
[----:B------:R-:W4:Y:S01]  /*78460*/  LDL.LU.64 R58, [R1+0xa80] ;  /* 0x000a8000013a7983 */ /* 0x000f220000300a00 */
[----:B---3--:R-:W-:Y:S01]  /*78470*/  IADD3 R36, P1, R28, R64, RZ ;  /* 0x000000401c247210 */ /* 0x008fe20007f3e0ff */
[----:B------:R-:W-:-:S02]  /*78480*/  IMAD R39, R60, 0x10000, R66 ;  /* 0x000100003c277824 */ /* 0x000fc400078e0242 */
[----:B------:R-:W-:Y:S01]  /*78490*/  IMAD.MOV.U32 R67, RZ, RZ, R0 ;  /* 0x000000ffff437224 */ /* 0x000fe200078e0000 */
[----:B------:R-:W3:Y:S01]  /*784a0*/  LDL.LU.64 R168, [R1+0xa50] ;  /* 0x000a500001a87983 */ /* 0x000ee20000300a00 */
        /* <DEDUP_REMOVED lines=9> */
[----:B------:R-:W-:Y:S02]  /*78540*/  MOV R66, R35 ;  /* 0x0000002300427202 */ /* 0x000fe40000000f00 */
[----:B------:R-:W-:-:S03]  /*78550*/  IADD3 R0, R39, 0x100000, RZ ;  /* 0x0010000027007810 */ /* 0x000fc60007ffe0ff */
[----:B------:R1:W-:Y:S01]  /*78560*/  STL.64 [R1+0xe00], R66 ;  /* 0x000e004201007387 */ /* 0x0003e20000100a00 */
[----:B--2---:R-:W-:-:S04]  /*78570*/  IADD3 R42, P1, R44, R64, RZ ;  /* 0x000000402c2a7210 */ /* 0x004fc80007f3e0ff */
        /* <DEDUP_REMOVED lines=15> */
[----:B------:R-:W-:-:S05]  /*78670*/  IADD3 R59, R39, 0x100000, RZ ;  /* 0x00100000273b7810 */ /* 0x000fca0007ffe0ff */
[----:B------:R1:W-:Y:S02]  /*78680*/  LDGSTS.E [R59+-0x7fc00], [R66.64], P0 ;  /* 0x80400000423b7fae */ /* 0x0003e40008121844 */
[----:B-1----:R-:W-:Y:S01]  /*78690*/  MOV R66, R37 ;  /* 0x0000002500427202 */ /* 0x002fe20000000f00 */
[----:B------:R-:W-:Y:S01]  /*786a0*/  IMAD.MOV.U32 R67, RZ, RZ, R3 ;  /* 0x000000ffff437224 */ /* 0x000fe200078e0003 */
[----:B------:R-:W-:Y:S01]  /*786b0*/  MOV R37, R28 ;  /* 0x0000001c00257202 */ /* 0x000fe20000000f00 */
[----:B------:R-:W-:-:S03]  /*786c0*/  IMAD.MOV.U32 R28, RZ, RZ, R34 ;  /* 0x000000ffff1c7224 */ /* 0x000fc600078e0022 */
[----:B------:R-:W-:Y:S04]  /*786d0*/  STL.64 [R1+0xdc0], R66 ;  /* 0x000dc04201007387 */ /* 0x000fe80000100a00 */
[----:B------:R1:W-:Y:S04]  /*786e0*/  LDGSTS.E [R0+-0x7ec00], [R66.64], P0 ;  /* 0x8140000042007fae */ /* 0x0003e80008121844 */
[----:B------:R-:W-:Y:S04]  /*786f0*/  STL.64 [R1+0xd80], R36 ;  /* 0x000d802401007387 */ /* 0x000fe80000100a00 */
[----:B------:R2:W-:Y:S04]  /*78700*/  LDGSTS.E [R0+-0x7dc00], [R36.64], P0 ;  /* 0x8240000024007fae */ /* 0x0005e80008121844 */
[----:B------:R4:W-:Y:S04]  /*78710*/  STL.64 [R1+0xd40], R28 ;  /* 0x000d401c01007387 */ /* 0x0009e80000100a00 */
[----:B------:R4:W-:Y:S02]  /*78720*/  LDGSTS.E [R0+-0x7cc00], [R28.64], P0 ;  /* 0x834000001c007fae */ /* 0x0009e40008121844 */
[----:B----4-:R-:W-:Y:S01]  /*78730*/  MOV R28, R33 ;  /* 0x00000021001c7202 */ /* 0x010fe20000000f00 */
[----:B------:R-:W-:-:S05]  /*78740*/  IMAD.MOV.U32 R29, RZ, RZ, R30 ;  /* 0x000000ffff1d7224 */ /* 0x000fca00078e001e */
        /* <DEDUP_REMOVED lines=17> */
[----:B------:R4:W-:Y:S04]  /*78860*/  LDGSTS.E [R0+-0x77c00], [R28.64], P0 ;  /* 0x884000001c007fae */ /* 0x0009e80008121844 */
[----:B--2---:R-:W2:Y:S01]  /*78870*/  LDL.LU.64 R36, [R1+0xdf8] ;  /* 0x000df80001247983 */ /* 0x004ea20000300a00 */
[----:B----4-:R-:W-:Y:S01]  /*78880*/  MOV R28, R46 ;  /* 0x0000002e001c7202 */ /* 0x010fe20000000f00 */
[----:B------:R-:W-:-:S05]  /*78890*/  IMAD.MOV.U32 R29, RZ, RZ, R45 ;  /* 0x000000ffff1d7224 */ /* 0x000fca00078e002d */
[----:B------:R4:W-:Y:S04]  /*788a0*/  STL.64 [R1+0xbc0], R28 ;  /* 0x000bc01c01007387 */ /* 0x0009e80000100a00 */
[----:B------:R4:W-:Y:S02]  /*788b0*/  LDGSTS.E [R0+-0x76c00], [R28.64], P0 ;  /* 0x894000001c007fae */ /* 0x0009e40008121844 */
[----:B----4-:R-:W-:Y:S01]  /*788c0*/  MOV R28, R48 ;  /* 0x00000030001c7202 */ /* 0x010fe20000000f00 */
[----:B------:R-:W-:-:S05]  /*788d0*/  IMAD.MOV.U32 R29, RZ, RZ, R47 ;  /* 0x000000ffff1d7224 */ /* 0x000fca00078e002f */
[----:B------:R4:W-:Y:S04]  /*788e0*/  STL.64 [R1+0xb80], R28 ;  /* 0x000b801c01007387 */ /* 0x0009e80000100a00 */
[----:B------:R-:W2:Y:S01]  /*788f0*/  LDL.LU.64 R46, [R1+0xdb8] ;  /* 0x000db800012e7983 */ /* 0x000ea20000300a00 */
[----:B------:R-:W-:Y:S01]  /*78900*/  MOV R30, R50 ;  /* 0x00000032001e7202 */ /* 0x000fe20000000f00 */
[----:B------:R-:W-:Y:S02]  /*78910*/  IMAD.MOV.U32 R31, RZ, RZ, R49 ;  /* 0x000000ffff1f7224 */ /* 0x000fe400078e0031 */
[----:B------:R4:W-:Y:S01]  /*78920*/  LDGSTS.E [R0+-0x75c00], [R28.64], P0 ;  /* 0x8a4000001c007fae */ /* 0x0009e20008121844 */
[----:B------:R-:W-:-:S03]  /*78930*/  MOV R34, R54 ;  /* 0x0000003600227202 */ /* 0x000fc60000000f00 */
[----:B------:R1:W-:Y:S01]  /*78940*/  LDGSTS.E [R0+-0x74c00], [R30.64], P0 ;  /* 0x8b4000001e007fae */ /* 0x0003e20008121844 */
[----:B------:R-:W-:-:S03]  /*78950*/  IMAD.MOV.U32 R35, RZ, RZ, R53 ;  /* 0x000000ffff237224 */ /* 0x000fc600078e0035 */
[----:B----4-:R-:W4:Y:S04]  /*78960*/  LDL.LU.64 R28, [R1+0xd78] ;  /* 0x000d7800011c7983 */ /* 0x010f280000300a00 */
[----:B------:R1:W-:Y:S01]  /*78970*/  STL.64 [R1+0xb40], R30 ;  /* 0x000b401e01007387 */ /* 0x0003e20000100a00 */
[----:B---3--:R-:W-:-:S03]  /*78980*/  IADD3 R58, P1, R168, R64, RZ ;  /* 0x00000040a83a7210 */ /* 0x008fc60007f3e0ff */
[----:B------:R-:W3:Y:S01]  /*78990*/  LDL.LU.64 R32, [R1+0xd38] ;  /* 0x000d380001207983 */ /* 0x000ee20000300a00 */
[----:B-1----:R-:W-:Y:S01]  /*789a0*/  MOV R30, R52 ;  /* 0x00000034001e7202 */ /* 0x002fe20000000f00 */
[----:B------:R-:W-:Y:S01]  /*789b0*/  IMAD.MOV.U32 R31, RZ, RZ, R51 ;  /* 0x000000ffff1f7224 */ /* 0x000fe200078e0033 */
[----:B------:R-:W-:-:S04]  /*789c0*/  IADD3.X R57, R169, R252, RZ, P1, !PT ;  /* 0x000000fca9397210 */ /* 0x000fc80000ffe4ff */
[----:B------:R1:W-:Y:S04]  /*789d0*/  STL.64 [R1+0xb00], R30 ;  /* 0x000b001e01007387 */ /* 0x0003e80000100a00 */
[----:B------:R1:W-:Y:S04]  /*789e0*/  LDGSTS.E [R0+-0x73c00], [R30.64], P0 ;  /* 0x8c4000001e007fae */ /* 0x0003e80008121844 */
[----:B------:R1:W-:Y:S04]  /*789f0*/  LDGSTS.E [R0+-0x72c00], [R34.64], P0 ;  /* 0x8d40000022007fae */ /* 0x0003e80008121844 */
[----:B-1----:R-:W3:Y:S04]  /*78a00*/  LDL.LU.64 R30, [R1+0xcf8] ;  /* 0x000cf800011e7983 */ /* 0x002ee80000300a00 */
[----:B------:R1:W-:Y:S01]  /*78a10*/  STL.64 [R1+0xac0], R34 ;  /* 0x000ac02201007387 */ /* 0x0003e20000100a00 */
[----:B------:R-:W-:-:S03]  /*78a20*/  IADD3 R39, R39, 0x100000, RZ ;  /* 0x0010000027277810 */ /* 0x000fc60007ffe0ff */
[----:B------:R-:W3:Y:S01]  /*78a30*/  LDL.LU.64 R40, [R1+0xcb8] ;  /* 0x000cb80001287983 */ /* 0x000ee20000300a00 */
[----:B-1----:R-:W-:Y:S01]  /*78a40*/  MOV R34, R56 ;  /* 0x0000003800227202 */ /* 0x002fe20000000f00 */
[----:B------:R-:W-:-:S05]  /*78a50*/  IMAD.MOV.U32 R35, RZ, RZ, R55 ;  /* 0x000000ffff237224 */ /* 0x000fca00078e0037 */
[----:B------:R1:W-:Y:S04]  /*78a60*/  STL.64 [R1+0xa80], R34 ;  /* 0x000a802201007387 */ /* 0x0003e80000100a00 */
[----:B------:R1:W-:Y:S04]  /*78a70*/  LDGSTS.E [R0+-0x71c00], [R34.64], P0 ;  /* 0x8e40000022007fae */ /* 0x0003e80008121844 */
[----:B------:R-:W3:Y:S01]  /*78a80*/  LDL.LU.64 R42, [R1+0xc78] ;  /* 0x000c7800012a7983 */ /* 0x000ee20000300a00 */
[----:B-1----:R-:W-:Y:S01]  /*78a90*/  MOV R34, R58 ;  /* 0x0000003a00227202 */ /* 0x002fe20000000f00 */
[----:B------:R-:W-:-:S05]  /*78aa0*/  IMAD.MOV.U32 R35, RZ, RZ, R57 ;  /* 0x000000ffff237224 */ /* 0x000fca00078e0039 */
[----:B------:R2:W-:Y:S04]  /*78ab0*/  STL.64 [R1+0xa50], R34 ;  /* 0x000a502201007387 */ /* 0x0005e80000100a00 */
[----:B------:R2:W-:Y:S04]  /*78ac0*/  LDGSTS.E [R39+-0x70c00], [R34.64], P0 ;  /* 0x8f40000022277fae */ /* 0x0005e80008121844 */
[----:B------:R-:W3:Y:S01]  /*78ad0*/  LDL.LU.64 R44, [R1+0xc38] ;  /* 0x000c3800012c7983 */ /* 0x000ee20000300a00 */
[----:B--2---:R-:W-:-:S04]  /*78ae0*/  IADD3 R35, P1, R36, R64, RZ ;  /* 0x0000004024237210 */ /* 0x004fc80007f3e0ff */
[----:B------:R-:W-:Y:S02]  /*78af0*/  IADD3.X R0, R37, R252, RZ, P1, !PT ;  /* 0x000000fc25007210 */ /* 0x000fe40000ffe4ff */
[----:B------:R-:W-:-:S05]  /*78b00*/  IADD3 R37, P1, R46, R64, RZ ;  /* 0x000000402e257210 */ /* 0x000fca0007f3e0ff */
[----:B------:R-:W-:Y:S02]  /*78b10*/  IMAD.X R3, R47, 0x1, R252, P1 ;  /* 0x000000012f037824 */ /* 0x000fe400008e06fc */
[----:B------:R-:W2:Y:S04]  /*78b20*/  LDL.LU.64 R46, [R1+0xbf8] ;  /* 0x000bf800012e7983 */ /* 0x000ea80000300a00 */
[----:B------:R-:W2:Y:S04]  /*78b30*/  LDL.LU.64 R48, [R1+0xbb8] ;  /* 0x000bb80001307983 */ /* 0x000ea80000300a00 */
[----:B------:R-:W2:Y:S04]  /*78b40*/  LDL.LU.64 R50, [R1+0xb78] ;  /* 0x000b780001327983 */ /* 0x000ea80000300a00 */
[----:B------:R-:W2:Y:S04]  /*78b50*/  LDL.LU.64 R52, [R1+0xb38] ;  /* 0x000b380001347983 */ /* 0x000ea80000300a00 */
[----:B------:R-:W2:Y:S04]  /*78b60*/  LDL.LU.64 R54, [R1+0xaf8] ;  /* 0x000af80001367983 */ /* 0x000ea80000300a00 */
[----:B------:R-:W2:Y:S04]  /*78b70*/  LDL.LU.64 R56, [R1+0xab8] ;  /* 0x000ab80001387983 */ /* 0x000ea80000300a00 */
[----:B------:R-:W2:Y:S04]  /*78b80*/  LDL.LU.64 R58, [R1+0xa78] ;  /* 0x000a7800013a7983 */ /* 0x000ea80000300a00 */
[----:B------:R-:W2:Y:S01]  /*78b90*/  LDL.LU.64 R66, [R1+0xa48] ;  /* 0x000a480001427983 */ /* 0x000ea20000300a00 */
[----:B----4-:R-:W-:-:S04]  /*78ba0*/  IADD3 R36, P1, R28, R64, RZ ;  /* 0x000000401c247210 */ /* 0x010fc80007f3e0ff */
[----:B------:R-:W-:Y:S02]  /*78bb0*/  IADD3.X R28, R29, R252, RZ, P1, !PT ;  /* 0x000000fc1d1c7210 */ /* 0x000fe40000ffe4ff */
[----:B---3--:R-:W-:-:S05]  /*78bc0*/  IADD3 R34, P1, R32, R64, RZ ;  /* 0x0000004020227210 */ /* 0x008fca0007f3e0ff */
        /* <DEDUP_REMOVED lines=9> */
[----:B------:R-:W-:-:S04]  /*78c60*/  LOP3.LUT R39, R250, 0x30, RZ, 0x3c, !PT ;  /* 0x00000030fa277812 */ /* 0x000fc800078e3cff */
[----:B------:R-:W-:Y:S02]  /*78c70*/  LEA R39, R60, R39, 0x10 ;  /* 0x000000273c277211 */ /* 0x000fe400078e80ff */
        /* <DEDUP_REMOVED lines=14> */
[----:B------:R-:W-:Y:S01]  /*78d60*/  IADD3 R58, P1, R66, R64, RZ ;  /* 0x00000040423a7210 */ /* 0x000fe20007f3e0ff */
[----:B------:R-:W-:Y:S01]  /*78d70*/  IMAD.MOV.U32 R66, RZ, RZ, R35 ;  /* 0x000000ffff427224 */ /* 0x000fe200078e0023 */
[----:B------:R-:W-:-:S03]  /*78d80*/  IADD3 R59, R39, 0x100000, RZ ;  /* 0x00100000273b7810 */ /* 0x000fc60007ffe0ff */
[----:B------:R-:W-:Y:S01]  /*78d90*/  IMAD.X R57, R67, 0x1, R252, P1 ;  /* 0x0000000143397824 */ /* 0x000fe200008e06fc */
[----:B------:R-:W-:Y:S02]  /*78da0*/  MOV R67, R0 ;  /* 0x0000000000437202 */ /* 0x000fe40000000f00 */
[----:B------:R-:W-:-:S03]  /*78db0*/  IADD3 R0, R39, 0x100000, RZ ;  /* 0x0010000027007810 */ /* 0x000fc60007ffe0ff */
[----:B------:R1:W-:Y:S04]  /*78dc0*/  STL.64 [R1+0xdf8], R66 ;  /* 0x000df84201007387 */ /* 0x0003e80000100a00 */
[----:B------:R1:W-:Y:S02]  /*78dd0*/  LDGSTS.E [R59+-0x7fa00], [R66.64], P0 ;  /* 0x80600000423b7fae */ /* 0x0003e40008121844 */
[----:B-1----:R-:W-:Y:S01]  /*78de0*/  IMAD.MOV.U32 R66, RZ, RZ, R37 ;  /* 0x000000ffff427224 */ /* 0x002fe200078e0025 */
[----:B------:R-:W-:Y:S01]  /*78df0*/  MOV R67, R3 ;  /* 0x0000000300437202 */ /* 0x000fe20000000f00 */
[----:B------:R-:W-:Y:S01]  /*78e00*/  IMAD.MOV.U32 R37, RZ, RZ, R28 ;  /* 0x000000ffff257224 */ /* 0x000fe200078e001c */
[----:B------:R-:W-:-:S03]  /*78e10*/  MOV R28, R34 ;  /* 0x00000022001c7202 */ /* 0x000fc60000000f00 */
[----:B------:R-:W-:Y:S04]  /*78e20*/  STL.64 [R1+0xdb8], R66 ;  /* 0x000db84201007387 */ /* 0x000fe80000100a00 */
[----:B------:R1:W-:Y:S04]  /*78e30*/  LDGSTS.E [R0+-0x7ea00], [R66.64], P0 ;  /* 0x8160000042007fae */ /* 0x0003e80008121844 */
        /* <DEDUP_REMOVED lines=29> */
[----:B------:R-:W-:-:S03]  /*79010*/  IMAD.MOV.U32 R30, RZ, RZ, R50 ;  /* 0x000000ffff1e7224 */ /* 0x000fc600078e0032 */
[----:B------:R3:W-:Y:S01]  /*79020*/  LDGSTS.E [R0+-0x76a00], [R28.64], P0 ;  /* 0x896000001c007fae */ /* 0x0007e20008121844 */
[----:B------:R-:W-:Y:S01]  /*79030*/  MOV R31, R49 ;  /* 0x00000031001f7202 */ /* 0x000fe20000000f00 */
[----:B------:R-:W-:Y:S02]  /*79040*/  IMAD.MOV.U32 R34, RZ, RZ, R54 ;  /* 0x000000ffff227224 */ /* 0x000fe400078e0036 */
[----:B---3--:R-:W-:Y:S01]  /*79050*/  IMAD.MOV.U32 R28, RZ, RZ, R48 ;  /* 0x000000ffff1c7224 */ /* 0x008fe200078e0030 */
[----:B------:R-:W-:-:S05]  /*79060*/  MOV R29, R47 ;  /* 0x0000002f001d7202 */ /* 0x000fca0000000f00 */
[----:B------:R3:W-:Y:S04]  /*79070*/  STL.64 [R1+0xb78], R28 ;  /* 0x000b781c01007387 */ /* 0x0007e80000100a00 */
[----:B------:R3:W-:Y:S01]  /*79080*/  LDGSTS.E [R0+-0x75a00], [R28.64], P0 ;  /* 0x8a6000001c007fae */ /* 0x0007e20008121844 */
[----:B------:R-:W-:-:S03]  /*79090*/  MOV R35, R53 ;  /* 0x0000003500237202 */ /* 0x000fc60000000f00 */
[----:B------:R1:W-:Y:S04]  /*790a0*/  LDGSTS.E [R0+-0x74a00], [R30.64], P0 ;  /* 0x8b6000001e007fae */ /* 0x0003e80008121844 */
        /* <DEDUP_REMOVED lines=15> */
[----:B------:R1:W-:Y:S04]  /*791a0*/  LDGSTS.E [R0+-0x71a00], [R34.64], P0 ;  /* 0x8e60000022007fae */ /* 0x0003e80008121844 */
[----:B------:R-:W3:Y:S01]  /*791b0*/  LDL.LU.64 R42, [R1+0xc70] ;  /* 0x000c7000012a7983 */ /* 0x000ee20000300a00 */
[----:B-1----:R-:W-:Y:S01]  /*791c0*/  IMAD.MOV.U32 R34, RZ, RZ, R58 ;  /* 0x000000ffff227224 */ /* 0x002fe200078e003a */
[----:B------:R-:W-:-:S05]  /*791d0*/  MOV R35, R57 ;  /* 0x0000003900237202 */ /* 0x000fca0000000f00 */
[----:B------:R2:W-:Y:S04]  /*791e0*/  STL.64 [R1+0xa48], R34 ;  /* 0x000a482201007387 */ /* 0x0005e80000100a00 */
[----:B------:R2:W-:Y:S02]  /*791f0*/  LDGSTS.E [R39+-0x70a00], [R34.64], P0 ;  /* 0x8f60000022277fae */ /* 0x0005e40008121844 */
        /* <DEDUP_REMOVED lines=22> */
[----:B------:R-:W-:Y:S02]  /*79360*/  IMAD.X R38, R43, 0x1, R252, P1 ;  /* 0x000000012b267824 */ /* 0x000fe400008e06fc */
[----:B------:R-:W-:Y:S01]  /*79370*/  IMAD R39, R60, 0x10000, R63 ;  /* 0x000100003c277824 */ /* 0x000fe200078e023f */
        /* <DEDUP_REMOVED lines=17> */
[----:B------:R-:W-:Y:S02]  /*79490*/  IADD3 R59, R39, 0x100000, RZ ;  /* 0x00100000273b7810 */ /* 0x000fe40007ffe0ff */
[----:B------:R-:W-:Y:S01]  /*794a0*/  IADD3.X R57, R67, R252, RZ, P1, !PT ;  /* 0x000000fc43397210 */ /* 0x000fe20000ffe4ff */
[----:B------:R-:W-:Y:S01]  /*794b0*/  IMAD.MOV.U32 R67, RZ, RZ, R0 ;  /* 0x000000ffff437224 */ /* 0x000fe200078e0000 */
[----:B------:R-:W-:Y:S02]  /*794c0*/  MOV R66, R35 ;  /* 0x0000002300427202 */ /* 0x000fe40000000f00 */
[----:B------:R-:W-:-:S03]  /*794d0*/  IADD3 R0, R39, 0x100000, RZ ;  /* 0x0010000027007810 */ /* 0x000fc60007ffe0ff */
[----:B------:R1:W-:Y:S04]  /*794e0*/  STL.64 [R1+0xdf0], R66 ;  /* 0x000df04201007387 */ /* 0x0003e80000100a00 */
        /* <DEDUP_REMOVED lines=11> */
[----:B---3--:R-:W-:Y:S01]  /*795a0*/  MOV R28, R33 ;  /* 0x00000021001c7202 */ /* 0x008fe20000000f00 */
[----:B------:R-:W-:-:S05]  /*795b0*/  IMAD.MOV.U32 R29, RZ, RZ, R30 ;  /* 0x000000ffff1d7224 */ /* 0x000fca00078e001e */
        /* <DEDUP_REMOVED lines=17> */
[----:B------:R3:W-:Y:S04]  /*796d0*/  LDGSTS.E [R0+-0x77800], [R28.64], P0 ;  /* 0x888000001c007fae */ /* 0x0007e80008121844 */
[----:B--2---:R-:W2:Y:S01]  /*796e0*/  LDL.LU.64 R36, [R1+0xde8] ;  /* 0x000de80001247983 */ /* 0x004ea20000300a00 */
[----:B---3--:R-:W-:Y:S01]  /*796f0*/  MOV R28, R46 ;  /* 0x0000002e001c7202 */ /* 0x008fe20000000f00 */
[----:B------:R-:W-:-:S05]  /*79700*/  IMAD.MOV.U32 R29, RZ, RZ, R45 ;  /* 0x000000ffff1d7224 */ /* 0x000fca00078e002d */
[----:B------:R3:W-:Y:S04]  /*79710*/  STL.64 [R1+0xbb0], R28 ;  /* 0x000bb01c01007387 */ /* 0x0007e80000100a00 */
[----:B------:R3:W-:Y:S02]  /*79720*/  LDGSTS.E [R0+-0x76800], [R28.64], P0 ;  /* 0x898000001c007fae */ /* 0x0007e40008121844 */
[----:B---3--:R-:W-:Y:S01]  /*79730*/  MOV R28, R48 ;  /* 0x00000030001c7202 */ /* 0x008fe20000000f00 */
[----:B------:R-:W-:-:S05]  /*79740*/  IMAD.MOV.U32 R29, RZ, RZ, R47 ;  /* 0x000000ffff1d7224 */ /* 0x000fca00078e002f */
[----:B------:R3:W-:Y:S04]  /*79750*/  STL.64 [R1+0xb70], R28 ;  /* 0x000b701c01007387 */ /* 0x0007e80000100a00 */
[----:B------:R-:W4:Y:S01]  /*79760*/  LDL.LU.64 R46, [R1+0xda8] ;  /* 0x000da800012e7983 */ /* 0x000f220000300a00 */
[----:B------:R-:W-:Y:S01]  /*79770*/  MOV R30, R50 ;  /* 0x00000032001e7202 */ /* 0x000fe20000000f00 */
[----:B------:R-:W-:Y:S02]  /*79780*/  IMAD.MOV.U32 R31, RZ, RZ, R49 ;  /* 0x000000ffff1f7224 */ /* 0x000fe400078e0031 */
[----:B------:R3:W-:Y:S01]  /*79790*/  LDGSTS.E [R0+-0x75800], [R28.64], P0 ;  /* 0x8a8000001c007fae */ /* 0x0007e20008121844 */
[----:B------:R-:W-:-:S03]  /*797a0*/  MOV R34, R54 ;  /* 0x0000003600227202 */ /* 0x000fc60000000f00 */
[----:B------:R1:W-:Y:S01]  /*797b0*/  LDGSTS.E [R0+-0x74800], [R30.64], P0 ;  /* 0x8b8000001e007fae */ /* 0x0003e20008121844 */
[----:B------:R-:W-:-:S03]  /*797c0*/  IMAD.MOV.U32 R35, RZ, RZ, R53 ;  /* 0x000000ffff237224 */ /* 0x000fc600078e0035 */
[----:B---3--:R-:W3:Y:S04]  /*797d0*/  LDL.LU.64 R28, [R1+0xd68] ;  /* 0x000d6800011c7983 */ /* 0x008ee80000300a00 */
[----:B------:R1:W-:Y:S04]  /*797e0*/  STL.64 [R1+0xb30], R30 ;  /* 0x000b301e01007387 */ /* 0x0003e80000100a00 */
[----:B------:R-:W3:Y:S01]  /*797f0*/  LDL.LU.64 R32, [R1+0xd28] ;  /* 0x000d280001207983 */ /* 0x000ee20000300a00 */
[----:B-1----:R-:W-:Y:S01]  /*79800*/  MOV R30, R52 ;  /* 0x00000034001e7202 */ /* 0x002fe20000000f00 */
[----:B------:R-:W-:-:S05]  /*79810*/  IMAD.MOV.U32 R31, RZ, RZ, R51 ;  /* 0x000000ffff1f7224 */ /* 0x000fca00078e0033 */
        /* <DEDUP_REMOVED lines=19> */
[----:B----4-:R-:W-:-:S05]  /*79950*/  IADD3 R37, P1, R46, R64, RZ ;  /* 0x000000402e257210 */ /* 0x010fca0007f3e0ff */
[----:B------:R-:W-:Y:S02]  /*79960*/  IMAD.X R3, R47, 0x1, R252, P1 ;  /* 0x000000012f037824 */ /* 0x000fe400008e06fc */
        /* <DEDUP_REMOVED lines=8> */
[----:B---3--:R-:W-:-:S04]  /*799f0*/  IADD3 R36, P1, R28, R64, RZ ;  /* 0x000000401c247210 */ /* 0x008fc80007f3e0ff */
        /* <DEDUP_REMOVED lines=64> */
[----:B------:R3:W-:Y:S04]  /*79e00*/  LDGSTS.E [R0+-0x77600], [R28.64], P0 ;  /* 0x88a000001c007fae */ /* 0x0007e80008121844 */
[----:B--2---:R-:W2:Y:S01]  /*79e10*/  LDL.LU.64 R36, [R1+0xde0] ;  /* 0x000de00001247983 */ /* 0x004ea20000300a00 */
[----:B---3--:R-:W-:Y:S01]  /*79e20*/  IMAD.MOV.U32 R28, RZ, RZ, R46 ;  /* 0x000000ffff1c7224 */ /* 0x008fe200078e002e */
[----:B------:R-:W-:-:S05]  /*79e30*/  MOV R29, R45 ;  /* 0x0000002d001d7202 */ /* 0x000fca0000000f00 */
[----:B------:R3:W-:Y:S04]  /*79e40*/  STL.64 [R1+0xba8], R28 ;  /* 0x000ba81c01007387 */ /* 0x0007e80000100a00 */
[----:B------:R3:W-:Y:S04]  /*79e50*/  LDGSTS.E [R0+-0x76600], [R28.64], P0 ;  /* 0x89a000001c007fae */ /* 0x0007e80008121844 */
[----:B-1----:R-:W4:Y:S01]  /*79e60*/  LDL.LU.64 R66, [R1+0xda0] ;  /* 0x000da00001427983 */ /* 0x002f220000300a00 */
[----:B------:R-:W-:Y:S01]  /*79e70*/  IMAD.MOV.U32 R30, RZ, RZ, R50 ;  /* 0x000000ffff1e7224 */ /* 0x000fe200078e0032 */
[----:B------:R-:W-:Y:S01]  /*79e80*/  MOV R31, R49 ;  /* 0x00000031001f7202 */ /* 0x000fe20000000f00 */
[----:B---3--:R-:W-:Y:S01]  /*79e90*/  IMAD.MOV.U32 R28, RZ, RZ, R48 ;  /* 0x000000ffff1c7224 */ /* 0x008fe200078e0030 */
[----:B------:R-:W-:-:S05]  /*79ea0*/  MOV R29, R47 ;  /* 0x0000002f001d7202 */ /* 0x000fca0000000f00 */
[----:B------:R1:W-:Y:S04]  /*79eb0*/  STL.64 [R1+0xb68], R28 ;  /* 0x000b681c01007387 */ /* 0x0003e80000100a00 */
[----:B------:R1:W-:Y:S04]  /*79ec0*/  LDGSTS.E [R0+-0x75600], [R28.64], P0 ;  /* 0x8aa000001c007fae */ /* 0x0003e80008121844 */
[----:B------:R3:W-:Y:S04]  /*79ed0*/  LDGSTS.E [R0+-0x74600], [R30.64], P0 ;  /* 0x8ba000001e007fae */ /* 0x0007e80008121844 */
[----:B-1----:R-:W4:Y:S04]  /*79ee0*/  LDL.LU.64 R28, [R1+0xd60] ;  /* 0x000d6000011c7983 */ /* 0x002f280000300a00 */
[----:B------:R3:W-:Y:S04]  /*79ef0*/  STL.64 [R1+0xb28], R30 ;  /* 0x000b281e01007387 */ /* 0x0007e80000100a00 */
[----:B------:R-:W4:Y:S01]  /*79f00*/  LDL.LU.64 R32, [R1+0xd20] ;  /* 0x000d200001207983 */ /* 0x000f220000300a00 */
        /* <DEDUP_REMOVED lines=10> */
[----:B---3--:R-:W-:Y:S01]  /*79fb0*/  IMAD.MOV.U32 R34, RZ, RZ, R56 ;  /* 0x000000ffff227224 */ /* 0x008fe200078e0038 */
[----:B------:R-:W-:-:S05]  /*79fc0*/  MOV R35, R55 ;  /* 0x0000003700237202 */ /* 0x000fca0000000f00 */
[----:B------:R1:W-:Y:S04]  /*79fd0*/  STL.64 [R1+0xa68], R34 ;  /* 0x000a682201007387 */ /* 0x0003e80000100a00 */
[----:B------:R1:W-:Y:S04]  /*79fe0*/  LDGSTS.E [R0+-0x71600], [R34.64], P0 ;  /* 0x8ea0000022007fae */ /* 0x0003e80008121844 */
[----:B------:R-:W3:Y:S01]  /*79ff0*/  LDL.LU.64 R42, [R1+0xc60] ;  /* 0x000c6000012a7983 */ /* 0x000ee20000300a00 */
[----:B-1----:R-:W-:Y:S01]  /*7a000*/  IMAD.MOV.U32 R34, RZ, RZ, R58 ;  /* 0x000000ffff227224 */ /* 0x002fe200078e003a */
[----:B------:R-:W-:-:S05]  /*7a010*/  MOV R35, R57 ;  /* 0x0000003900237202 */ /* 0x000fca0000000f00 */
[----:B------:R2:W-:Y:S04]  /*7a020*/  STL.64 [R1+0xa38], R34 ;  /* 0x000a382201007387 */ /* 0x0005e80000100a00 */
[----:B------:R-:W3:Y:S04]  /*7a030*/  LDL.LU.64 R44, [R1+0xc20] ;  /* 0x000c2000012c7983 */ /* 0x000ee80000300a00 */
[----:B------:R-:W3:Y:S04]  /*7a040*/  LDL.LU.64 R46, [R1+0xbe0] ;  /* 0x000be000012e7983 */ /* 0x000ee80000300a00 */
[----:B------:R-:W3:Y:S04]  /*7a050*/  LDL.LU.64 R48, [R1+0xba0] ;  /* 0x000ba00001307983 */ /* 0x000ee80000300a00 */
[----:B------:R-:W3:Y:S04]  /*7a060*/  LDL.LU.64 R50, [R1+0xb60] ;  /* 0x000b600001327983 */ /* 0x000ee80000300a00 */
[----:B------:R-:W3:Y:S04]  /*7a070*/  LDL.LU.64 R52, [R1+0xb20] ;  /* 0x000b200001347983 */ /* 0x000ee80000300a00 */
[----:B------:R-:W3:Y:S04]  /*7a080*/  LDL.LU.64 R54, [R1+0xae0] ;  /* 0x000ae00001367983 */ /* 0x000ee80000300a00 */
[----:B------:R-:W3:Y:S04]  /*7a090*/  LDL.LU.64 R56, [R1+0xaa0] ;  /* 0x000aa00001387983 */ /* 0x000ee80000300a00 */
[----:B------:R-:W3:Y:S01]  /*7a0a0*/  LDL.LU.64 R58, [R1+0xa60] ;  /* 0x000a6000013a7983 */ /* 0x000ee20000300a00 */
[----:B------:R-:W-:-:S05]  /*7a0b0*/  IADD3 R39, R39, 0x100000, RZ ;  /* 0x0010000027277810 */ /* 0x000fca0007ffe0ff */
[----:B------:R1:W-:Y:S02]  /*7a0c0*/  LDGSTS.E [R39+-0x70600], [R34.64], P0 ;  /* 0x8fa0000022277fae */ /* 0x0003e40008121844 */
[----:B-1----:R-:W-:Y:S01]  /*7a0d0*/  IMAD R39, R60, 0x10000, R62 ;  /* 0x000100003c277824 */ /* 0x002fe200078e023e */
[----:B--2---:R-:W-:-:S05]  /*7a0e0*/  IADD3 R35, P1, R36, R64, RZ ;  /* 0x0000004024237210 */ /* 0x004fca0007f3e0ff */
[----:B------:R-:W-:Y:S01]  /*7a0f0*/  IMAD.X R0, R37, 0x1, R252, P1 ;  /* 0x0000000125007824 */ /* 0x000fe200008e06fc */
[----:B----4-:R-:W-:-:S04]  /*7a100*/  IADD3 R37, P1, R66, R64, RZ ;  /* 0x0000004042257210 */ /* 0x010fc80007f3e0ff */
[----:B------:R-:W-:Y:S02]  /*7a110*/  IADD3.X R3, R67, R252, RZ, P1, !PT ;  /* 0x000000fc43037210 */ /* 0x000fe40000ffe4ff */
[----:B------:R-:W2:Y:S01]  /*7a120*/  LDL.LU.64 R66, [R1+0xa30] ;  /* 0x000a300001427983 */ /* 0x000ea20000300a00 */
        /* <DEDUP_REMOVED lines=26> */
[----:B------:R-:W-:-:S03]  /*7a2d0*/  MOV R62, R35 ;  /* 0x00000023003e7202 */ /* 0x000fc60000000f00 */
[----:B------:R-:W-:Y:S01]  /*7a2e0*/  IMAD.X R55, R59, 0x1, R252, P1 ;  /* 0x000000013b377824 */ /* 0x000fe200008e06fc */
[C---:B------:R-:W-:Y:S01]  /*7a2f0*/  IADD3 R59, R39.reuse, 0x100000, RZ ;  /* 0x00100000273b7810 */ /* 0x040fe20007ffe0ff */
[----:B------:R1:W-:Y:S01]  /*7a300*/  STL.64 [R1+0xde0], R62 ;  /* 0x000de03e01007387 */ /* 0x0003e20000100a00 */
[----:B------:R-:W-:-:S03]  /*7a310*/  IADD3 R0, R39, 0x100000, RZ ;  /* 0x0010000027007810 */ /* 0x000fc60007ffe0ff */
        /* <DEDUP_REMOVED lines=31> */
[----:B---3--:R-:W3:Y:S01]  /*7a510*/  LDL.LU.64 R36, [R1+0xdd8] ;  /* 0x000dd80001247983 */ /* 0x008ee20000300a00 */
[----:B----4-:R-:W-:Y:S01]  /*7a520*/  MOV R28, R46 ;  /* 0x0000002e001c7202 */ /* 0x010fe20000000f00 */
[----:B------:R-:W-:-:S05]  /*7a530*/  IMAD.MOV.U32 R29, RZ, RZ, R45 ;  /* 0x000000ffff1d7224 */ /* 0x000fca00078e002d */
[----:B------:R4:W-:Y:S04]  /*7a540*/  STL.64 [R1+0xba0], R28 ;  /* 0x000ba01c01007387 */ /* 0x0009e80000100a00 */
[----:B-1----:R-:W3:Y:S01]  /*7a550*/  LDL.LU.64 R62, [R1+0xd98] ;  /* 0x000d9800013e7983 */ /* 0x002ee20000300a00 */
[----:B------:R-:W-:Y:S01]  /*7a560*/  MOV R30, R48 ;  /* 0x00000030001e7202 */ /* 0x000fe20000000f00 */
[----:B------:R-:W-:Y:S02]  /*7a570*/  IMAD.MOV.U32 R31, RZ, RZ, R47 ;  /* 0x000000ffff1f7224 */ /* 0x000fe400078e002f */
[----:B------:R4:W-:Y:S01]  /*7a580*/  LDGSTS.E [R0+-0x76400], [R28.64], P0 ;  /* 0x89c000001c007fae */ /* 0x0009e20008121844 */
[----:B------:R-:W-:-:S03]  /*7a590*/  MOV R34, R52 ;  /* 0x0000003400227202 */ /* 0x000fc60000000f00 */
[----:B------:R1:W-:Y:S01]  /*7a5a0*/  LDGSTS.E [R0+-0x75400], [R30.64], P0 ;  /* 0x8ac000001e007fae */ /* 0x0003e20008121844 */
[----:B------:R-:W-:-:S03]  /*7a5b0*/  IMAD.MOV.U32 R35, RZ, RZ, R51 ;  /* 0x000000ffff237224 */ /* 0x000fc600078e0033 */
[----:B----4-:R-:W4:Y:S04]  /*7a5c0*/  LDL.LU.64 R28, [R1+0xd58] ;  /* 0x000d5800011c7983 */ /* 0x010f280000300a00 */
[----:B------:R1:W-:Y:S04]  /*7a5d0*/  STL.64 [R1+0xb60], R30 ;  /* 0x000b601e01007387 */ /* 0x0003e80000100a00 */
[----:B------:R-:W4:Y:S01]  /*7a5e0*/  LDL.LU.64 R32, [R1+0xd18] ;  /* 0x000d180001207983 */ /* 0x000f220000300a00 */
[----:B-1----:R-:W-:Y:S01]  /*7a5f0*/  MOV R30, R50 ;  /* 0x00000032001e7202 */ /* 0x002fe20000000f00 */
[----:B------:R-:W-:-:S05]  /*7a600*/  IMAD.MOV.U32 R31, RZ, RZ, R49 ;  /* 0x000000ffff1f7224 */ /* 0x000fca00078e0031 */
[----:B------:R1:W-:Y:S04]  /*7a610*/  STL.64 [R1+0xb20], R30 ;  /* 0x000b201e01007387 */ /* 0x0003e80000100a00 */
[----:B------:R1:W-:Y:S04]  /*7a620*/  LDGSTS.E [R0+-0x74400], [R30.64], P0 ;  /* 0x8bc000001e007fae */ /* 0x0003e80008121844 */
[----:B------:R1:W-:Y:S01]  /*7a630*/  LDGSTS.E [R0+-0x73400], [R34.64], P0 ;  /* 0x8cc0000022007fae */ /* 0x0003e20008121844 */
[----:B--2---:R-:W-:-:S03]  /*7a640*/  IADD3 R58, P1, R66, R64, RZ ;  /* 0x00000040423a7210 */ /* 0x004fc60007f3e0ff */
[----:B-1----:R-:W2:Y:S04]  /*7a650*/  LDL.LU.64 R30, [R1+0xcd8] ;  /* 0x000cd800011e7983 */ /* 0x002ea80000300a00 */
[----:B------:R1:W-:Y:S01]  /*7a660*/  STL.64 [R1+0xae0], R34 ;  /* 0x000ae02201007387 */ /* 0x0003e20000100a00 */
[----:B------:R-:W-:-:S03]  /*7a670*/  IADD3.X R57, R67, R252, RZ, P1, !PT ;  /* 0x000000fc43397210 */ /* 0x000fc60000ffe4ff */
[----:B------:R-:W2:Y:S01]  /*7a680*/  LDL.LU.64 R40, [R1+0xc98] ;  /* 0x000c980001287983 */ /* 0x000ea20000300a00 */
[----:B-1----:R-:W-:Y:S01]  /*7a690*/  MOV R34, R54 ;  /* 0x0000003600227202 */ /* 0x002fe20000000f00 */
[----:B------:R-:W-:-:S05]  /*7a6a0*/  IMAD.MOV.U32 R35, RZ, RZ, R53 ;  /* 0x000000ffff237224 */ /* 0x000fca00078e0035 */
[----:B------:R1:W-:Y:S04]  /*7a6b0*/  STL.64 [R1+0xaa0], R34 ;  /* 0x000aa02201007387 */ /* 0x0003e80000100a00 */
[----:B------:R1:W-:Y:S04]  /*7a6c0*/  LDGSTS.E [R0+-0x72400], [R34.64], P0 ;  /* 0x8dc0000022007fae */ /* 0x0003e80008121844 */
[----:B------:R-:W2:Y:S01]  /*7a6d0*/  LDL.LU.64 R42, [R1+0xc58] ;  /* 0x000c5800012a7983 */ /* 0x000ea20000300a00 */
[----:B-1----:R-:W-:Y:S01]  /*7a6e0*/  MOV R34, R56 ;  /* 0x0000003800227202 */ /* 0x002fe20000000f00 */
[----:B------:R-:W-:-:S05]  /*7a6f0*/  IMAD.MOV.U32 R35, RZ, RZ, R55 ;  /* 0x000000ffff237224 */ /* 0x000fca00078e0037 */
[----:B------:R1:W-:Y:S04]  /*7a700*/  STL.64 [R1+0xa60], R34 ;  /* 0x000a602201007387 */ /* 0x0003e80000100a00 */
[----:B------:R1:W-:Y:S02]  /*7a710*/  LDGSTS.E [R0+-0x71400], [R34.64], P0 ;  /* 0x8ec0000022007fae */ /* 0x0003e40008121844 */
[----:B-1----:R-:W-:Y:S01]  /*7a720*/  MOV R34, R58 ;  /* 0x0000003a00227202 */ /* 0x002fe20000000f00 */
[----:B------:R-:W-:-:S05]  /*7a730*/  IMAD.MOV.U32 R35, RZ, RZ, R57 ;  /* 0x000000ffff237224 */ /* 0x000fca00078e0039 */
[----:B------:R3:W-:Y:S04]  /*7a740*/  STL.64 [R1+0xa30], R34 ;  /* 0x000a302201007387 */ /* 0x0007e80000100a00 */
[----:B------:R-:W2:Y:S04]  /*7a750*/  LDL.LU.64 R44, [R1+0xc18] ;  /* 0x000c1800012c7983 */ /* 0x000ea80000300a00 */
[----:B------:R-:W2:Y:S04]  /*7a760*/  LDL.LU.64 R46, [R1+0xbd8] ;  /* 0x000bd800012e7983 */ /* 0x000ea80000300a00 */
[----:B------:R-:W2:Y:S04]  /*7a770*/  LDL.LU.64 R48, [R1+0xb98] ;  /* 0x000b980001307983 */ /* 0x000ea80000300a00 */
[----:B------:R-:W2:Y:S04]  /*7a780*/  LDL.LU.64 R50, [R1+0xb58] ;  /* 0x000b580001327983 */ /* 0x000ea80000300a00 */
[----:B------:R-:W2:Y:S01]  /*7a790*/  LDL.LU.64 R52, [R1+0xb18] ;  /* 0x000b180001347983 */ /* 0x000ea20000300a00 */
[----:B------:R-:W-:-:S03]  /*7a7a0*/  IADD3 R39, R39, 0x100000, RZ ;  /* 0x0010000027277810 */ /* 0x000fc60007ffe0ff */
[----:B------:R-:W2:Y:S04]  /*7a7b0*/  LDL.LU.64 R54, [R1+0xad8] ;  /* 0x000ad80001367983 */ /* 0x000ea80000300a00 */
[----:B------:R3:W-:Y:S04]  /*7a7c0*/  LDGSTS.E [R39+-0x70400], [R34.64], P0 ;  /* 0x8fc0000022277fae */ /* 0x0007e80008121844 */
[----:B------:R-:W2:Y:S04]  /*7a7d0*/  LDL.LU.64 R56, [R1+0xa98] ;  /* 0x000a980001387983 */ /* 0x000ea80000300a00 */
[----:B------:R-:W2:Y:S01]  /*7a7e0*/  LDL.LU.64 R58, [R1+0xa58] ;  /* 0x000a5800013a7983 */ /* 0x000ea20000300a00 */
[----:B---3--:R-:W-:-:S04]  /*7a7f0*/  IADD3 R35, P1, R36, R64, RZ ;  /* 0x0000004024237210 */ /* 0x008fc80007f3e0ff */
[----:B------:R-:W-:Y:S02]  /*7a800*/  IADD3.X R0, R37, R252, RZ, P1, !PT ;  /* 0x000000fc25007210 */ /* 0x000fe40000ffe4ff */
[----:B------:R-:W-:-:S05]  /*7a810*/  IADD3 R37, P1, R62, R64, RZ ;  /* 0x000000403e257210 */ /* 0x000fca0007f3e0ff */
[----:B------:R-:W-:Y:S02]  /*7a820*/  IMAD.X R3, R63, 0x1, R252, P1 ;  /* 0x000000013f037824 */ /* 0x000fe400008e06fc */
[----:B------:R-:W3:Y:S01]  /*7a830*/  LDL.LU.64 R62, [R1+0xa28] ;  /* 0x000a2800013e7983 */ /* 0x000ee20000300a00 */
[----:B----4-:R-:W-:-:S04]  /*7a840*/  IADD3 R36, P1, R28, R64, RZ ;  /* 0x000000401c247210 */ /* 0x010fc80007f3e0ff */
[----:B------:R-:W-:Y:S02]  /*7a850*/  IADD3.X R28, R29, R252, RZ, P1, !PT ;  /* 0x000000fc1d1c7210 */ /* 0x000fe40000ffe4ff */
[----:B------:R-:W-:-:S05]  /*7a860*/  IADD3 R34, P1, R32, R64, RZ ;  /* 0x0000004020227210 */ /* 0x000fca0007f3e0ff */
        /* <DEDUP_REMOVED lines=24> */
[----:B------:R-:W-:-:S04]  /*7a9f0*/  LEA R39, R60, R39, 0x10 ;  /* 0x000000273c277211 */ /* 0x000fc800078e80ff */
[----:B------:R-:W-:Y:S01]  /*7aa00*/  IADD3 R59, R39, 0x100000, RZ ;  /* 0x00100000273b7810 */ /* 0x000fe20007ffe0ff */
[----:B------:R-:W-:-:S05]  /*7aa10*/  IMAD.MOV.U32 R65, RZ, RZ, 0x7f ;  /* 0x0000007fff417424 */ /* 0x000fca00078e00ff */
[----:B------:R-:W-:Y:S02]  /*7aa20*/  IADD3 R65, R65, c[0x0][0x180], RZ ;  /* 0x0000600041417a10 */ /* 0x000fe40007ffe0ff */
[----:B------:R-:W-:Y:S02]  /*7aa30*/  IADD3 R61, R61, 0x1, RZ ;  /* 0x000000013d3d7810 */ /* 0x000fe40007ffe0ff */
[----:B---3--:R-:W-:Y:S01]  /*7aa40*/  IADD3 R58, P1, R62, R64, RZ ;  /* 0x000000403e3a7210 */ /* 0x008fe20007f3e0ff */
[----:B------:R-:W-:-:S04]  /*7aa50*/  IMAD.MOV.U32 R62, RZ, RZ, R35 ;  /* 0x000000ffff3e7224 */ /* 0x000fc800078e0023 */
        /* <DEDUP_REMOVED lines=15> */
[----:B--2---:R-:W-:Y:S01]  /*7ab50*/  IMAD.MOV.U32 R28, RZ, RZ, R33 ;  /* 0x000000ffff1c7224 */ /* 0x004fe200078e0021 */
[----:B------:R-:W-:-:S05]  /*7ab60*/  MOV R29, R30 ;  /* 0x0000001e001d7202 */ /* 0x000fca0000000f00 */
        /* <DEDUP_REMOVED lines=37> */
[----:B------:R2:W-:Y:S01]  /*7adc0*/  LDGSTS.E [R0+-0x72200], [R28.64], P0 ;  /* 0x8de000001c007fae */ /* 0x0005e20008121844 */
[----:B------:R-:W-:Y:S01]  /*7add0*/  SHF.R.S32.HI R3, RZ, 0x1f, R65 ;  /* 0x0000001fff037819 */ /* 0x000fe20000011441 */
[----:B--2---:R-:W-:Y:S01]  /*7ade0*/  IMAD.MOV.U32 R28, RZ, RZ, R56 ;  /* 0x000000ffff1c7224 */ /* 0x004fe200078e0038 */
[----:B------:R-:W-:-:S05]  /*7adf0*/  MOV R29, R55 ;  /* 0x00000037001d7202 */ /* 0x000fca0000000f00 */
[----:B------:R2:W-:Y:S04]  /*7ae00*/  STL.64 [R1+0xa58], R28 ;  /* 0x000a581c01007387 */ /* 0x0005e80000100a00 */
[----:B------:R2:W-:Y:S01]  /*7ae10*/  LDGSTS.E [R0+-0x71200], [R28.64], P0 ;  /* 0x8ee000001c007fae */ /* 0x0005e20008121844 */
[----:B------:R-:W-:Y:S02]  /*7ae20*/  LEA.HI R3, R3, R65, RZ, 0x7 ;  /* 0x0000004103037211 */ /* 0x000fe400078f38ff */
[----:B------:R-:W-:Y:S02]  /*7ae30*/  IADD3 R39, R39, 0x100000, RZ ;  /* 0x0010000027277810 */ /* 0x000fe40007ffe0ff */
[----:B--2---:R-:W-:Y:S01]  /*7ae40*/  MOV R28, R58 ;  /* 0x0000003a001c7202 */ /* 0x004fe20000000f00 */
[----:B------:R-:W-:Y:S01]  /*7ae50*/  IMAD.MOV.U32 R29, RZ, RZ, R57 ;  /* 0x000000ffff1d7224 */ /* 0x000fe200078e0039 */
[----:B------:R-:W-:-:S04]  /*7ae60*/  SHF.R.S32.HI R3, RZ, 0x7, R3 ;  /* 0x00000007ff037819 */ /* 0x000fc80000011403 */
[----:B------:R1:W-:Y:S04]  /*7ae70*/  STL.64 [R1+0xa28], R28 ;  /* 0x000a281c01007387 */ /* 0x0003e80000100a00 */
[----:B------:R1:W-:Y:S04]  /*7ae80*/  STL [R1+0xa0c], R61 ;  /* 0x000a0c3d01007387 */ /* 0x0003e80000100800 */
[----:B------:R1:W-:Y:S04]  /*7ae90*/  STL [R1+0x1e2c], R60 ;  /* 0x001e2c3c01007387 */ /* 0x0003e80000100800 */
[----:B------:R1:W-:Y:S01]  /*7aea0*/  LDGSTS.E [R39+-0x70200], [R28.64], P0 ;  /* 0x8fe000001c277fae */ /* 0x0003e20008121844 */
[----:B------:R-:W-:-:S03]  /*7aeb0*/  ISETP.NE.U32.AND P0, PT, R61, R3, PT ;  /* 0x000000033d00720c */ /* 0x000fc60003f05070 */
[----:B------:R-:W0:Y:S10]  /*7aec0*/  LDGDEPBAR ;  /* 0x00000000000079af */ /* 0x000e340000000000 */
[----:B-1----:R-:W-:Y:S01]  /*7aed0*/  @!P0 CALL.REL.NOINC `(.L_x_0) ;  /* 0x0000001000008944 */ /* 0x002fe20003c00000 */
[----:B------:R-:W-:Y:S05]  /*7aee0*/  BRA `(.L_x_1) ;  /* 0xfffad67000007947 */ /* 0x000fea000383ffff */
.L_x_0:
[----:B--2---:R-:W1:Y:S01]  /*7aef0*/  S2R R33, SR_TID.X ;  /* 0x0000000000217919 */ /* 0x004e620000002100 */
[----:B------:R-:W-:-:S04]  /*7af00*/  DEPBAR.LE SB0, 0x0 ;  /* 0x000080000000791a */ /* 0x000fc80000000000 */
[----:B-----5:R-:W-:Y:S01]  /*7af10*/  MOV R28, R244 ;  /* 0x000000f4001c7202 */ /* 0x020fe20000000f00 */
[----:B------:R-:W-:Y:S01]  /*7af20*/  IMAD.MOV.U32 R29, RZ, RZ, R245 ;  /* 0x000000ffff1d7224 */ /* 0x000fe200078e00f5 */
[----:B------:R-:W-:Y:S01]  /*7af30*/  MOV R30, R240 ;  /* 0x000000f0001e7202 */ /* 0x000fe20000000f00 */
[----:B------:R-:W-:Y:S01]  /*7af40*/  IMAD.MOV.U32 R31, RZ, RZ, R241 ;  /* 0x000000ffff1f7224 */ /* 0x000fe200078e00f1 */
[----:B------:R-:W-:Y:S01]  /*7af50*/  MOV R240, R246 ;  /* 0x000000f600f07202 */ /* 0x000fe20000000f00 */
[----:B------:R-:W-:Y:S01]  /*7af60*/  IMAD.MOV.U32 R241, RZ, RZ, R247 ;  /* 0x000000fffff17224 */ /* 0x000fe200078e00f7 */
[C---:B-1----:R-:W-:Y:S01]  /*7af70*/  SHF.L.U32 R2, R33.reuse, 0x8, RZ ;  /* 0x0000000821027819 */ /* 0x042fe200000006ff */
[C---:B------:R-:W-:Y:S01]  /*7af80*/  IMAD.SHL.U32 R0, R33.reuse, 0x20, RZ ;  /* 0x0000002021007824 */ /* 0x040fe200078e00ff */
[C---:B------:R-:W-:Y:S01]  /*7af90*/  LOP3.LUT R32, R33.reuse, 0x7f, RZ, 0xc0, !PT ;  /* 0x0000007f21207812 */ /* 0x040fe200078ec0ff */
[----:B------:R-:W-:Y:S01]  /*7afa0*/  IMAD.SHL.U32 R3, R33, 0x4, RZ ;  /* 0x0000000421037824 */ /* 0x000fe200078e00ff */
[----:B------:R-:W-:-:S04]  /*7afb0*/  LOP3.LUT R2, R2, 0x1800, RZ, 0xc0, !PT ;  /* 0x0000180002027812 */ /* 0x000fc800078ec0ff */
[----:B------:R-:W-:Y:S02]  /*7afc0*/  LOP3.LUT R2, R2, 0x60, R0, 0xf8, !PT ;  /* 0x0000006002027812 */ /* 0x000fe400078ef800 */
[----:B------:R-:W-:-:S04]  /*7afd0*/  SHF.L.U32 R0, R33, 0x3, RZ ;  /* 0x0000000321007819 */ /* 0x000fc800000006ff */
[----:B------:R-:W-:-:S04]  /*7afe0*/  LOP3.LUT R0, R0, 0x300, RZ, 0xc0, !PT ;  /* 0x0000030000007812 */ /* 0x000fc800078ec0ff */
[----:B------:R-:W-:-:S04]  /*7aff0*/  LOP3.LUT R0, R0, 0x70, R3, 0xf8, !PT ;  /* 0x0000007000007812 */ /* 0x000fc800078ef803 */
[----:B------:R-:W-:Y:S01]  /*7b000*/  LOP3.LUT R0, R2, R0, RZ, 0x3c, !PT ;  /* 0x0000000002007212 */ /* 0x000fe200078e3cff */
[----:B------:R-:W-:Y:S01]  /*7b010*/  BAR.SYNC.DEFER_BLOCKING 0x0 ;  /* 0x0000000000007b1d */ /* 0x000fe20000010000 */
[----:B------:R-:W-:-:S04]  /*7b020*/  SHF.L.U32 R2, R33, 0xa, RZ ;  /* 0x0000000a21027819 */ /* 0x000fc800000006ff */
[----:B------:R-:W-:-:S05]  /*7b030*/  LOP3.LUT R2, R2, 0x1800, RZ, 0xc0, !PT ;  /* 0x0000180002027812 */ /* 0x000fca00078ec0ff */
[----:B------:R-:W-:-:S05]  /*7b040*/  IMAD R2, R32, 0x10, R2 ;  /* 0x0000001020027824 */ /* 0x000fca00078e0202 */
[C---:B------:R-:W-:Y:S02]  /*7b050*/  LOP3.LUT R248, R2.reuse, 0x20, RZ, 0x3c, !PT ;  /* 0x0000002002f87812 */ /* 0x040fe400078e3cff */
[C---:B------:R-:W-:Y:S02]  /*7b060*/  LOP3.LUT R3, R2.reuse, 0x40, RZ, 0x3c, !PT ;  /* 0x0000004002037812 */ /* 0x040fe400078e3cff */
[----:B------:R-:W-:Y:S01]  /*7b070*/  LOP3.LUT R252, R2, 0x60, RZ, 0x3c, !PT ;  /* 0x0000006002fc7812 */ /* 0x000fe200078e3cff */
[----:B------:R1:W-:Y:S04]  /*7b080*/  STS.128 [R0], R28 ;  /* 0x0000001c00007388 */ /* 0x0003e80000000c00 */
[----:B------:R-:W-:Y:S01]  /*7b090*/  STS.128 [R0+0x80], R240 ;  /* 0x000080f000007388 */ /* 0x000fe20000000c00 */
[----:B-1----:R-:W-:Y:S01]  /*7b0a0*/  MOV R30, R180 ;  /* 0x000000b4001e7202 */ /* 0x002fe20000000f00 */
[----:B------:R-:W-:Y:S01]  /*7b0b0*/  IMAD.MOV.U32 R31, RZ, RZ, R181 ;  /* 0x000000ffff1f7224 */ /* 0x000fe200078e00b5 */
[----:B------:R-:W-:Y:S01]  /*7b0c0*/  MOV R28, R228 ;  /* 0x000000e4001c7202 */ /* 0x000fe20000000f00 */
[----:B------:R-:W-:Y:S01]  /*7b0d0*/  IMAD.MOV.U32 R29, RZ, RZ, R229 ;  /* 0x000000ffff1d7224 */ /* 0x000fe200078e00e5 */
[----:B------:R-:W-:Y:S01]  /*7b0e0*/  MOV R180, R230 ;  /* 0x000000e600b47202 */ /* 0x000fe20000000f00 */
[----:B------:R-:W-:-:S03]  /*7b0f0*/  IMAD.MOV.U32 R181, RZ, RZ, R231 ;  /* 0x000000ffffb57224 */ /* 0x000fc600078e00e7 */
[----:B------:R1:W-:Y:S04]  /*7b100*/  STS.128 [R0+0x400], R28 ;  /* 0x0004001c00007388 */ /* 0x0003e80000000c00 */
[----:B------:R-:W-:Y:S04]  /*7b110*/  STS.128 [R0+0x480], R180 ;  /* 0x000480b400007388 */ /* 0x000fe80000000c00 */
[----:B------:R-:W-:Y:S01]  /*7b120*/  BAR.SYNC.DEFER_BLOCKING 0x0 ;  /* 0x0000000000007b1d */ /* 0x000fe20000010000 */
[----:B-1----:R-:W-:Y:S01]  /*7b130*/  MOV R28, R208 ;  /* 0x000000d0001c7202 */ /* 0x002fe20000000f00 */
[----:B------:R-:W-:Y:S01]  /*7b140*/  IMAD.MOV.U32 R29, RZ, RZ, R209 ;  /* 0x000000ffff1d7224 */ /* 0x000fe200078e00d1 */
[----:B------:R-:W-:Y:S01]  /*7b150*/  MOV R30, R212 ;  /* 0x000000d4001e7202 */ /* 0x000fe20000000f00 */
[----:B------:R-:W-:Y:S01]  /*7b160*/  IMAD.MOV.U32 R31, RZ, RZ, R213 ;  /* 0x000000ffff1f7224 */ /* 0x000fe200078e00d5 */
[----:B------:R-:W-:Y:S01]  /*7b170*/  MOV R212, R210 ;  /* 0x000000d200d47202 */ /* 0x000fe20000000f00 */
[----:B------:R-:W-:Y:S01]  /*7b180*/  IMAD.MOV.U32 R213, RZ, RZ, R211 ;  /* 0x000000ffffd57224 */ /* 0x000fe200078e00d3 */
[----:B------:R-:W1:Y:S04]  /*7b190*/  LDS.128 R32, [R2] ;  /* 0x0000000002207984 */ /* 0x000e680000000c00 */
[----:B------:R-:W2:Y:S04]  /*7b1a0*/  LDS.128 R40, [R248] ;  /* 0x00000000f8287984 */ /* 0x000ea80000000c00 */
[----:B------:R-:W3:Y:S04]  /*7b1b0*/  LDS.128 R36, [R3] ;  /* 0x0000000003247984 */ /* 0x000ee80000000c00 */
[----:B-1----:R-:W-:Y:S04]  /*7b1c0*/  STL.64 [R1+0x50], R32 ;  /* 0x0000502001007387 */ /* 0x002fe80000100a00 */
[----:B------:R-:W-:Y:S04]  /*7b1d0*/  STL.64 [R1+0x58], R34 ;  /* 0x0000582201007387 */ /* 0x000fe80000100a00 */
[----:B------:R-:W1:Y:S04]  /*7b1e0*/  LDS.128 R32, [R252] ;  /* 0x00000000fc207984 */ /* 0x000e680000000c00 */
[----:B------:R-:W-:Y:S06]  /*7b1f0*/  BAR.SYNC.DEFER_BLOCKING 0x0 ;  /* 0x0000000000007b1d */ /* 0x000fec0000010000 */
[----:B--2---:R-:W-:Y:S04]  /*7b200*/  STL.64 [R1+0x80], R40 ;  /* 0x0000802801007387 */ /* 0x004fe80000100a00 */
[----:B------:R-:W-:Y:S04]  /*7b210*/  STL.64 [R1+0x88], R42 ;  /* 0x0000882a01007387 */ /* 0x000fe80000100a00 */
[----:B---3--:R-:W-:Y:S04]  /*7b220*/  STL.64 [R1+0xb0], R36 ;  /* 0x0000b02401007387 */ /* 0x008fe80000100a00 */
[----:B------:R-:W-:Y:S04]  /*7b230*/  STL.64 [R1+0xb8], R38 ;  /* 0x0000b82601007387 */ /* 0x000fe80000100a00 */
[----:B------:R2:W-:Y:S04]  /*7b240*/  STS.128 [R0], R28 ;  /* 0x0000001c00007388 */ /* 0x0005e80000000c00 */
[----:B------:R-:W-:Y:S04]  /*7b250*/  STS.128 [R0+0x80], R212 ;  /* 0x000080d400007388 */ /* 0x000fe80000000c00 */
[----:B-1----:R-:W-:Y:S01]  /*7b260*/  STL.64 [R1+0xe0], R32 ;  /* 0x0000e02001007387 */ /* 0x002fe20000100a00 */
[----:B--2---:R-:W-:Y:S01]  /*7b270*/  MOV R30, R72 ;  /* 0x00000048001e7202 */ /* 0x004fe20000000f00 */
[----:B------:R-:W-:Y:S01]  /*7b280*/  IMAD.MOV.U32 R31, RZ, RZ, R73 ;  /* 0x000000ffff1f7224 */ /* 0x000fe200078e0049 */
[----:B------:R-:W-:Y:S01]  /*7b290*/  MOV R28, R92 ;  /* 0x0000005c001c7202 */ /* 0x000fe20000000f00 */
[----:B------:R-:W-:Y:S01]  /*7b2a0*/  IMAD.MOV.U32 R29, RZ, RZ, R93 ;  /* 0x000000ffff1d7224 */ /* 0x000fe200078e005d */
[----:B------:R-:W-:Y:S01]  /*7b2b0*/  MOV R72, R94 ;  /* 0x0000005e00487202 */ /* 0x000fe20000000f00 */
[----:B------:R-:W-:Y:S01]  /*7b2c0*/  IMAD.MOV.U32 R73, RZ, RZ, R95 ;  /* 0x000000ffff497224 */ /* 0x000fe200078e005f */
[----:B------:R-:W-:Y:S04]  /*7b2d0*/  STL.64 [R1+0xe8], R34 ;  /* 0x0000e82201007387 */ /* 0x000fe80000100a00 */
        /* <DEDUP_REMOVED lines=60> */
[----:B------:R-:W-:Y:S04]  /*7b6a0*/  STS.128 [R0+0x400], R28 ;  /* 0x0004001c00007388 */ /* 0x000fe80000000c00 */
[----:B------:R1:W-:Y:S04]  /*7b6b0*/  STS.128 [R0+0x480], R8 ;  /* 0x0004800800007388 */ /* 0x0003e80000000c00 */
[----:B------:R-:W-:Y:S06]  /*7b6c0*/  BAR.SYNC.DEFER_BLOCKING 0x0 ;  /* 0x0000000000007b1d */ /* 0x000fec0000010000 */
[----:B-1----:R-:W2:Y:S04]  /*7b6d0*/  LDL.LU R8, [R1+0x550] ;  /* 0x0005500001087983 */ /* 0x002ea80000300800 */
[----:B------:R-:W2:Y:S04]  /*7b6e0*/  LDL.LU R9, [R1+0x554] ;  /* 0x0005540001097983 */ /* 0x000ea80000300800 */
[----:B------:R-:W2:Y:S04]  /*7b6f0*/  LDL.LU R10, [R1+0x5b0] ;  /* 0x0005b000010a7983 */ /* 0x000ea80000300800 */
[----:B------:R-:W1:Y:S04]  /*7b700*/  LDS.128 R28, [R2] ;  /* 0x00000000021c7984 */ /* 0x000e680000000c00 */
[----:B------:R-:W3:Y:S04]  /*7b710*/  LDS.128 R244, [R3] ;  /* 0x0000000003f47984 */ /* 0x000ee80000000c00 */
[----:B------:R-:W4:Y:S04]  /*7b720*/  LDS.128 R4, [R248] ;  /* 0x00000000f8047984 */ /* 0x000f280000000c00 */
[----:B------:R-:W4:Y:S04]  /*7b730*/  LDS.128 R240, [R252] ;  /* 0x00000000fcf07984 */ /* 0x000f280000000c00 */
[----:B------:R-:W2:Y:S04]  /*7b740*/  LDL.LU R11, [R1+0x5b4] ;  /* 0x0005b400010b7983 */ /* 0x000ea80000300800 */
[----:B------:R-:W-:Y:S06]  /*7b750*/  BAR.SYNC.DEFER_BLOCKING 0x0 ;  /* 0x0000000000007b1d */ /* 0x000fec0000010000 */
[----:B-1----:R-:W-:Y:S04]  /*7b760*/  STL.64 [R1], R28 ;  /* 0x0000001c01007387 */ /* 0x002fe80000100a00 */
[----:B------:R-:W-:Y:S04]  /*7b770*/  STL.64 [R1+0x8], R30 ;  /* 0x0000081e01007387 */ /* 0x000fe80000100a00 */
[----:B---3--:R-:W-:Y:S04]  /*7b780*/  STL [R1+0x23f4], R244 ;  /* 0x0023f4f401007387 */ /* 0x008fe80000100800 */
[----:B----4-:R1:W-:Y:S04]  /*7b790*/  STL.64 [R1+0x10], R4 ;  /* 0x0000100401007387 */ /* 0x0103e80000100a00 */
[----:B------:R3:W-:Y:S04]  /*7b7a0*/  STL.64 [R1+0x18], R6 ;  /* 0x0000180601007387 */ /* 0x0007e80000100a00 */
[----:B------:R-:W-:Y:S04]  /*7b7b0*/  STL [R1+0x23f0], R245 ;  /* 0x0023f0f501007387 */ /* 0x000fe80000100800 */
[----:B------:R-:W-:Y:S04]  /*7b7c0*/  STL [R1+0x23e8], R246 ;  /* 0x0023e8f601007387 */ /* 0x000fe80000100800 */
[----:B------:R-:W-:Y:S04]  /*7b7d0*/  STL [R1+0x23e4], R247 ;  /* 0x0023e4f701007387 */ /* 0x000fe80000100800 */
[----:B------:R-:W-:Y:S04]  /*7b7e0*/  STL [R1+0x23f8], R242 ;  /* 0x0023f8f201007387 */ /* 0x000fe80000100800 */
[----:B------:R-:W-:Y:S04]  /*7b7f0*/  STL [R1+0x23ec], R243 ;  /* 0x0023ecf301007387 */ /* 0x000fe80000100800 */
[----:B-1----:R-:W4:Y:S04]  /*7b800*/  LDL.LU R4, [R1+0x558] ;  /* 0x0005580001047983 */ /* 0x002f280000300800 */
[----:B------:R-:W4:Y:S04]  /*7b810*/  LDL.LU R5, [R1+0x55c] ;  /* 0x00055c0001057983 */ /* 0x000f280000300800 */
[----:B---3--:R-:W4:Y:S04]  /*7b820*/  LDL.LU R6, [R1+0x5b8] ;  /* 0x0005b80001067983 */ /* 0x008f280000300800 */
[----:B------:R-:W4:Y:S04]  /*7b830*/  LDL.LU R7, [R1+0x5bc] ;  /* 0x0005bc0001077983 */ /* 0x000f280000300800 */
[----:B--2---:R-:W-:Y:S04]  /*7b840*/  STS.128 [R0], R8 ;  /* 0x0000000800007388 */ /* 0x004fe80000000c00 */
[----:B----4-:R1:W-:Y:S02]  /*7b850*/  STS.128 [R0+0x80], R4 ;  /* 0x0000800400007388 */ /* 0x0103e40000000c00 */
        /* <DEDUP_REMOVED lines=8> */
[----:B------:R-:W-:Y:S06]  /*7b8e0*/  BAR.SYNC.DEFER_BLOCKING 0x0 ;  /* 0x0000000000007b1d */ /* 0x000fec0000010000 */
[----:B------:R-:W2:Y:S04]  /*7b8f0*/  LDS.128 R8, [R2] ;  /* 0x0000000002087984 */ /* 0x000ea80000000c00 */
[----:B------:R-:W3:Y:S04]  /*7b900*/  LDS.128 R32, [R248] ;  /* 0x00000000f8207984 */ /* 0x000ee80000000c00 */
[----:B------:R-:W4:Y:S01]  /*7b910*/  LDS.128 R28, [R3] ;  /* 0x00000000031c7984 */ /* 0x000f220000000c00 */
[----:B-1----:R-:W-:Y:S01]  /*7b920*/  MOV R4, R216 ;  /* 0x000000d800047202 */ /* 0x002fe20000000f00 */
[----:B------:R-:W-:Y:S01]  /*7b930*/  IMAD.MOV.U32 R5, RZ, RZ, R217 ;  /* 0x000000ffff057224 */ /* 0x000fe200078e00d9 */
[----:B------:R-:W-:Y:S01]  /*7b940*/  MOV R6, R220 ;  /* 0x000000dc00067202 */ /* 0x000fe20000000f00 */
[----:B------:R-:W-:Y:S01]  /*7b950*/  IMAD.MOV.U32 R7, RZ, RZ, R221 ;  /* 0x000000ffff077224 */ /* 0x000fe200078e00dd */
[----:B--2---:R-:W-:Y:S04]  /*7b960*/  STL.64 [R1+0x130], R8 ;  /* 0x0001300801007387 */ /* 0x004fe80000100a00 */
[----:B------:R-:W-:Y:S04]  /*7b970*/  STL.64 [R1+0x138], R10 ;  /* 0x0001380a01007387 */ /* 0x000fe80000100a00 */
[----:B------:R-:W1:Y:S04]  /*7b980*/  LDS.128 R8, [R252] ;  /* 0x00000000fc087984 */ /* 0x000e680000000c00 */
[----:B------:R-:W-:Y:S01]  /*7b990*/  BAR.SYNC.DEFER_BLOCKING 0x0 ;  /* 0x0000000000007b1d */ /* 0x000fe20000010000 */
[----:B------:R-:W-:Y:S01]  /*7b9a0*/  MOV R220, R218 ;  /* 0x000000da00dc7202 */ /* 0x000fe20000000f00 */
[----:B------:R-:W-:-:S04]  /*7b9b0*/  IMAD.MOV.U32 R221, RZ, RZ, R219 ;  /* 0x000000ffffdd7224 */ /* 0x000fc800078e00db */
[----:B------:R2:W-:Y:S04]  /*7b9c0*/  STS.128 [R0], R4 ;  /* 0x0000000400007388 */ /* 0x0005e80000000c00 */
[----:B------:R-:W-:Y:S01]  /*7b9d0*/  STS.128 [R0+0x80], R220 ;  /* 0x000080dc00007388 */ /* 0x000fe20000000c00 */
[----:B--2---:R-:W-:Y:S01]  /*7b9e0*/  MOV R6, R80 ;  /* 0x0000005000067202 */ /* 0x004fe20000000f00 */
[----:B------:R-:W-:Y:S01]  /*7b9f0*/  IMAD.MOV.U32 R7, RZ, RZ, R81 ;  /* 0x000000ffff077224 */ /* 0x000fe200078e0051 */
[----:B------:R-:W-:Y:S01]  /*7ba00*/  MOV R4, R76 ;  /* 0x0000004c00047202 */ /* 0x000fe20000000f00 */
[----:B------:R-:W-:Y:S01]  /*7ba10*/  IMAD.MOV.U32 R5, RZ, RZ, R77 ;  /* 0x000000ffff057224 */ /* 0x000fe200078e004d */
[----:B------:R-:W-:Y:S01]  /*7ba20*/  MOV R80, R78 ;  /* 0x0000004e00507202 */ /* 0x000fe20000000f00 */
[----:B------:R-:W-:-:S03]  /*7ba30*/  IMAD.MOV.U32 R81, RZ, RZ, R79 ;  /* 0x000000ffff517224 */ /* 0x000fc600078e004f */
[----:B------:R2:W-:Y:S04]  /*7ba40*/  STS.128 [R0+0x400], R4 ;  /* 0x0004000400007388 */ /* 0x0005e80000000c00 */
[----:B------:R-:W-:Y:S04]  /*7ba50*/  STS.128 [R0+0x480], R80 ;  /* 0x0004805000007388 */ /* 0x000fe80000000c00 */
[----:B---3--:R-:W-:Y:S04]  /*7ba60*/  STL.64 [R1+0x180], R32 ;  /* 0x0001802001007387 */ /* 0x008fe80000100a00 */
[----:B------:R-:W-:Y:S04]  /*7ba70*/  STL.64 [R1+0x188], R34 ;  /* 0x0001882201007387 */ /* 0x000fe80000100a00 */
[----:B------:R-:W-:Y:S06]  /*7ba80*/  BAR.SYNC.DEFER_BLOCKING 0x0 ;  /* 0x0000000000007b1d */ /* 0x000fec0000010000 */
[----:B----4-:R-:W-:Y:S04]  /*7ba90*/  STL.64 [R1+0x1b0], R28 ;  /* 0x0001b01c01007387 */ /* 0x010fe80000100a00 */
[----:B------:R-:W-:Y:S04]  /*7baa0*/  STL.64 [R1+0x1b8], R30 ;  /* 0x0001b81e01007387 */ /* 0x000fe80000100a00 */
[----:B-1----:R-:W-:Y:S04]  /*7bab0*/  STL.64 [R1+0x220], R8 ;  /* 0x0002200801007387 */ /* 0x002fe80000100a00 */
[----:B------:R-:W-:Y:S04]  /*7bac0*/  STL.64 [R1+0x228], R10 ;  /* 0x0002280a01007387 */ /* 0x000fe80000100a00 */
[----:B------:R-:W1:Y:S04]  /*7bad0*/  LDS.128 R8, [R2] ;  /* 0x0000000002087984 */ /* 0x000e680000000c00 */
[----:B------:R-:W3:Y:S04]  /*7bae0*/  LDS.128 R32, [R248] ;  /* 0x00000000f8207984 */ /* 0x000ee80000000c00 */
[----:B------:R-:W4:Y:S01]  /*7baf0*/  LDS.128 R28, [R3] ;  /* 0x00000000031c7984 */ /* 0x000f220000000c00 */
[----:B--2---:R-:W-:Y:S01]  /*7bb00*/  MOV R4, R100 ;  /* 0x0000006400047202 */ /* 0x004fe20000000f00 */
[----:B------:R-:W-:Y:S01]  /*7bb10*/  IMAD.MOV.U32 R5, RZ, RZ, R101 ;  /* 0x000000ffff057224 */ /* 0x000fe200078e0065 */
[----:B------:R-:W-:Y:S01]  /*7bb20*/  MOV R6, R104 ;  /* 0x0000006800067202 */ /* 0x000fe20000000f00 */
[----:B------:R-:W-:Y:S01]  /*7bb30*/  IMAD.MOV.U32 R7, RZ, RZ, R105 ;  /* 0x000000ffff077224 */ /* 0x000fe200078e0069 */
[----:B-1----:R-:W-:Y:S04]  /*7bb40*/  STL.64 [R1+0x110], R8 ;  /* 0x0001100801007387 */ /* 0x002fe80000100a00 */
        /* <DEDUP_REMOVED lines=13> */
[----:B------:R-:W-:Y:S04]  /*7bc20*/  STS.128 [R0+0x400], R4 ;  /* 0x0004000400007388 */ /* 0x000fe80000000c00 */
        /* <DEDUP_REMOVED lines=9> */
[----:B------:R-:W2:Y:S04]  /*7bcc0*/  LDS.128 R32, [R248] ;  /* 0x00000000f8207984 */ /* 0x000ea80000000c00 */
[----:B------:R-:W3:Y:S04]  /*7bcd0*/  LDS.128 R28, [R3] ;  /* 0x00000000031c7984 */ /* 0x000ee80000000c00 */
[----:B-1----:R-:W-:Y:S04]  /*7bce0*/  STL.64 [R1+0x100], R8 ;  /* 0x0001000801007387 */ /* 0x002fe80000100a00 */
[----:B------:R-:W-:Y:S04]  /*7bcf0*/  STL.64 [R1+0x108], R10 ;  /* 0x0001080a01007387 */ /* 0x000fe80000100a00 */
[----:B------:R-:W1:Y:S01]  /*7bd00*/  LDS.128 R8, [R252] ;  /* 0x00000000fc087984 */ /* 0x000e620000000c00 */
[----:B------:R-:W-:Y:S01]  /*7bd10*/  MOV R4, R148 ;  /* 0x0000009400047202 */ /* 0x000fe20000000f00 */
[----:B------:R-:W-:Y:S01]  /*7bd20*/  IMAD.MOV.U32 R5, RZ, RZ, R149 ;  /* 0x000000ffff057224 */ /* 0x000fe200078e0095 */
[----:B------:R-:W-:Y:S01]  /*7bd30*/  MOV R6, R152 ;  /* 0x0000009800067202 */ /* 0x000fe20000000f00 */
[----:B------:R-:W-:Y:S01]  /*7bd40*/  IMAD.MOV.U32 R7, RZ, RZ, R153 ;  /* 0x000000ffff077224 */ /* 0x000fe200078e0099 */
[----:B------:R-:W-:Y:S06]  /*7bd50*/  BAR.SYNC.DEFER_BLOCKING 0x0 ;  /* 0x0000000000007b1d */ /* 0x000fec0000010000 */
[----:B--2---:R-:W-:Y:S04]  /*7bd60*/  STL.64 [R1+0x120], R32 ;  /* 0x0001202001007387 */ /* 0x004fe80000100a00 */
[----:B------:R-:W-:Y:S04]  /*7bd70*/  STL.64 [R1+0x128], R34 ;  /* 0x0001282201007387 */ /* 0x000fe80000100a00 */
[----:B---3--:R-:W-:Y:S04]  /*7bd80*/  STL.64 [R1+0x160], R28 ;  /* 0x0001601c01007387 */ /* 0x008fe80000100a00 */
[----:B------:R-:W-:Y:S04]  /*7bd90*/  STL.64 [R1+0x168], R30 ;  /* 0x0001681e01007387 */ /* 0x000fe80000100a00 */
[----:B------:R2:W-:Y:S04]  /*7bda0*/  STS.128 [R0], R4 ;  /* 0x0000000400007388 */ /* 0x0005e80000000c00 */
[----:B-1----:R-:W-:Y:S01]  /*7bdb0*/  STL.64 [R1+0x1a0], R8 ;  /* 0x0001a00801007387 */ /* 0x002fe20000100a00 */
[----:B--2---:R-:W-:Y:S01]  /*7bdc0*/  MOV R4, R12 ;  /* 0x0000000c00047202 */ /* 0x004fe20000000f00 */
[----:B------:R-:W-:Y:S01]  /*7bdd0*/  IMAD.MOV.U32 R5, RZ, RZ, R13 ;  /* 0x000000ffff057224 */ /* 0x000fe200078e000d */
[----:B------:R-:W-:Y:S01]  /*7bde0*/  MOV R6, R16 ;  /* 0x0000001000067202 */ /* 0x000fe20000000f00 */
[----:B------:R-:W-:Y:S01]  /*7bdf0*/  IMAD.MOV.U32 R7, RZ, RZ, R17 ;  /* 0x000000ffff077224 */ /* 0x000fe200078e0011 */
[----:B------:R-:W-:Y:S04]  /*7be00*/  STL.64 [R1+0x1a8], R10 ;  /* 0x0001a80a01007387 */ /* 0x000fe80000100a00 */
[----:B------:R1:W-:Y:S04]  /*7be10*/  STS.128 [R0+0x400], R4 ;  /* 0x0004000400007388 */ /* 0x0003e80000000c00 */
[----:B-1----:R-:W2:Y:S04]  /*7be20*/  LDL.LU R4, [R1+0x640] ;  /* 0x0006400001047983 */ /* 0x002ea80000300800 */
[----:B------:R-:W2:Y:S04]  /*7be30*/  LDL.LU R5, [R1+0x644] ;  /* 0x0006440001057983 */ /* 0x000ea80000300800 */
[----:B------:R-:W2:Y:S04]  /*7be40*/  LDL.LU R6, [R1+0x6e0] ;  /* 0x0006e00001067983 */ /* 0x000ea80000300800 */
[----:B------:R-:W2:Y:S01]  /*7be50*/  LDL.LU R7, [R1+0x6e4] ;  /* 0x0006e40001077983 */ /* 0x000ea20000300800 */
[----:B------:R-:W-:Y:S01]  /*7be60*/  MOV R152, R150 ;  /* 0x0000009600987202 */ /* 0x000fe20000000f00 */
[----:B------:R-:W-:Y:S01]  /*7be70*/  IMAD.MOV.U32 R153, RZ, RZ, R151 ;  /* 0x000000ffff997224 */ /* 0x000fe200078e0097 */
[----:B------:R-:W-:Y:S01]  /*7be80*/  MOV R16, R14 ;  /* 0x0000000e00107202 */ /* 0x000fe20000000f00 */
[----:B------:R-:W-:-:S03]  /*7be90*/  IMAD.MOV.U32 R17, RZ, RZ, R15 ;  /* 0x000000ffff117224 */ /* 0x000fc600078e000f */
[----:B------:R-:W-:Y:S04]  /*7bea0*/  STS.128 [R0+0x80], R152 ;  /* 0x0000809800007388 */ /* 0x000fe80000000c00 */
[----:B------:R-:W-:Y:S04]  /*7beb0*/  STS.128 [R0+0x480], R16 ;  /* 0x0004801000007388 */ /* 0x000fe80000000c00 */
[----:B------:R-:W-:Y:S06]  /*7bec0*/  BAR.SYNC.DEFER_BLOCKING 0x0 ;  /* 0x0000000000007b1d */ /* 0x000fec0000010000 */
[----:B------:R-:W1:Y:S04]  /*7bed0*/  LDS.128 R12, [R2] ;  /* 0x00000000020c7984 */ /* 0x000e680000000c00 */
[----:B------:R-:W3:Y:S04]  /*7bee0*/  LDS.128 R232, [R3] ;  /* 0x0000000003e87984 */ /* 0x000ee80000000c00 */
[----:B------:R-:W4:Y:S04]  /*7bef0*/  LDS.128 R8, [R248] ;  /* 0x00000000f8087984 */ /* 0x000f280000000c00 */
[----:B-1----:R-:W-:Y:S04]  /*7bf00*/  STL.64 [R1+0xd0], R12 ;  /* 0x0000d00c01007387 */ /* 0x002fe80000100a00 */
[----:B------:R-:W-:Y:S04]  /*7bf10*/  STL.64 [R1+0xd8], R14 ;  /* 0x0000d80e01007387 */ /* 0x000fe80000100a00 */
[----:B---3--:R-:W-:Y:S04]  /*7bf20*/  STL [R1+0x23e0], R232 ;  /* 0x0023e0e801007387 */ /* 0x008fe80000100800 */
[----:B----4-:R-:W-:Y:S04]  /*7bf30*/  STL.64 [R1+0xf0], R8 ;  /* 0x0000f00801007387 */ /* 0x010fe80000100a00 */
[----:B------:R-:W-:Y:S04]  /*7bf40*/  STL.64 [R1+0xf8], R10 ;  /* 0x0000f80a01007387 */ /* 0x000fe80000100a00 */
[----:B------:R-:W1:Y:S04]  /*7bf50*/  LDS.128 R8, [R252] ;  /* 0x00000000fc087984 */ /* 0x000e680000000c00 */
[----:B------:R-:W-:Y:S06]  /*7bf60*/  BAR.SYNC.DEFER_BLOCKING 0x0 ;  /* 0x0000000000007b1d */ /* 0x000fec0000010000 */
[----:B------:R-:W-:Y:S04]  /*7bf70*/  STL [R1+0x23dc], R233 ;  /* 0x0023dce901007387 */ /* 0x000fe80000100800 */
[----:B------:R-:W-:Y:S04]  /*7bf80*/  STL [R1+0x23d8], R234 ;  /* 0x0023d8ea01007387 */ /* 0x000fe80000100800 */
[----:B------:R-:W-:Y:S04]  /*7bf90*/  STL [R1+0x23d4], R235 ;  /* 0x0023d4eb01007387 */ /* 0x000fe80000100800 */
[----:B-1----:R-:W-:Y:S04]  /*7bfa0*/  STL [R1+0x170], R8 ;  /* 0x0001700801007387 */ /* 0x002fe80000100800 */
[----:B------:R-:W-:Y:S04]  /*7bfb0*/  STL.64 [R1+0x178], R10 ;  /* 0x0001780a01007387 */ /* 0x000fe80000100a00 */
[----:B--2---:R1:W-:Y:S04]  /*7bfc0*/  STS.128 [R0], R4 ;  /* 0x0000000400007388 */ /* 0x0043e80000000c00 */
[----:B-1----:R-:W2:Y:S04]  /*7bfd0*/  LDL.LU R4, [R1+0x648] ;  /* 0x0006480001047983 */ /* 0x002ea80000300800 */
[----:B------:R-:W2:Y:S04]  /*7bfe0*/  LDL.LU R5, [R1+0x64c] ;  /* 0x00064c0001057983 */ /* 0x000ea80000300800 */
[----:B------:R-:W2:Y:S04]  /*7bff0*/  LDL.LU R6, [R1+0x6e8] ;  /* 0x0006e80001067983 */ /* 0x000ea80000300800 */
[----:B------:R-:W2:Y:S04]  /*7c000*/  LDL.LU R7, [R1+0x6ec] ;  /* 0x0006ec0001077983 */ /* 0x000ea80000300800 */
[----:B------:R-:W3:Y:S04]  /*7c010*/  LDL.LU R10, [R1+0x580] ;  /* 0x00058000010a7983 */ /* 0x000ee80000300800 */
[----:B------:R-:W3:Y:S04]  /*7c020*/  LDL.LU R11, [R1+0x584] ;  /* 0x00058400010b7983 */ /* 0x000ee80000300800 */
[----:B--2---:R1:W-:Y:S04]  /*7c030*/  STS.128 [R0+0x80], R4 ;  /* 0x0000800400007388 */ /* 0x0043e80000000c00 */
[----:B-1----:R-:W2:Y:S04]  /*7c040*/  LDL.LU R6, [R1+0x588] ;  /* 0x0005880001067983 */ /* 0x002ea80000300800 */
[----:B------:R-:W2:Y:S01]  /*7c050*/  LDL.LU R7, [R1+0x58c] ;  /* 0x00058c0001077983 */ /* 0x000ea20000300800 */
[----:B------:R-:W-:Y:S01]  /*7c060*/  MOV R234, R9 ;  /* 0x0000000900ea7202 */ /* 0x000fe20000000f00 */
[----:B------:R-:W-:Y:S01]  /*7c070*/  IMAD.MOV.U32 R8, RZ, RZ, R184 ;  /* 0x000000ffff087224 */ /* 0x000fe200078e00b8 */
[----:B------:R-:W-:Y:S01]  /*7c080*/  MOV R9, R185 ;  /* 0x000000b900097202 */ /* 0x000fe20000000f00 */
[----:B------:R-:W-:Y:S01]  /*7c090*/  IMAD.MOV.U32 R4, RZ, RZ, R186 ;  /* 0x000000ffff047224 */ /* 0x000fe200078e00ba */
[----:B------:R-:W-:-:S03]  /*7c0a0*/  MOV R5, R187 ;  /* 0x000000bb00057202 */ /* 0x000fc60000000f00 */
[----:B---3--:R-:W-:Y:S04]  /*7c0b0*/  STS.128 [R0+0x400], R8 ;  /* 0x0004000800007388 */ /* 0x008fe80000000c00 */
[----:B--2---:R1:W-:Y:S04]  /*7c0c0*/  STS.128 [R0+0x480], R4 ;  /* 0x0004800400007388 */ /* 0x0043e80000000c00 */
[----:B------:R-:W-:Y:S06]  /*7c0d0*/  BAR.SYNC.DEFER_BLOCKING 0x0 ;  /* 0x0000000000007b1d */ /* 0x000fec0000010000 */
[----:B------:R-:W2:Y:S04]  /*7c0e0*/  LDS.128 R8, [R2] ;  /* 0x0000000002087984 */ /* 0x000ea80000000c00 */
[----:B------:R-:W3:Y:S04]  /*7c0f0*/  LDS.128 R16, [R248] ;  /* 0x00000000f8107984 */ /* 0x000ee80000000c00 */
[----:B------:R-:W4:Y:S01]  /*7c100*/  LDS.128 R12, [R3] ;  /* 0x00000000030c7984 */ /* 0x000f220000000c00 */
[----:B-1----:R-:W-:Y:S01]  /*7c110*/  IMAD.MOV.U32 R4, RZ, RZ, R224 ;  /* 0x000000ffff047224 */ /* 0x002fe200078e00e0 */
[----:B------:R-:W-:Y:S01]  /*7c120*/  MOV R5, R225 ;  /* 0x000000e100057202 */ /* 0x000fe20000000f00 */
[----:B------:R-:W-:Y:S01]  /*7c130*/  IMAD.MOV.U32 R6, RZ, RZ, R68 ;  /* 0x000000ffff067224 */ /* 0x000fe200078e0044 */
[----:B------:R-:W-:Y:S01]  /*7c140*/  MOV R7, R69 ;  /* 0x0000004500077202 */ /* 0x000fe20000000f00 */
[----:B--2---:R-:W-:Y:S04]  /*7c150*/  STL.64 [R1+0x280], R8 ;  /* 0x0002800801007387 */ /* 0x004fe80000100a00 */
[----:B------:R-:W-:Y:S04]  /*7c160*/  STL.64 [R1+0x288], R10 ;  /* 0x0002880a01007387 */ /* 0x000fe80000100a00 */
[----:B------:R-:W1:Y:S04]  /*7c170*/  LDS.128 R8, [R252] ;  /* 0x00000000fc087984 */ /* 0x000e680000000c00 */
[----:B------:R-:W-:Y:S01]  /*7c180*/  BAR.SYNC.DEFER_BLOCKING 0x0 ;  /* 0x0000000000007b1d */ /* 0x000fe20000010000 */
[----:B------:R-:W-:Y:S01]  /*7c190*/  IMAD.MOV.U32 R68, RZ, RZ, R226 ;  /* 0x000000ffff447224 */ /* 0x000fe200078e00e2 */
[----:B------:R-:W-:-:S04]  /*7c1a0*/  MOV R69, R227 ;  /* 0x000000e300457202 */ /* 0x000fc80000000f00 */
[----:B------:R2:W-:Y:S04]  /*7c1b0*/  STS.128 [R0], R4 ;  /* 0x0000000400007388 */ /* 0x0005e80000000c00 */
[----:B------:R-:W-:Y:S01]  /*7c1c0*/  STS.128 [R0+0x80], R68 ;  /* 0x0000804400007388 */ /* 0x000fe20000000c00 */
[----:B--2---:R-:W-:Y:S01]  /*7c1d0*/  IMAD.MOV.U32 R6, RZ, RZ, R88 ;  /* 0x000000ffff067224 */ /* 0x004fe200078e0058 */
[----:B------:R-:W-:Y:S01]  /*7c1e0*/  MOV R7, R89 ;  /* 0x0000005900077202 */ /* 0x000fe20000000f00 */
[----:B------:R-:W-:Y:S01]  /*7c1f0*/  IMAD.MOV.U32 R4, RZ, RZ, R84 ;  /* 0x000000ffff047224 */ /* 0x000fe200078e0054 */
[----:B------:R-:W-:Y:S01]  /*7c200*/  MOV R5, R85 ;  /* 0x0000005500057202 */ /* 0x000fe20000000f00 */
[----:B------:R-:W-:Y:S01]  /*7c210*/  IMAD.MOV.U32 R88, RZ, RZ, R86 ;  /* 0x000000ffff587224 */ /* 0x000fe200078e0056 */
[----:B------:R-:W-:-:S03]  /*7c220*/  MOV R89, R87 ;  /* 0x0000005700597202 */ /* 0x000fc60000000f00 */
[----:B------:R2:W-:Y:S04]  /*7c230*/  STS.128 [R0+0x400], R4 ;  /* 0x0004000400007388 */ /* 0x0005e80000000c00 */
[----:B------:R-:W-:Y:S04]  /*7c240*/  STS.128 [R0+0x480], R88 ;  /* 0x0004805800007388 */ /* 0x000fe80000000c00 */
[----:B------:R-:W-:Y:S06]  /*7c250*/  BAR.SYNC.DEFER_BLOCKING 0x0 ;  /* 0x0000000000007b1d */ /* 0x000fec0000010000 */
[----:B---3--:R-:W-:Y:S04]  /*7c260*/  STL.64 [R1+0x2e0], R16 ;  /* 0x0002e01001007387 */ /* 0x008fe80000100a00 */
[----:B------:R-:W-:Y:S04]  /*7c270*/  STL.64 [R1+0x2e8], R18 ;  /* 0x0002e81201007387 */ /* 0x000fe80000100a00 */
[----:B----4-:R-:W-:Y:S04]  /*7c280*/  STL.64 [R1+0x340], R12 ;  /* 0x0003400c01007387 */ /* 0x010fe80000100a00 */
[----:B------:R-:W-:Y:S04]  /*7c290*/  STL.64 [R1+0x348], R14 ;  /* 0x0003480e01007387 */ /* 0x000fe80000100a00 */
[----:B-1----:R-:W-:Y:S04]  /*7c2a0*/  STL.64 [R1+0x390], R8 ;  /* 0x0003900801007387 */ /* 0x002fe80000100a00 */
[----:B------:R-:W-:Y:S04]  /*7c2b0*/  STL.64 [R1+0x398], R10 ;  /* 0x0003980a01007387 */ /* 0x000fe80000100a00 */
[----:B------:R-:W1:Y:S04]  /*7c2c0*/  LDS.128 R8, [R2] ;  /* 0x0000000002087984 */ /* 0x000e680000000c00 */
[----:B------:R-:W3:Y:S04]  /*7c2d0*/  LDS.128 R16, [R248] ;  /* 0x00000000f8107984 */ /* 0x000ee80000000c00 */
[----:B------:R-:W4:Y:S01]  /*7c2e0*/  LDS.128 R12, [R3] ;  /* 0x00000000030c7984 */ /* 0x000f220000000c00 */
[----:B--2---:R-:W-:Y:S01]  /*7c2f0*/  IMAD.MOV.U32 R4, RZ, RZ, R108 ;  /* 0x000000ffff047224 */ /* 0x004fe200078e006c */
[----:B------:R-:W-:Y:S01]  /*7c300*/  MOV R5, R109 ;  /* 0x0000006d00057202 */ /* 0x000fe20000000f00 */
[----:B------:R-:W-:Y:S01]  /*7c310*/  IMAD.MOV.U32 R6, RZ, RZ, R112 ;  /* 0x000000ffff067224 */ /* 0x000fe200078e0070 */
[----:B------:R-:W-:Y:S01]  /*7c320*/  MOV R7, R113 ;  /* 0x0000007100077202 */ /* 0x000fe20000000f00 */
[----:B-1----:R-:W-:Y:S04]  /*7c330*/  STL.64 [R1+0x250], R8 ;  /* 0x0002500801007387 */ /* 0x002fe80000100a00 */
        /* <DEDUP_REMOVED lines=13> */
[----:B------:R-:W-:Y:S04]  /*7c410*/  STS.128 [R0+0x400], R4 ;  /* 0x0004000400007388 */ /* 0x000fe80000000c00 */
        /* <DEDUP_REMOVED lines=14> */
[----:B------:R-:W-:Y:S01]  /*7c500*/  IMAD.MOV.U32 R4, RZ, RZ, R160 ;  /* 0x000000ffff047224 */ /* 0x000fe200078e00a0 */
[----:B------:R-:W-:Y:S01]  /*7c510*/  MOV R5, R161 ;  /* 0x000000a100057202 */ /* 0x000fe20000000f00 */
[----:B------:R-:W-:Y:S01]  /*7c520*/  IMAD.MOV.U32 R6, RZ, RZ, R156 ;  /* 0x000000ffff067224 */ /* 0x000fe200078e009c */
[----:B------:R-:W-:Y:S01]  /*7c530*/  MOV R7, R157 ;  /* 0x0000009d00077202 */ /* 0x000fe20000000f00 */
[----:B------:R-:W-:Y:S06]  /*7c540*/  BAR.SYNC.DEFER_BLOCKING 0x0 ;  /* 0x0000000000007b1d */ /* 0x000fec0000010000 */
[----:B--2---:R-:W-:Y:S04]  /*7c550*/  STL.64 [R1+0x260], R16 ;  /* 0x0002601001007387 */ /* 0x004fe80000100a00 */
[----:B------:R-:W-:Y:S04]  /*7c560*/  STL.64 [R1+0x268], R18 ;  /* 0x0002681201007387 */ /* 0x000fe80000100a00 */
[----:B---3--:R-:W-:Y:S04]  /*7c570*/  STL.64 [R1+0x2a0], R12 ;  /* 0x0002a00c01007387 */ /* 0x008fe80000100a00 */
[----:B------:R-:W-:Y:S04]  /*7c580*/  STL.64 [R1+0x2a8], R14 ;  /* 0x0002a80e01007387 */ /* 0x000fe80000100a00 */
[----:B------:R2:W-:Y:S04]  /*7c590*/  STS.128 [R0], R4 ;  /* 0x0000000400007388 */ /* 0x0005e80000000c00 */
[----:B-1----:R-:W-:Y:S01]  /*7c5a0*/  STL.64 [R1+0x320], R8 ;  /* 0x0003200801007387 */ /* 0x002fe20000100a00 */
[----:B--2---:R-:W-:Y:S01]  /*7c5b0*/  IMAD.MOV.U32 R4, RZ, RZ, R20 ;  /* 0x000000ffff047224 */ /* 0x004fe200078e0014 */
[----:B------:R-:W-:Y:S01]  /*7c5c0*/  MOV R5, R21 ;  /* 0x0000001500057202 */ /* 0x000fe20000000f00 */
[----:B------:R-:W-:Y:S01]  /*7c5d0*/  IMAD.MOV.U32 R6, RZ, RZ, R24 ;  /* 0x000000ffff067224 */ /* 0x000fe200078e0018 */
[----:B------:R-:W-:Y:S01]  /*7c5e0*/  MOV R7, R25 ;  /* 0x0000001900077202 */ /* 0x000fe20000000f00 */
[----:B------:R-:W-:Y:S04]  /*7c5f0*/  STL.64 [R1+0x328], R10 ;  /* 0x0003280a01007387 */ /* 0x000fe80000100a00 */
[----:B------:R1:W-:Y:S04]  /*7c600*/  STS.128 [R0+0x400], R4 ;  /* 0x0004000400007388 */ /* 0x0003e80000000c00 */
[----:B-1----:R-:W2:Y:S04]  /*7c610*/  LDL.LU R4, [R1+0x850] ;  /* 0x0008500001047983 */ /* 0x002ea80000300800 */
[----:B------:R-:W2:Y:S04]  /*7c620*/  LDL.LU R5, [R1+0x854] ;  /* 0x0008540001057983 */ /* 0x000ea80000300800 */
[----:B------:R-:W2:Y:S04]  /*7c630*/  LDL.LU R6, [R1+0x840] ;  /* 0x0008400001067983 */ /* 0x000ea80000300800 */
[----:B------:R-:W2:Y:S01]  /*7c640*/  LDL.LU R7, [R1+0x844] ;  /* 0x0008440001077983 */ /* 0x000ea20000300800 */
[----:B------:R-:W-:Y:S01]  /*7c650*/  IMAD.MOV.U32 R156, RZ, RZ, R162 ;  /* 0x000000ffff9c7224 */ /* 0x000fe200078e00a2 */
[----:B------:R-:W-:Y:S01]  /*7c660*/  MOV R157, R163 ;  /* 0x000000a3009d7202 */ /* 0x000fe20000000f00 */
[----:B------:R-:W-:Y:S01]  /*7c670*/  IMAD.MOV.U32 R24, RZ, RZ, R22 ;  /* 0x000000ffff187224 */ /* 0x000fe200078e0016 */
[----:B------:R-:W-:-:S03]  /*7c680*/  MOV R25, R23 ;  /* 0x0000001700197202 */ /* 0x000fc60000000f00 */
        /* <DEDUP_REMOVED lines=8> */
[----:B------:R-:W1:Y:S04]  /*7c710*/  LDS.128 R8, [R252] ;  /* 0x00000000fc087984 */ /* 0x000e680000000c00 */
[----:B------:R-:W-:Y:S06]  /*7c720*/  BAR.SYNC.DEFER_BLOCKING 0x0 ;  /* 0x0000000000007b1d */ /* 0x000fec0000010000 */
[----:B---3--:R-:W-:Y:S04]  /*7c730*/  STL.64 [R1+0x230], R16 ;  /* 0x0002301001007387 */ /* 0x008fe80000100a00 */
[----:B------:R-:W-:Y:S04]  /*7c740*/  STL.64 [R1+0x238], R18 ;  /* 0x0002381201007387 */ /* 0x000fe80000100a00 */
[----:B----4-:R-:W-:Y:S04]  /*7c750*/  STL.64 [R1+0x150], R12 ;  /* 0x0001500c01007387 */ /* 0x010fe80000100a00 */
[----:B------:R-:W-:Y:S04]  /*7c760*/  STL.64 [R1+0x158], R14 ;  /* 0x0001580e01007387 */ /* 0x000fe80000100a00 */
[----:B-1----:R-:W-:Y:S04]  /*7c770*/  STL.64 [R1+0x2d0], R8 ;  /* 0x0002d00801007387 */ /* 0x002fe80000100a00 */
        /* <DEDUP_REMOVED lines=10> */
[----:B--2---:R1:W-:Y:S04]  /*7c820*/  STS.128 [R0+0x80], R4 ;  /* 0x0000800400007388 */ /* 0x0043e80000000c00 */
[----:B-1----:R-:W2:Y:S04]  /*7c830*/  LDL.LU R4, [R1+0x7e8] ;  /* 0x0007e80001047983 */ /* 0x002ea80000300800 */
[----:B------:R-:W2:Y:S04]  /*7c840*/  LDL.LU R5, [R1+0x7ec] ;  /* 0x0007ec0001057983 */ /* 0x000ea80000300800 */
[----:B------:R-:W2:Y:S04]  /*7c850*/  LDL.LU R6, [R1+0x7d8] ;  /* 0x0007d80001067983 */ /* 0x000ea80000300800 */
[----:B------:R-:W2:Y:S04]  /*7c860*/  LDL.LU R7, [R1+0x7dc] ;  /* 0x0007dc0001077983 */ /* 0x000ea80000300800 */
[----:B---3--:R-:W-:Y:S04]  /*7c870*/  STS.128 [R0+0x400], R8 ;  /* 0x0004000800007388 */ /* 0x008fe80000000c00 */
[----:B--2---:R1:W-:Y:S04]  /*7c880*/  STS.128 [R0+0x480], R4 ;  /* 0x0004800400007388 */ /* 0x0043e80000000c00 */
[----:B------:R-:W-:Y:S06]  /*7c890*/  BAR.SYNC.DEFER_BLOCKING 0x0 ;  /* 0x0000000000007b1d */ /* 0x000fec0000010000 */
[----:B-1----:R-:W2:Y:S04]  /*7c8a0*/  LDL.LU R4, [R1+0x790] ;  /* 0x0007900001047983 */ /* 0x002ea80000300800 */
[----:B------:R-:W2:Y:S04]  /*7c8b0*/  LDL.LU R5, [R1+0x794] ;  /* 0x0007940001057983 */ /* 0x000ea80000300800 */
[----:B------:R-:W2:Y:S04]  /*7c8c0*/  LDL.LU R6, [R1+0x780] ;  /* 0x0007800001067983 */ /* 0x000ea80000300800 */
[----:B------:R-:W2:Y:S04]  /*7c8d0*/  LDL.LU R7, [R1+0x784] ;  /* 0x0007840001077983 */ /* 0x000ea80000300800 */
        /* <DEDUP_REMOVED lines=166> */
[----:B--2---:R-:W-:Y:S04]  /*7d340*/  STS.128 [R0+0x80], R4 ;  /* 0x0000800400007388 */ /* 0x004fe80000000c00 */
[----:B---3--:R-:W-:Y:S04]  /*7d350*/  STS.128 [R0+0x400], R8 ;  /* 0x0004000800007388 */ /* 0x008fe80000000c00 */
[----:B----4-:R-:W-:Y:S04]  /*7d360*/  STS.128 [R0+0x480], R20 ;  /* 0x0004801400007388 */ /* 0x010fe80000000c00 */
[----:B------:R-:W-:Y:S06]  /*7d370*/  BAR.SYNC.DEFER_BLOCKING 0x0 ;  /* 0x0000000000007b1d */ /* 0x000fec0000010000 */
[----:B------:R-:W1:Y:S04]  /*7d380*/  LDS.128 R228, [R2] ;  /* 0x0000000002e47984 */ /* 0x000e680000000c00 */
[----:B------:R-:W-:Y:S04]  /*7d390*/  LDS.128 R12, [R248] ;  /* 0x00000000f80c7984 */ /* 0x000fe80000000c00 */
[----:B------:R-:W-:Y:S04]  /*7d3a0*/  LDS.128 R8, [R3] ;  /* 0x0000000003087984 */ /* 0x000fe80000000c00 */
[----:B------:R-:W-:Y:S04]  /*7d3b0*/  LDS.128 R4, [R252] ;  /* 0x00000000fc047984 */ /* 0x000fe80000000c00 */
[----:B------:R-:W-:Y:S06]  /*7d3c0*/  BAR.SYNC.DEFER_BLOCKING 0x0 ;  /* 0x0000000000007b1d */ /* 0x000fec0000010000 */
[----:B-1----:R-:W-:Y:S04]  /*7d3d0*/  STL [R1+0x23d0], R231 ;  /* 0x0023d0e701007387 */ /* 0x002fe80000100800 */
[----:B------:R1:W-:Y:S04]  /*7d3e0*/  STS.128 [R0], R16 ;  /* 0x0000001000007388 */ /* 0x0003e80000000c00 */
        /* <DEDUP_REMOVED lines=16> */
[----:B--2---:R-:W-:Y:S04]  /*7d4f0*/  STS.128 [R0+0x80], R16 ;  /* 0x0000801000007388 */ /* 0x004fe80000000c00 */
[----:B---3--:R-:W-:Y:S04]  /*7d500*/  STS.128 [R0+0x400], R20 ;  /* 0x0004001400007388 */ /* 0x008fe80000000c00 */
[----:B----4-:R-:W-:Y:S04]  /*7d510*/  STS.128 [R0+0x480], R36 ;  /* 0x0004802400007388 */ /* 0x010fe80000000c00 */
[----:B------:R-:W-:Y:S06]  /*7d520*/  BAR.SYNC.DEFER_BLOCKING 0x0 ;  /* 0x0000000000007b1d */ /* 0x000fec0000010000 */
[----:B------:R-:W-:Y:S04]  /*7d530*/  LDS.128 R28, [R2] ;  /* 0x00000000021c7984 */ /* 0x000fe80000000c00 */
[----:B------:R-:W-:Y:S04]  /*7d540*/  LDS.128 R24, [R248] ;  /* 0x00000000f8187984 */ /* 0x000fe80000000c00 */
[----:B------:R-:W-:Y:S04]  /*7d550*/  LDS.128 R20, [R3] ;  /* 0x0000000003147984 */ /* 0x000fe80000000c00 */
[----:B------:R-:W-:Y:S04]  /*7d560*/  LDS.128 R16, [R252] ;  /* 0x00000000fc107984 */ /* 0x000fe80000000c00 */
[----:B------:R-:W-:Y:S06]  /*7d570*/  BAR.SYNC.DEFER_BLOCKING 0x0 ;  /* 0x0000000000007b1d */ /* 0x000fec0000010000 */
        /* <DEDUP_REMOVED lines=45> */
[----:B----4-:R1:W-:Y:S04]  /*7d850*/  STS.128 [R0+0x480], R68 ;  /* 0x0004804400007388 */ /* 0x0103e80000000c00 */
[----:B------:R-:W-:Y:S06]  /*7d860*/  BAR.SYNC.DEFER_BLOCKING 0x0 ;  /* 0x0000000000007b1d */ /* 0x000fec0000010000 */
[----:B------:R-:W-:Y:S04]  /*7d870*/  LDS.128 R60, [R2] ;  /* 0x00000000023c7984 */ /* 0x000fe80000000c00 */
[----:B------:R-:W-:Y:S04]  /*7d880*/  LDS.128 R56, [R248] ;  /* 0x00000000f8387984 */ /* 0x000fe80000000c00 */
[----:B------:R-:W-:Y:S04]  /*7d890*/  LDS.128 R52, [R3] ;  /* 0x0000000003347984 */ /* 0x000fe80000000c00 */
[----:B------:R-:W-:Y:S04]  /*7d8a0*/  LDS.128 R48, [R252] ;  /* 0x00000000fc307984 */ /* 0x000fe80000000c00 */
[----:B------:R-:W-:Y:S01]  /*7d8b0*/  BAR.SYNC.DEFER_BLOCKING 0x0 ;  /* 0x0000000000007b1d */ /* 0x000fe20000010000 */
[----:B-1----:R-:W-:Y:S01]  /*7d8c0*/  IMAD.MOV.U32 R70, RZ, RZ, R188 ;  /* 0x000000ffff467224 */ /* 0x002fe200078e00bc */
[----:B------:R-:W-:-:S04]  /*7d8d0*/  MOV R71, R189 ;  /* 0x000000bd00477202 */ /* 0x000fc80000000f00 */
[----:B------:R1:W-:Y:S04]  /*7d8e0*/  STS.128 [R0], R64 ;  /* 0x0000004000007388 */ /* 0x0003e80000000c00 */
        /* <DEDUP_REMOVED lines=113> */
[----:B------:R-:W-:-:S03]  /*7e000*/  MOV R197, R195 ;  /* 0x000000c300c57202 */ /* 0x000fc60000000f00 */
[----:B------:R-:W-:Y:S04]  /*7e010*/  STS.128 [R0+0x400], R132 ;  /* 0x0004008400007388 */ /* 0x000fe80000000c00 */
[----:B------:R-:W-:Y:S04]  /*7e020*/  STS.128 [R0+0x480], R196 ;  /* 0x000480c400007388 */ /* 0x000fe80000000c00 */
[----:B--2---:R-:W-:Y:S04]  /*7e030*/  STS.128 [R0+0x80], R128 ;  /* 0x0000808000007388 */ /* 0x004fe80000000c00 */
[----:B------:R-:W-:Y:S06]  /*7e040*/  BAR.SYNC.DEFER_BLOCKING 0x0 ;  /* 0x0000000000007b1d */ /* 0x000fec0000010000 */
[----:B------:R-:W-:Y:S04]  /*7e050*/  LDS.128 R140, [R2] ;  /* 0x00000000028c7984 */ /* 0x000fe80000000c00 */
[----:B------:R-:W-:Y:S04]  /*7e060*/  LDS.128 R136, [R248] ;  /* 0x00000000f8887984 */ /* 0x000fe80000000c00 */
[----:B------:R-:W-:Y:S04]  /*7e070*/  LDS.128 R132, [R3] ;  /* 0x0000000003847984 */ /* 0x000fe80000000c00 */
[----:B------:R-:W-:Y:S04]  /*7e080*/  LDS.128 R128, [R252] ;  /* 0x00000000fc807984 */ /* 0x000fe80000000c00 */
[----:B------:R-:W-:Y:S06]  /*7e090*/  BAR.SYNC.DEFER_BLOCKING 0x0 ;  /* 0x0000000000007b1d */ /* 0x000fec0000010000 */
[----:B---3--:R1:W-:Y:S04]  /*7e0a0*/  STS.128 [R0], R144 ;  /* 0x0000009000007388 */ /* 0x0083e80000000c00 */
        /* <DEDUP_REMOVED lines=67> */
[----:B------:R-:W-:-:S02]  /*7e4e0*/  MOV R195, R201 ;  /* 0x000000c900c37202 */ /* 0x000fc40000000f00 */
        /* <DEDUP_REMOVED lines=10> */
[----:B------:R-:W2:Y:S04]  /*7e590*/  LDL.LU R200, [R1+0x6f8] ;  /* 0x0006f80001c87983 */ /* 0x000ea80000300800 */
[----:B------:R1:W-:Y:S04]  /*7e5a0*/  STS.128 [R0], R192 ;  /* 0x000000c000007388 */ /* 0x0003e80000000c00 */
        /* <DEDUP_REMOVED lines=9> */
[----:B------:R-:W-:Y:S01]  /*7e640*/  IMAD.MOV.U32 R212, RZ, RZ, R204 ;  /* 0x000000ffffd47224 */ /* 0x000fe200078e00cc */
[----:B------:R-:W-:-:S02]  /*7e650*/  MOV R213, R205 ;  /* 0x000000cd00d57202 */ /* 0x000fc40000000f00 */
[----:B------:R-:W4:Y:S01]  /*7e660*/  LDL.LU R214, [R1+0x5a0] ;  /* 0x0005a00001d67983 */ /* 0x000f220000300800 */
[----:B------:R-:W-:Y:S01]  /*7e670*/  IMAD.MOV.U32 R204, RZ, RZ, R206 ;  /* 0x000000ffffcc7224 */ /* 0x000fe200078e00ce */
[----:B------:R-:W-:Y:S02]  /*7e680*/  MOV R205, R207 ;  /* 0x000000cf00cd7202 */ /* 0x000fe40000000f00 */
[----:B------:R-:W4:Y:S04]  /*7e690*/  LDL.LU R215, [R1+0x5a4] ;  /* 0x0005a40001d77983 */ /* 0x000f280000300800 */
[----:B--2---:R-:W-:Y:S04]  /*7e6a0*/  STS.128 [R0+0x80], R200 ;  /* 0x000080c800007388 */ /* 0x004fe80000000c00 */
[----:B---3--:R-:W-:Y:S04]  /*7e6b0*/  STS.128 [R0+0x400], R192 ;  /* 0x000400c000007388 */ /* 0x008fe80000000c00 */
[----:B----4-:R-:W-:Y:S04]  /*7e6c0*/  STS.128 [R0+0x480], R216 ;  /* 0x000480d800007388 */ /* 0x010fe80000000c00 */
[----:B------:R-:W-:Y:S06]  /*7e6d0*/  BAR.SYNC.DEFER_BLOCKING 0x0 ;  /* 0x0000000000007b1d */ /* 0x000fec0000010000 */
[----:B------:R-:W1:Y:S04]  /*7e6e0*/  LDS.128 R208, [R252] ;  /* 0x00000000fcd07984 */ /* 0x000e680000000c00 */
[----:B------:R-:W2:Y:S04]  /*7e6f0*/  LDS.128 R196, [R2] ;  /* 0x0000000002c47984 */ /* 0x000ea80000000c00 */
[----:B------:R-:W-:Y:S04]  /*7e700*/  LDS.128 R192, [R248] ;  /* 0x00000000f8c07984 */ /* 0x000fe80000000c00 */
[----:B------:R-:W-:Y:S04]  /*7e710*/  LDS.128 R200, [R3] ;  /* 0x0000000003c87984 */ /* 0x000fe80000000c00 */
[----:B------:R-:W-:Y:S06]  /*7e720*/  BAR.SYNC.DEFER_BLOCKING 0x0 ;  /* 0x0000000000007b1d */ /* 0x000fec0000010000 */
[----:B-1----:R-:W-:Y:S04]  /*7e730*/  STL [R1+0x23cc], R211 ;  /* 0x0023ccd301007387 */ /* 0x002fe80000100800 */
        /* <DEDUP_REMOVED lines=10> */
[----:B------:R-:W-:Y:S04]  /*7e7e0*/  STS.128 [R0], R212 ;  /* 0x000000d400007388 */ /* 0x000fe80000000c00 */
[----:B---3--:R1:W-:Y:S04]  /*7e7f0*/  STS.128 [R0+0x80], R204 ;  /* 0x000080cc00007388 */ /* 0x0083e80000000c00 */
[----:B-1----:R-:W3:Y:S04]  /*7e800*/  LDL.LU R204, [R1+0x400] ;  /* 0x0004000001cc7983 */ /* 0x002ee80000300800 */
[----:B------:R-:W3:Y:S04]  /*7e810*/  LDL.LU R205, [R1+0x404] ;  /* 0x0004040001cd7983 */ /* 0x000ee80000300800 */
[----:B------:R-:W3:Y:S04]  /*7e820*/  LDL.LU R206, [R1+0x3f0] ;  /* 0x0003f00001ce7983 */ /* 0x000ee80000300800 */
[----:B------:R-:W3:Y:S04]  /*7e830*/  LDL.LU R207, [R1+0x3f4] ;  /* 0x0003f40001cf7983 */ /* 0x000ee80000300800 */
[----:B----4-:R-:W-:Y:S04]  /*7e840*/  STS.128 [R0+0x400], R216 ;  /* 0x000400d800007388 */ /* 0x010fe80000000c00 */
[----:B--2---:R-:W-:Y:S04]  /*7e850*/  STS.128 [R0+0x480], R236 ;  /* 0x000480ec00007388 */ /* 0x004fe80000000c00 */
[----:B------:R-:W-:Y:S06]  /*7e860*/  BAR.SYNC.DEFER_BLOCKING 0x0 ;  /* 0x0000000000007b1d */ /* 0x000fec0000010000 */
[----:B------:R-:W2:Y:S04]  /*7e870*/  LDL.LU R231, [R1+0xeec] ;  /* 0x000eec0001e77983 */ /* 0x000ea80000300800 */
[----:B------:R-:W4:Y:S04]  /*7e880*/  LDL.LU R244, [R1+0x50] ;  /* 0x0000500001f47983 */ /* 0x000f280000300800 */
[----:B------:R-:W1:Y:S04]  /*7e890*/  LDS.128 R212, [R2] ;  /* 0x0000000002d47984 */ /* 0x000e680000000c00 */
[----:B------:R-:W-:Y:S04]  /*7e8a0*/  LDS.128 R216, [R248] ;  /* 0x00000000f8d87984 */ /* 0x000fe80000000c00 */
[----:B------:R-:W-:Y:S04]  /*7e8b0*/  LDS.128 R220, [R3] ;  /* 0x0000000003dc7984 */ /* 0x000fe80000000c00 */
[----:B------:R-:W-:Y:S04]  /*7e8c0*/  LDS.128 R224, [R252] ;  /* 0x00000000fce07984 */ /* 0x000fe80000000c00 */
[----:B------:R-:W-:Y:S06]  /*7e8d0*/  BAR.SYNC.DEFER_BLOCKING 0x0 ;  /* 0x0000000000007b1d */ /* 0x000fec0000010000 */
[----:B---3--:R3:W-:Y:S04]  /*7e8e0*/  STS.128 [R0], R204 ;  /* 0x000000cc00007388 */ /* 0x0087e80000000c00 */
[----:B---3--:R-:W3:Y:S04]  /*7e8f0*/  LDL.LU R204, [R1+0x408] ;  /* 0x0004080001cc7983 */ /* 0x008ee80000300800 */
        /* <DEDUP_REMOVED lines=15> */
[----:B------:R-:W4:Y:S01]  /*7e9f0*/  LDL.LU R187, [R1+0xef0] ;  /* 0x000ef00001bb7983 */ /* 0x000f220000300800 */
[----:B--2---:R-:W-:Y:S01]  /*7ea00*/  IMAD R3, R231, c[0x0][0x198], RZ ;  /* 0x00006600e7037a24 */ /* 0x004fe200078e02ff */
[----:B---3--:R-:W-:-:S02]  /*7ea10*/  ISETP.GE.AND P0, PT, R211, c[0x0][0x178], PT ;  /* 0x00005e00d3007a0c */ /* 0x008fc40003f06270 */
[----:B----4-:R-:W-:Y:S02]  /*7ea20*/  STS.128 [R0+0x80], R204 ;  /* 0x000080cc00007388 */ /* 0x010fe40000000c00 */
[----:B------:R-:W-:Y:S02]  /*7ea30*/  ISETP.LT.AND P0, PT, R231, c[0x0][0x17c], !P0 ;  /* 0x00005f00e7007a0c */ /* 0x000fe40004701270 */
[----:B------:R-:W-:Y:S04]  /*7ea40*/  STS.128 [R0+0x400], R236 ;  /* 0x000400ec00007388 */ /* 0x000fe80000000c00 */
[----:B------:R2:W-:Y:S02]  /*7ea50*/  STS.128 [R0+0x480], R248 ;  /* 0x000480f800007388 */ /* 0x0005e40000000c00 */
[----:B--2---:R-:W-:-:S02]  /*7ea60*/  IMAD R0, R211, c[0x0][0x194], RZ ;  /* 0x00006500d3007a24 */ /* 0x004fc400078e02ff */
[----:B------:R-:W2:Y:S04]  /*7ea70*/  LDL.LU R251, [R1+0xef4] ;  /* 0x000ef40001fb7983 */ /* 0x000ea80000300800 */
[----:B------:R-:W-:Y:S01]  /*7ea80*/  BAR.SYNC.DEFER_BLOCKING 0x0 ;  /* 0x0000000000007b1d */ /* 0x000fe20000010000 */
[----:B------:R-:W-:-:S04]  /*7ea90*/  LEA R238, P1, R0, c[0x0][0x170], 0x2 ;  /* 0x00005c0000ee7a11 */ /* 0x000fc800078210ff */
[----:B------:R-:W-:-:S05]  /*7eaa0*/  LEA.HI.X.SX32 R239, R0, c[0x0][0x174], 0x2, P1 ;  /* 0x00005d0000ef7a11 */ /* 0x000fca00008f16ff */
[----:B------:R-:W-:-:S05]  /*7eab0*/  IMAD.WIDE R204, R3, 0x4, R238 ;  /* 0x0000000403cc7825 */ /* 0x000fca00078e02ee */
[----:B------:R3:W-:Y:S01]  /*7eac0*/  @P0 STG.E [R204.64], R244 ;  /* 0x000000f4cc000986 */ /* 0x0007e2000c101904 */
[----:B------:R-:W-:-:S03]  /*7ead0*/  ISETP.GE.AND P0, PT, R231, c[0x0][0x17c], PT ;  /* 0x00005f00e7007a0c */ /* 0x000fc60003f06270 */
[----:B------:R-:W4:Y:S04]  /*7eae0*/  LDL.LU R231, [R1+0x21cc] ;  /* 0x0021cc0001e77983 */ /* 0x000f280000300800 */
[----:B------:R-:W4:Y:S04]  /*7eaf0*/  LDL.LU R243, [R1+0x54] ;  /* 0x0000540001f37983 */ /* 0x000f280000300800 */
[----:B------:R-:W4:Y:S04]  /*7eb00*/  LDL.LU R247, [R1+0x34] ;  /* 0x0000340001f77983 */ /* 0x000f280000300800 */
[----:B------:R-:W4:Y:S04]  /*7eb10*/  LDL.LU R246, [R1+0x24] ;  /* 0x0000240001f67983 */ /* 0x000f280000300800 */
[----:B------:R-:W4:Y:S04]  /*7eb20*/  LDL.LU R245, [R1+0x4] ;  /* 0x0000040001f57983 */ /* 0x000f280000300800 */
[----:B------:R-:W4:Y:S04]  /*7eb30*/  LDL.LU R242, [R1+0x80] ;  /* 0x0000800001f27983 */ /* 0x000f280000300800 */
[----:B---3--:R-:W3:Y:S04]  /*7eb40*/  LDL.LU R244, [R1+0x60] ;  /* 0x0000600001f47983 */ /* 0x008ee80000300800 */
[----:B------:R-:W3:Y:S01]  /*7eb50*/  LDL.LU R250, [R1+0xef8] ;  /* 0x000ef80001fa7983 */ /* 0x000ee20000300800 */
[----:B------:R-:W-:-:S05]  /*7eb60*/  IMAD.MOV.U32 R248, RZ, RZ, c[0x0][0x194] ;  /* 0x00006500fff87624 */ /* 0x000fca00078e00ff */
[----:B------:R-:W-:Y:S02]  /*7eb70*/  LEA R0, R248, R0, 0x7 ;  /* 0x00000000f8007211 */ /* 0x000fe400078e38ff */
[----:B------:R-:W-:Y:S02]  /*7eb80*/  ISETP.LT.AND P2, PT, R187, c[0x0][0x178], !P0 ;  /* 0x00005e00bb007a0c */ /* 0x000fe40004741270 */
[----:B------:R-:W-:-:S04]  /*7eb90*/  LEA R236, P1, R0, c[0x0][0x170], 0x2 ;  /* 0x00005c0000ec7a11 */ /* 0x000fc800078210ff */
[----:B------:R-:W-:Y:S01]  /*7eba0*/  LEA.HI.X.SX32 R237, R0, c[0x0][0x174], 0x2, P1 ;  /* 0x00005d0000ed7a11 */ /* 0x000fe200008f16ff */
[----:B------:R-:W-:-:S04]  /*7ebb0*/  IMAD R0, R248, 0x80, R0 ;  /* 0x00000080f8007824 */ /* 0x000fc800078e0200 */
[----:B------:R-:W-:Y:S01]  /*7ebc0*/  IMAD.WIDE R204, R3, 0x4, R236 ;  /* 0x0000000403cc7825 */ /* 0x000fe200078e02ec */
[----:B------:R-:W-:-:S04]  /*7ebd0*/  LEA R206, P1, R0, c[0x0][0x170], 0x2 ;  /* 0x00005c0000ce7a11 */ /* 0x000fc800078210ff */
[----:B------:R1:W-:Y:S01]  /*7ebe0*/  @P2 STG.E [R204.64], R235 ;  /* 0x000000ebcc002986 */ /* 0x0003e2000c101904 */
[----:B------:R-:W-:Y:S02]  /*7ebf0*/  LEA.HI.X.SX32 R207, R0, c[0x0][0x174], 0x2, P1 ;  /* 0x00005d0000cf7a11 */ /* 0x000fe400008f16ff */
[----:B------:R-:W-:-:S03]  /*7ec00*/  LEA R0, R248, R0, 0x7 ;  /* 0x00000000f8007211 */ /* 0x000fc600078e38ff */
[----:B-1----:R-:W-:Y:S01]  /*7ec10*/  IMAD.WIDE R204, R3, 0x4, R206 ;  /* 0x0000000403cc7825 */ /* 0x002fe200078e02ce */
[----:B--2---:R-:W-:-:S13]  /*7ec20*/  ISETP.LT.AND P2, PT, R251, c[0x0][0x178], !P0 ;  /* 0x00005e00fb007a0c */ /* 0x004fda0004741270 */
[----:B------:R1:W-:Y:S02]  /*7ec30*/  @P2 STG.E [R204.64], R233 ;  /* 0x000000e9cc002986 */ /* 0x0003e4000c101904 */
[----:B-1----:R-:W-:-:S04]  /*7ec40*/  LEA R204, P1, R0, c[0x0][0x170], 0x2 ;  /* 0x00005c0000cc7a11 */ /* 0x002fc800078210ff */
[----:B------:R-:W-:-:S05]  /*7ec50*/  LEA.HI.X.SX32 R205, R0, c[0x0][0x174], 0x2, P1 ;  /* 0x00005d0000cd7a11 */ /* 0x000fca00008f16ff */
[----:B------:R-:W-:Y:S01]  /*7ec60*/  IMAD.WIDE R248, R3, 0x4, R204 ;  /* 0x0000000403f87825 */ /* 0x000fe200078e02cc */
[----:B---3--:R-:W-:-:S13]  /*7ec70*/  ISETP.LT.AND P0, PT, R250, c[0x0][0x178], !P0 ;  /* 0x00005e00fa007a0c */ /* 0x008fda0004701270 */
[----:B------:R1:W-:Y:S01]  /*7ec80*/  @P0 STG.E [R248.64], R232 ;  /* 0x000000e8f8000986 */ /* 0x0003e2000c101904 */
[----:B----4-:R-:W-:-:S03]  /*7ec90*/  ISETP.GE.AND P0, PT, R231, c[0x0][0x17c], PT ;  /* 0x00005f00e7007a0c */ /* 0x010fc60003f06270 */
[----:B------:R-:W2:Y:S04]  /*7eca0*/  LDL.LU R231, [R1+0x21d0] ;  /* 0x0021d00001e77983 */ /* 0x000ea80000300800 */
[----:B------:R-:W3:Y:S04]  /*7ecb0*/  LDL.LU R233, [R1+0x40] ;  /* 0x0000400001e97983 */ /* 0x000ee80000300800 */
[----:B-1----:R-:W4:Y:S01]  /*7ecc0*/  LDL.LU R232, [R1+0x10] ;  /* 0x0000100001e87983 */ /* 0x002f220000300800 */
[----:B------:R-:W-:Y:S02]  /*7ecd0*/  ISETP.LT.AND P1, PT, R211, c[0x0][0x178], !P0 ;  /* 0x00005e00d3007a0c */ /* 0x000fe40004721270 */
[----:B------:R-:W-:-:S02]  /*7ece0*/  IADD3 R0, R3, c[0x0][0x198], RZ ;  /* 0x0000660003007a10 */ /* 0x000fc40007ffe0ff */
[----:B------:R-:W-:-:S03]  /*7ecf0*/  ISETP.LT.AND P2, PT, R187, c[0x0][0x178], !P0 ;  /* 0x00005e00bb007a0c */ /* 0x000fc60004741270 */
[----:B------:R-:W-:-:S06]  /*7ed00*/  IMAD.WIDE R248, R0, 0x4, R238 ;  /* 0x0000000400f87825 */ /* 0x000fcc00078e02ee */
[----:B------:R1:W-:Y:S01]  /*7ed10*/  @P1 STG.E [R248.64], R243 ;  /* 0x000000f3f8001986 */ /* 0x0003e2000c101904 */
[----:B------:R-:W-:Y:S02]  /*7ed20*/  ISETP.LT.AND P1, PT, R251, c[0x0][0x178], !P0 ;  /* 0x00005e00fb007a0c */ /* 0x000fe40004721270 */
[----:B------:R-:W-:Y:S01]  /*7ed30*/  ISETP.LT.AND P0, PT, R250, c[0x0][0x178], !P0 ;  /* 0x00005e00fa007a0c */ /* 0x000fe20004701270 */
[C---:B-1----:R-:W-:Y:S01]  /*7ed40*/  IMAD.WIDE R248, R0.reuse, 0x4, R236 ;  /* 0x0000000400f87825 */ /* 0x042fe200078e02ec */
[----:B------:R-:W3:Y:S04]  /*7ed50*/  LDL.LU R243, [R1+0x84] ;  /* 0x0000840001f37983 */ /* 0x000ee80000300800 */
[----:B------:R1:W-:Y:S02]  /*7ed60*/  @P2 STG.E [R248.64], R247 ;  /* 0x000000f7f8002986 */ /* 0x0003e4000c101904 */
[----:B-1----:R-:W-:-:S02]  /*7ed70*/  IMAD.WIDE R248, R0, 0x4, R206 ;  /* 0x0000000400f87825 */ /* 0x002fc400078e02ce */
[----:B------:R-:W4:Y:S04]  /*7ed80*/  LDL.LU R247, [R1+0x64] ;  /* 0x0000640001f77983 */ /* 0x000f280000300800 */
[----:B------:R1:W-:Y:S04]  /*7ed90*/  @P1 STG.E [R248.64], R246 ;  /* 0x000000f6f8001986 */ /* 0x0003e8000c101904 */
[----:B------:R-:W4:Y:S04]  /*7eda0*/  LDL.LU R3, [R1+0x21d4] ;  /* 0x0021d40001037983 */ /* 0x000f280000300800 */
[----:B------:R-:W4:Y:S01]  /*7edb0*/  LDL.LU R235, [R1+0x44] ;  /* 0x0000440001eb7983 */ /* 0x000f220000300800 */
[----:B-1----:R-:W-:-:S03]  /*7edc0*/  IMAD.WIDE R248, R0, 0x4, R204 ;  /* 0x0000000400f87825 */ /* 0x002fc600078e02cc */
[----:B------:R-:W4:Y:S04]  /*7edd0*/  LDL.LU R246, [R1+0x14] ;  /* 0x0000140001f67983 */ /* 0x000f280000300800 */
[----:B------:R1:W-:Y:S01]  /*7ede0*/  @P0 STG.E [R248.64], R245 ;  /* 0x000000f5f8000986 */ /* 0x0003e2000c101904 */
[----:B------:R-:W-:-:S05]  /*7edf0*/  IADD3 R0, R0, c[0x0][0x198], RZ ;  /* 0x0000660000007a10 */ /* 0x000fca0007ffe0ff */
[----:B-1----:R-:W-:Y:S01]  /*7ee00*/  IMAD.WIDE R248, R0, 0x4, R238 ;  /* 0x0000000400f87825 */ /* 0x002fe200078e02ee */
[----:B------:R-:W4:Y:S01]  /*7ee10*/  LDL.LU R245, [R1+0xb0] ;  /* 0x0000b00001f57983 */ /* 0x000f220000300800 */
[----:B--2---:R-:W-:-:S03]  /*7ee20*/  ISETP.GE.AND P0, PT, R231, c[0x0][0x17c], PT ;  /* 0x00005f00e7007a0c */ /* 0x004fc60003f06270 */
[----:B------:R-:W2:Y:S01]  /*7ee30*/  LDL.LU R231, [R1+0x90] ;  /* 0x0000900001e77983 */ /* 0x000ea20000300800 */
[----:B------:R-:W-:Y:S02]  /*7ee40*/  ISETP.LT.AND P1, PT, R211, c[0x0][0x178], !P0 ;  /* 0x00005e00d3007a0c */ /* 0x000fe40004721270 */
[----:B------:R-:W-:-:S11]  /*7ee50*/  ISETP.LT.AND P2, PT, R187, c[0x0][0x178], !P0 ;  /* 0x00005e00bb007a0c */ /* 0x000fd60004741270 */
[----:B------:R1:W-:Y:S01]  /*7ee60*/  @P1 STG.E [R248.64], R242 ;  /* 0x000000f2f8001986 */ /* 0x0003e2000c101904 */
[----:B------:R-:W-:Y:S02]  /*7ee70*/  ISETP.LT.AND P1, PT, R251, c[0x0][0x178], !P0 ;  /* 0x00005e00fb007a0c */ /* 0x000fe40004721270 */
[----:B------:R-:W-:Y:S01]  /*7ee80*/  ISETP.LT.AND P0, PT, R250, c[0x0][0x178], !P0 ;  /* 0x00005e00fa007a0c */ /* 0x000fe20004701270 */
[C---:B-1----:R-:W-:Y:S01]  /*7ee90*/  IMAD.WIDE R248, R0.reuse, 0x4, R236 ;  /* 0x0000000400f87825 */ /* 0x042fe200078e02ec */
[----:B------:R-:W2:Y:S04]  /*7eea0*/  LDL.LU R242, [R1+0x23f8] ;  /* 0x0023f80001f27983 */ /* 0x000ea80000300800 */
[----:B------:R1:W-:Y:S02]  /*7eeb0*/  @P2 STG.E [R248.64], R244 ;  /* 0x000000f4f8002986 */ /* 0x0003e4000c101904 */
[----:B-1----:R-:W-:-:S02]  /*7eec0*/  IMAD.WIDE R248, R0, 0x4, R206 ;  /* 0x0000000400f87825 */ /* 0x002fc400078e02ce */
[----:B------:R-:W2:Y:S04]  /*7eed0*/  LDL.LU R244, [R1+0x23f4] ;  /* 0x0023f40001f47983 */ /* 0x000ea80000300800 */
[----:B---3--:R1:W-:Y:S02]  /*7eee0*/  @P1 STG.E [R248.64], R233 ;  /* 0x000000e9f8001986 */ /* 0x0083e4000c101904 */
[----:B-1----:R-:W-:-:S05]  /*7eef0*/  IMAD.WIDE R248, R0, 0x4, R204 ;  /* 0x0000000400f87825 */ /* 0x002fca00078e02cc */
[----:B----4-:R1:W-:Y:S04]  /*7ef00*/  @P0 STG.E [R248.64], R232 ;  /* 0x000000e8f8000986 */ /* 0x0103e8000c101904 */
[----:B-1----:R-:W3:Y:S01]  /*7ef10*/  LDL.LU R232, [R1+0x21d8] ;  /* 0x0021d80001e87983 */ /* 0x002ee20000300800 */
[----:B------:R-:W-:Y:S02]  /*7ef20*/  ISETP.GE.AND P0, PT, R3, c[0x0][0x17c], PT ;  /* 0x00005f0003007a0c */ /* 0x000fe40003f06270 */
[----:B------:R-:W-:Y:S01]  /*7ef30*/  IADD3 R0, R0, c[0x0][0x198], RZ ;  /* 0x0000660000007a10 */ /* 0x000fe20007ffe0ff */
[----:B------:R-:W4:Y:S01]  /*7ef40*/  LDL.LU R233, [R1+0x70] ;  /* 0x0000700001e97983 */ /* 0x000f220000300800 */
[----:B------:R-:W-:Y:S02]  /*7ef50*/  ISETP.LT.AND P1, PT, R211, c[0x0][0x178], !P0 ;  /* 0x00005e00d3007a0c */ /* 0x000fe40004721270 */
[----:B------:R-:W-:Y:S01]  /*7ef60*/  ISETP.LT.AND P2, PT, R187, c[0x0][0x178], !P0 ;  /* 0x00005e00bb007a0c */ /* 0x000fe20004741270 */
[----:B------:R-:W-:-:S10]  /*7ef70*/  IMAD.WIDE R248, R0, 0x4, R238 ;  /* 0x0000000400f87825 */ /* 0x000fd400078e02ee */
[----:B------:R1:W-:Y:S01]  /*7ef80*/  @P1 STG.E [R248.64], R243 ;  /* 0x000000f3f8001986 */ /* 0x0003e2000c101904 */
[----:B------:R-:W-:Y:S02]  /*7ef90*/  ISETP.LT.AND P1, PT, R251, c[0x0][0x178], !P0 ;  /* 0x00005e00fb007a0c */ /* 0x000fe40004721270 */
[----:B------:R-:W-:Y:S01]  /*7efa0*/  ISETP.LT.AND P0, PT, R250, c[0x0][0x178], !P0 ;  /* 0x00005e00fa007a0c */ /* 0x000fe20004701270 */
[C---:B-1----:R-:W-:Y:S01]  /*7efb0*/  IMAD.WIDE R248, R0.reuse, 0x4, R236 ;  /* 0x0000000400f87825 */ /* 0x042fe200078e02ec */
[----:B------:R-:W2:Y:S04]  /*7efc0*/  LDL.LU R243, [R1+0xb4] ;  /* 0x0000b40001f37983 */ /* 0x000ea80000300800 */
[----:B------:R1:W-:Y:S04]  /*7efd0*/  @P2 STG.E [R248.64], R247 ;  /* 0x000000f7f8002986 */ /* 0x0003e8000c101904 */
[----:B-1----:R-:W4:Y:S01]  /*7efe0*/  LDL.LU R247, [R1+0x94] ;  /* 0x0000940001f77983 */ /* 0x002f220000300800 */
[----:B------:R-:W-:-:S03]  /*7eff0*/  IMAD.WIDE R248, R0, 0x4, R206 ;  /* 0x0000000400f87825 */ /* 0x000fc600078e02ce */
[----:B------:R-:W4:Y:S04]  /*7f000*/  LDL.LU R3, [R1+0x21dc] ;  /* 0x0021dc0001037983 */ /* 0x000f280000300800 */
[----:B------:R1:W-:Y:S02]  /*7f010*/  @P1 STG.E [R248.64], R235 ;  /* 0x000000ebf8001986 */ /* 0x0003e4000c101904 */
[----:B-1----:R-:W-:-:S05]  /*7f020*/  IMAD.WIDE R248, R0, 0x4, R204 ;  /* 0x0000000400f87825 */ /* 0x002fca00078e02cc */
[----:B------:R1:W-:Y:S01]  /*7f030*/  @P0 STG.E [R248.64], R246 ;  /* 0x000000f6f8000986 */ /* 0x0003e2000c101904 */
[----:B------:R-:W-:-:S05]  /*7f040*/  IADD3 R0, R0, c[0x0][0x198], RZ ;  /* 0x0000660000007a10 */ /* 0x000fca0007ffe0ff */
[----:B-1----:R-:W-:Y:S01]  /*7f050*/  IMAD.WIDE R248, R0, 0x4, R238 ;  /* 0x0000000400f87825 */ /* 0x002fe200078e02ee */
[----:B------:R-:W4:Y:S04]  /*7f060*/  LDL.LU R246, [R1+0x74] ;  /* 0x0000740001f67983 */ /* 0x000f280000300800 */
[----:B------:R-:W4:Y:S01]  /*7f070*/  LDL.LU R235, [R1+0xe0] ;  /* 0x0000e00001eb7983 */ /* 0x000f220000300800 */
[----:B---3--:R-:W-:-:S03]  /*7f080*/  ISETP.GE.AND P0, PT, R232, c[0x0][0x17c], PT ;  /* 0x00005f00e8007a0c */ /* 0x008fc60003f06270 */
[----:B------:R-:W3:Y:S01]  /*7f090*/  LDL.LU R232, [R1+0xc0] ;  /* 0x0000c00001e87983 */ /* 0x000ee20000300800 */
[----:B------:R-:W-:Y:S02]  /*7f0a0*/  ISETP.LT.AND P1, PT, R211, c[0x0][0x178], !P0 ;  /* 0x00005e00d3007a0c */ /* 0x000fe40004721270 */
[----:B------:R-:W-:-:S11]  /*7f0b0*/  ISETP.LT.AND P2, PT, R187, c[0x0][0x178], !P0 ;  /* 0x00005e00bb007a0c */ /* 0x000fd60004741270 */
[----:B------:R1:W-:Y:S02]  /*7f0c0*/  @P1 STG.E [R248.64], R245 ;  /* 0x000000f5f8001986 */ /* 0x0003e4000c101904 */
[----:B-1----:R-:W-:Y:S02]  /*7f0d0*/  IMAD.WIDE R248, R0, 0x4, R236 ;  /* 0x0000000400f87825 */ /* 0x002fe400078e02ec */
[----:B------:R-:W3:Y:S04]  /*7f0e0*/  LDL.LU R245, [R1+0x23f0] ;  /* 0x0023f00001f57983 */ /* 0x000ee80000300800 */
[----:B--2---:R1:W-:Y:S04]  /*7f0f0*/  @P2 STG.E [R248.64], R231 ;  /* 0x000000e7f8002986 */ /* 0x0043e8000c101904 */
[----:B-1----:R-:W2:Y:S01]  /*7f100*/  LDL.LU R231, [R1+0x21e0] ;  /* 0x0021e00001e77983 */ /* 0x002ea20000300800 */
[----:B------:R-:W-:-:S02]  /*7f110*/  ISETP.LT.AND P1, PT, R251, c[0x0][0x178], !P0 ;  /* 0x00005e00fb007a0c */ /* 0x000fc40004721270 */
[----:B------:R-:W-:Y:S01]  /*7f120*/  ISETP.LT.AND P0, PT, R250, c[0x0][0x178], !P0 ;  /* 0x00005e00fa007a0c */ /* 0x000fe20004701270 */
[----:B------:R-:W-:-:S10]  /*7f130*/  IMAD.WIDE R248, R0, 0x4, R206 ;  /* 0x0000000400f87825 */ /* 0x000fd400078e02ce */
[----:B----4-:R1:W-:Y:S02]  /*7f140*/  @P1 STG.E [R248.64], R233 ;  /* 0x000000e9f8001986 */ /* 0x0103e4000c101904 */
[C---:B-1----:R-:W-:Y:S02]  /*7f150*/  IMAD.WIDE R248, R0.reuse, 0x4, R204 ;  /* 0x0000000400f87825 */ /* 0x042fe400078e02cc */
[----:B------:R-:W4:Y:S04]  /*7f160*/  LDL.LU R233, [R1+0xa0] ;  /* 0x0000a00001e97983 */ /* 0x000f280000300800 */
[----:B------:R1:W-:Y:S01]  /*7f170*/  @P0 STG.E [R248.64], R244 ;  /* 0x000000f4f8000986 */ /* 0x0003e2000c101904 */
[----:B------:R-:W-:Y:S02]  /*7f180*/  ISETP.GE.AND P0, PT, R3, c[0x0][0x17c], PT ;  /* 0x00005f0003007a0c */ /* 0x000fe40003f06270 */
[----:B------:R-:W-:Y:S01]  /*7f190*/  IADD3 R0, R0, c[0x0][0x198], RZ ;  /* 0x0000660000007a10 */ /* 0x000fe20007ffe0ff */
[----:B------:R-:W4:Y:S01]  /*7f1a0*/  LDL.LU R3, [R1+0x21e4] ;  /* 0x0021e40001037983 */ /* 0x000f220000300800 */
[----:B------:R-:W-:-:S02]  /*7f1b0*/  ISETP.LT.AND P1, PT, R211, c[0x0][0x178], !P0 ;  /* 0x00005e00d3007a0c */ /* 0x000fc40004721270 */
[----:B------:R-:W-:Y:S01]  /*7f1c0*/  ISETP.LT.AND P2, PT, R187, c[0x0][0x178], !P0 ;  /* 0x00005e00bb007a0c */ /* 0x000fe20004741270 */
[----:B-1----:R-:W-:-:S10]  /*7f1d0*/  IMAD.WIDE R248, R0, 0x4, R238 ;  /* 0x0000000400f87825 */ /* 0x002fd400078e02ee */
[----:B------:R1:W-:Y:S01]  /*7f1e0*/  @P1 STG.E [R248.64], R243 ;  /* 0x000000f3f8001986 */ /* 0x0003e2000c101904 */
[----:B------:R-:W-:Y:S02]  /*7f1f0*/  ISETP.LT.AND P1, PT, R251, c[0x0][0x178], !P0 ;  /* 0x00005e00fb007a0c */ /* 0x000fe40004721270 */
[----:B------:R-:W-:Y:S01]  /*7f200*/  ISETP.LT.AND P0, PT, R250, c[0x0][0x178], !P0 ;  /* 0x00005e00fa007a0c */ /* 0x000fe20004701270 */
[C---:B-1----:R-:W-:Y:S01]  /*7f210*/  IMAD.WIDE R248, R0.reuse, 0x4, R236 ;  /* 0x0000000400f87825 */ /* 0x042fe200078e02ec */
[----:B------:R-:W4:Y:S04]  /*7f220*/  LDL.LU R243, [R1+0xe4] ;  /* 0x0000e40001f37983 */ /* 0x000f280000300800 */
[----:B------:R1:W-:Y:S02]  /*7f230*/  @P2 STG.E [R248.64], R247 ;  /* 0x000000f7f8002986 */ /* 0x0003e4000c101904 */
[----:B-1----:R-:W-:-:S05]  /*7f240*/  IMAD.WIDE R248, R0, 0x4, R206 ;  /* 0x0000000400f87825 */ /* 0x002fca00078e02ce */
[----:B------:R1:W-:Y:S02]  /*7f250*/  @P1 STG.E [R248.64], R246 ;  /* 0x000000f6f8001986 */ /* 0x0003e4000c101904 */
[----:B-1----:R-:W-:Y:S02]  /*7f260*/  IMAD.WIDE R248, R0, 0x4, R204 ;  /* 0x0000000400f87825 */ /* 0x002fe400078e02cc */
[----:B------:R-:W4:Y:S04]  /*7f270*/  LDL.LU R246, [R1+0xc4] ;  /* 0x0000c40001f67983 */ /* 0x000f280000300800 */
[----:B---3--:R1:W-:Y:S01]  /*7f280*/  @P0 STG.E [R248.64], R245 ;  /* 0x000000f5f8000986 */ /* 0x0083e2000c101904 */
[----:B--2---:R-:W-:-:S03]  /*7f290*/  ISETP.GE.AND P0, PT, R231, c[0x0][0x17c], PT ;  /* 0x00005f00e7007a0c */ /* 0x004fc60003f06270 */
[----:B------:R-:W2:Y:S01]  /*7f2a0*/  LDL.LU R231, [R1+0x21e8] ;  /* 0x0021e80001e77983 */ /* 0x000ea20000300800 */
[----:B------:R-:W-:Y:S02]  /*7f2b0*/  ISETP.LT.AND P1, PT, R211, c[0x0][0x178], !P0 ;  /* 0x00005e00d3007a0c */ /* 0x000fe40004721270 */
[----:B------:R-:W-:Y:S01]  /*7f2c0*/  IADD3 R0, R0, c[0x0][0x198], RZ ;  /* 0x0000660000007a10 */ /* 0x000fe20007ffe0ff */
[----:B------:R-:W3:Y:S01]  /*7f2d0*/  LDL.LU R247, [R1+0xa4] ;  /* 0x0000a40001f77983 */ /* 0x000ee20000300800 */
[----:B------:R-:W-:-:S03]  /*7f2e0*/  ISETP.LT.AND P2, PT, R187, c[0x0][0x178], !P0 ;  /* 0x00005e00bb007a0c */ /* 0x000fc60004741270 */
[----:B-1----:R-:W-:-:S06]  /*7f2f0*/  IMAD.WIDE R244, R0, 0x4, R238 ;  /* 0x0000000400f47825 */ /* 0x002fcc00078e02ee */
[----:B------:R1:W-:Y:S01]  /*7f300*/  @P1 STG.E [R244.64], R235 ;  /* 0x000000ebf4001986 */ /* 0x0003e2000c101904 */
[----:B------:R-:W-:Y:S02]  /*7f310*/  ISETP.LT.AND P3, PT, R251, c[0x0][0x178], !P0 ;  /* 0x00005e00fb007a0c */ /* 0x000fe40004761270 */
[----:B------:R-:W-:Y:S01]  /*7f320*/  ISETP.LT.AND P1, PT, R250, c[0x0][0x178], !P0 ;  /* 0x00005e00fa007a0c */ /* 0x000fe20004721270 */
[----:B-1----:R-:W-:-:S05]  /*7f330*/  IMAD.WIDE R244, R0, 0x4, R236 ;  /* 0x0000000400f47825 */ /* 0x002fca00078e02ec */
[----:B------:R1:W-:Y:S01]  /*7f340*/  @P2 STG.E [R244.64], R232 ;  /* 0x000000e8f4002986 */ /* 0x0003e2000c101904 */
[----:B----4-:R-:W-:-:S03]  /*7f350*/  ISETP.GE.AND P2, PT, R3, c[0x0][0x17c], PT ;  /* 0x00005f0003007a0c */ /* 0x010fc60003f46270 */
[----:B-1----:R-:W4:Y:S04]  /*7f360*/  LDL.LU R232, [R1+0x21ec] ;  /* 0x0021ec0001e87983 */ /* 0x002f280000300800 */
[----:B------:R-:W3:Y:S01]  /*7f370*/  LDL.LU R3, [R1+0x58] ;  /* 0x0000580001037983 */ /* 0x000ee20000300800 */
[----:B--2---:R-:W-:-:S03]  /*7f380*/  ISETP.GE.AND P0, PT, R231, c[0x0][0x17c], PT ;  /* 0x00005f00e7007a0c */ /* 0x004fc60003f06270 */
[----:B------:R-:W2:Y:S01]  /*7f390*/  LDL.LU R231, [R1+0x21f0] ;  /* 0x0021f00001e77983 */ /* 0x000ea20000300800 */
[C---:B------:R-:W-:Y:S01]  /*7f3a0*/  IMAD.WIDE R244, R0.reuse, 0x4, R206 ;  /* 0x0000000400f47825 */ /* 0x040fe200078e02ce */
[----:B------:R-:W-:Y:S02]  /*7f3b0*/  ISETP.LT.AND P4, PT, R211, c[0x0][0x178], !P2 ;  /* 0x00005e00d3007a0c */ /* 0x000fe40005781270 */
[----:B------:R-:W-:Y:S01]  /*7f3c0*/  ISETP.LT.AND P5, PT, R187, c[0x0][0x178], !P2 ;  /* 0x00005e00bb007a0c */ /* 0x000fe200057a1270 */
[----:B------:R-:W2:Y:S04]  /*7f3d0*/  LDL.LU R235, [R1+0x28] ;  /* 0x0000280001eb7983 */ /* 0x000ea80000300800 */
[----:B------:R1:W-:Y:S01]  /*7f3e0*/  @P3 STG.E [R244.64], R233 ;  /* 0x000000e9f4003986 */ /* 0x0003e2000c101904 */
[----:B------:R-:W-:Y:S01]  /*7f3f0*/  ISETP.LT.AND P3, PT, R251, c[0x0][0x178], !P2 ;  /* 0x00005e00fb007a0c */ /* 0x000fe20005761270 */
[C---:B-1----:R-:W-:Y:S01]  /*7f400*/  IMAD.WIDE R244, R0.reuse, 0x4, R204 ;  /* 0x0000000400f47825 */ /* 0x042fe200078e02cc */
[----:B------:R-:W-:Y:S01]  /*7f410*/  IADD3 R0, R0, c[0x0][0x198], RZ ;  /* 0x0000660000007a10 */ /* 0x000fe20007ffe0ff */
[----:B------:R-:W2:Y:S04]  /*7f420*/  LDL.LU R233, [R1+0x8] ;  /* 0x0000080001e97983 */ /* 0x000ea80000300800 */
[----:B------:R1:W-:Y:S01]  /*7f430*/  @P1 STG.E [R244.64], R240 ;  /* 0x000000f0f4001986 */ /* 0x0003e2000c101904 */
[----:B------:R-:W-:Y:S01]  /*7f440*/  IMAD.WIDE R248, R0, 0x4, R236 ;  /* 0x0000000400f87825 */ /* 0x000fe200078e02ec */
[----:B------:R-:W-:-:S03]  /*7f450*/  ISETP.LT.AND P2, PT, R250, c[0x0][0x178], !P2 ;  /* 0x00005e00fa007a0c */ /* 0x000fc60005741270 */
[----:B-1----:R-:W-:-:S05]  /*7f460*/  IMAD.WIDE R244, R0, 0x4, R238 ;  /* 0x0000000400f47825 */ /* 0x002fca00078e02ee */
[----:B------:R1:W-:Y:S01]  /*7f470*/  @P4 STG.E [R244.64], R243 ;  /* 0x000000f3f4004986 */ /* 0x0003e2000c101904 */
[----:B------:R-:W-:-:S03]  /*7f480*/  ISETP.LT.AND P4, PT, R211, c[0x0][0x178], !P0 ;  /* 0x00005e00d3007a0c */ /* 0x000fc60004781270 */
[----:B------:R3:W-:Y:S01]  /*7f490*/  @P5 STG.E [R248.64], R246 ;  /* 0x000000f6f8005986 */ /* 0x0007e2000c101904 */
[----:B----4-:R-:W-:-:S03]  /*7f4a0*/  ISETP.GE.AND P1, PT, R232, c[0x0][0x17c], PT ;  /* 0x00005f00e8007a0c */ /* 0x010fc60003f26270 */
[----:B------:R-:W4:Y:S01]  /*7f4b0*/  LDL.LU R232, [R1+0x5c] ;  /* 0x00005c0001e87983 */ /* 0x000f220000300800 */
[----:B-1----:R-:W-:-:S04]  /*7f4c0*/  IMAD.WIDE R244, R0, 0x4, R204 ;  /* 0x0000000400f47825 */ /* 0x002fc800078e02cc */
[C---:B---3--:R-:W-:Y:S01]  /*7f4d0*/  IMAD.WIDE R248, R0.reuse, 0x4, R206 ;  /* 0x0000000400f87825 */ /* 0x048fe200078e02ce */
[----:B------:R-:W-:Y:S01]  /*7f4e0*/  IADD3 R0, R0, c[0x0][0x198], RZ ;  /* 0x0000660000007a10 */ /* 0x000fe20007ffe0ff */
[----:B------:R-:W3:Y:S04]  /*7f4f0*/  LDL.LU R246, [R1+0x3c] ;  /* 0x00003c0001f67983 */ /* 0x000ee80000300800 */
[----:B------:R1:W-:Y:S04]  /*7f500*/  @P3 STG.E [R248.64], R247 ;  /* 0x000000f7f8003986 */ /* 0x0003e8000c101904 */
[----:B------:R-:W-:Y:S01]  /*7f510*/  @P2 STG.E [R244.64], R241 ;  /* 0x000000f1f4002986 */ /* 0x000fe2000c101904 */
[----:B-1----:R-:W-:-:S05]  /*7f520*/  IMAD.WIDE R248, R0, 0x4, R238 ;  /* 0x0000000400f87825 */ /* 0x002fca00078e02ee */
[----:B------:R1:W-:Y:S01]  /*7f530*/  @P4 STG.E [R248.64], R3 ;  /* 0x00000003f8004986 */ /* 0x0003e2000c101904 */
[----:B--2---:R-:W-:-:S03]  /*7f540*/  ISETP.GE.AND P3, PT, R231, c[0x0][0x17c], PT ;  /* 0x00005f00e7007a0c */ /* 0x004fc60003f66270 */
[----:B------:R-:W2:Y:S04]  /*7f550*/  LDL.LU R231, [R1+0x2c] ;  /* 0x00002c0001e77983 */ /* 0x000ea80000300800 */
[----:B------:R-:W2:Y:S04]  /*7f560*/  LDL.LU R243, [R1+0xc] ;  /* 0x00000c0001f37983 */ /* 0x000ea80000300800 */
[----:B------:R-:W2:Y:S04]  /*7f570*/  LDL.LU R247, [R1+0x88] ;  /* 0x0000880001f77983 */ /* 0x000ea80000300800 */
[----:B-1----:R-:W2:Y:S01]  /*7f580*/  LDL.LU R249, [R1+0x38] ;  /* 0x0000380001f97983 */ /* 0x002ea20000300800 */
[----:B------:R-:W-:-:S02]  /*7f590*/  ISETP.LT.AND P5, PT, R187, c[0x0][0x178], !P0 ;  /* 0x00005e00bb007a0c */ /* 0x000fc400047a1270 */
[----:B------:R-:W-:Y:S02]  /*7f5a0*/  ISETP.LT.AND P6, PT, R251, c[0x0][0x178], !P0 ;  /* 0x00005e00fb007a0c */ /* 0x000fe400047c1270 */
[----:B------:R-:W-:Y:S01]  /*7f5b0*/  ISETP.LT.AND P0, PT, R250, c[0x0][0x178], !P0 ;  /* 0x00005e00fa007a0c */ /* 0x000fe20004701270 */
[C---:B------:R-:W-:Y:S01]  /*7f5c0*/  IMAD.WIDE R240, R0.reuse, 0x4, R236 ;  /* 0x0000000400f07825 */ /* 0x040fe200078e02ec */
[----:B------:R-:W-:Y:S02]  /*7f5d0*/  ISETP.LT.AND P2, PT, R211, c[0x0][0x178], !P1 ;  /* 0x00005e00d3007a0c */ /* 0x000fe40004f41270 */
[----:B------:R-:W-:Y:S01]  /*7f5e0*/  ISETP.LT.AND P4, PT, R187, c[0x0][0x178], !P1 ;  /* 0x00005e00bb007a0c */ /* 0x000fe20004f81270 */
[C---:B------:R-:W-:Y:S01]  /*7f5f0*/  IMAD.WIDE R244, R0.reuse, 0x4, R206 ;  /* 0x0000000400f47825 */ /* 0x040fe200078e02ce */
[----:B------:R-:W-:-:S03]  /*7f600*/  IADD3 R3, R0, c[0x0][0x198], RZ ;  /* 0x0000660000037a10 */ /* 0x000fc60007ffe0ff */
[----:B--2---:R1:W-:Y:S04]  /*7f610*/  @P5 STG.E [R240.64], R249 ;  /* 0x000000f9f0005986 */ /* 0x0043e8000c101904 */
[----:B------:R2:W-:Y:S01]  /*7f620*/  @P6 STG.E [R244.64], R235 ;  /* 0x000000ebf4006986 */ /* 0x0005e2000c101904 */
[----:B------:R-:W-:Y:S01]  /*7f630*/  ISETP.LT.AND P5, PT, R251, c[0x0][0x178], !P1 ;  /* 0x00005e00fb007a0c */ /* 0x000fe20004fa1270 */
[----:B-1----:R-:W-:-:S04]  /*7f640*/  IMAD.WIDE R240, R0, 0x4, R204 ;  /* 0x0000000400f07825 */ /* 0x002fc800078e02cc */
[C---:B--2---:R-:W-:Y:S01]  /*7f650*/  IMAD.WIDE R244, R3.reuse, 0x4, R238 ;  /* 0x0000000403f47825 */ /* 0x044fe200078e02ee */
[----:B------:R1:W-:Y:S03]  /*7f660*/  @P0 STG.E [R240.64], R233 ;  /* 0x000000e9f0000986 */ /* 0x0003e6000c101904 */
[----:B------:R-:W-:Y:S01]  /*7f670*/  IMAD.WIDE R248, R3, 0x4, R236 ;  /* 0x0000000403f87825 */ /* 0x000fe200078e02ec */
[----:B------:R-:W-:Y:S01]  /*7f680*/  ISETP.LT.AND P1, PT, R250, c[0x0][0x178], !P1 ;  /* 0x00005e00fa007a0c */ /* 0x000fe20004f21270 */
[----:B----4-:R2:W-:Y:S01]  /*7f690*/  @P2 STG.E [R244.64], R232 ;  /* 0x000000e8f4002986 */ /* 0x0105e2000c101904 */
[----:B------:R-:W-:-:S03]  /*7f6a0*/  ISETP.LT.AND P6, PT, R211, c[0x0][0x178], !P3 ;  /* 0x00005e00d3007a0c */ /* 0x000fc60005fc1270 */
[----:B---3--:R3:W-:Y:S01]  /*7f6b0*/  @P4 STG.E [R248.64], R246 ;  /* 0x000000f6f8004986 */ /* 0x0087e2000c101904 */
[----:B------:R-:W-:-:S03]  /*7f6c0*/  IADD3 R0, R3, c[0x0][0x198], RZ ;  /* 0x0000660003007a10 */ /* 0x000fc60007ffe0ff */
[----:B------:R-:W4:Y:S01]  /*7f6d0*/  LDL.LU R235, [R1+0x21f8] ;  /* 0x0021f80001eb7983 */ /* 0x000f220000300800 */
[----:B-1----:R-:W-:-:S04]  /*7f6e0*/  IMAD.WIDE R240, R3, 0x4, R206 ;  /* 0x0000000403f07825 */ /* 0x002fc800078e02ce */
[----:B--2---:R-:W-:Y:S01]  /*7f6f0*/  IMAD.WIDE R244, R3, 0x4, R204 ;  /* 0x0000000403f47825 */ /* 0x004fe200078e02cc */
[----:B---3--:R-:W2:Y:S04]  /*7f700*/  LDL.LU R246, [R1+0x18] ;  /* 0x0000180001f67983 */ /* 0x008ea80000300800 */
[----:B------:R-:W3:Y:S04]  /*7f710*/  LDL.LU R233, [R1+0x8c] ;  /* 0x00008c0001e97983 */ /* 0x000ee80000300800 */
[----:B------:R-:W2:Y:S04]  /*7f720*/  LDL.LU R232, [R1+0x6c] ;  /* 0x00006c0001e87983 */ /* 0x000ea80000300800 */
[----:B------:R-:W2:Y:S01]  /*7f730*/  LDL.LU R3, [R1+0x21f4] ;  /* 0x0021f40001037983 */ /* 0x000ea20000300800 */
[----:B------:R-:W-:-:S03]  /*7f740*/  IMAD.WIDE R248, R0, 0x4, R238 ;  /* 0x0000000400f87825 */ /* 0x000fc600078e02ee */
[----:B------:R1:W-:Y:S04]  /*7f750*/  @P5 STG.E [R240.64], R231 ;  /* 0x000000e7f0005986 */ /* 0x0003e8000c101904 */
[----:B------:R-:W-:Y:S04]  /*7f760*/  @P1 STG.E [R244.64], R243 ;  /* 0x000000f3f4001986 */ /* 0x000fe8000c101904 */
[----:B------:R1:W-:Y:S04]  /*7f770*/  @P6 STG.E [R248.64], R247 ;  /* 0x000000f7f8006986 */ /* 0x0003e8000c101904 */
[----:B-1----:R-:W3:Y:S04]  /*7f780*/  LDL.LU R231, [R1+0x1c] ;  /* 0x00001c0001e77983 */ /* 0x002ee80000300800 */
[----:B------:R-:W3:Y:S04]  /*7f790*/  LDL.LU R248, [R1+0x68] ;  /* 0x0000680001f87983 */ /* 0x000ee80000300800 */
[----:B------:R-:W3:Y:S04]  /*7f7a0*/  LDL.LU R249, [R1+0x48] ;  /* 0x0000480001f97983 */ /* 0x000ee80000300800 */
[----:B------:R-:W3:Y:S01]  /*7f7b0*/  LDL.LU R243, [R1+0x21fc] ;  /* 0x0021fc0001f37983 */ /* 0x000ee20000300800 */
[----:B------:R-:W-:-:S02]  /*7f7c0*/  ISETP.LT.AND P0, PT, R187, c[0x0][0x178], !P3 ;  /* 0x00005e00bb007a0c */ /* 0x000fc40005f01270 */
[----:B------:R-:W-:Y:S02]  /*7f7d0*/  ISETP.LT.AND P4, PT, R251, c[0x0][0x178], !P3 ;  /* 0x00005e00fb007a0c */ /* 0x000fe40005f81270 */
[----:B------:R-:W-:Y:S01]  /*7f7e0*/  ISETP.LT.AND P3, PT, R250, c[0x0][0x178], !P3 ;  /* 0x00005e00fa007a0c */ /* 0x000fe20005f61270 */
[----:B------:R-:W-:-:S04]  /*7f7f0*/  IMAD.WIDE R240, R0, 0x4, R236 ;  /* 0x0000000400f07825 */ /* 0x000fc800078e02ec */
[----:B------:R-:W-:Y:S01]  /*7f800*/  IMAD.WIDE R244, R0, 0x4, R206 ;  /* 0x0000000400f47825 */ /* 0x000fe200078e02ce */
[----:B----4-:R-:W-:Y:S02]  /*7f810*/  ISETP.GE.AND P1, PT, R235, c[0x0][0x17c], PT ;  /* 0x00005f00eb007a0c */ /* 0x010fe40003f26270 */
[----:B------:R-:W4:Y:S04]  /*7f820*/  LDL.LU R235, [R1+0x98] ;  /* 0x0000980001eb7983 */ /* 0x000f280000300800 */
[----:B------:R-:W4:Y:S01]  /*7f830*/  LDL.LU R247, [R1+0x78] ;  /* 0x0000780001f77983 */ /* 0x000f220000300800 */
[----:B--2---:R-:W-:-:S04]  /*7f840*/  ISETP.GE.AND P2, PT, R3, c[0x0][0x17c], PT ;  /* 0x00005f0003007a0c */ /* 0x004fc80003f46270 */
[----:B------:R-:W-:Y:S02]  /*7f850*/  ISETP.LT.AND P5, PT, R211, c[0x0][0x178], !P2 ;  /* 0x00005e00d3007a0c */ /* 0x000fe400057a1270 */
[----:B------:R-:W-:Y:S02]  /*7f860*/  ISETP.LT.AND P6, PT, R187, c[0x0][0x178], !P2 ;  /* 0x00005e00bb007a0c */ /* 0x000fe400057c1270 */
[C---:B------:R-:W-:Y:S01]  /*7f870*/  IADD3 R3, R0.reuse, c[0x0][0x198], RZ ;  /* 0x0000660000037a10 */ /* 0x040fe20007ffe0ff */
[----:B---3--:R1:W-:Y:S04]  /*7f880*/  @P0 STG.E [R240.64], R248 ;  /* 0x000000f8f0000986 */ /* 0x0083e8000c101904 */
[----:B------:R2:W-:Y:S01]  /*7f890*/  @P4 STG.E [R244.64], R249 ;  /* 0x000000f9f4004986 */ /* 0x0005e2000c101904 */
[----:B-1----:R-:W-:Y:S01]  /*7f8a0*/  IMAD.WIDE R240, R0, 0x4, R204 ;  /* 0x0000000400f07825 */ /* 0x002fe200078e02cc */
[----:B------:R-:W-:-:S02]  /*7f8b0*/  ISETP.GE.AND P0, PT, R243, c[0x0][0x17c], PT ;  /* 0x00005f00f3007a0c */ /* 0x000fc40003f06270 */
[----:B------:R-:W3:Y:S01]  /*7f8c0*/  LDL.LU R0, [R1+0xb8] ;  /* 0x0000b80001007983 */ /* 0x000ee20000300800 */
[----:B--2---:R-:W-:-:S04]  /*7f8d0*/  IMAD.WIDE R244, R3, 0x4, R238 ;  /* 0x0000000403f47825 */ /* 0x004fc800078e02ee */
[----:B------:R-:W-:Y:S01]  /*7f8e0*/  IMAD.WIDE R248, R3, 0x4, R236 ;  /* 0x0000000403f87825 */ /* 0x000fe200078e02ec */
[----:B------:R1:W-:Y:S04]  /*7f8f0*/  @P3 STG.E [R240.64], R246 ;  /* 0x000000f6f0003986 */ /* 0x0003e8000c101904 */
[----:B------:R-:W2:Y:S04]  /*7f900*/  LDL.LU R243, [R1+0x23ec] ;  /* 0x0023ec0001f37983 */ /* 0x000ea80000300800 */
[----:B------:R-:W-:Y:S04]  /*7f910*/  @P5 STG.E [R244.64], R233 ;  /* 0x000000e9f4005986 */ /* 0x000fe8000c101904 */
[----:B-1----:R-:W2:Y:S04]  /*7f920*/  LDL.LU R246, [R1+0x23e8] ;  /* 0x0023e80001f67983 */ /* 0x002ea80000300800 */
[----:B------:R1:W-:Y:S04]  /*7f930*/  @P6 STG.E [R248.64], R232 ;  /* 0x000000e8f8006986 */ /* 0x0003e8000c101904 */
[----:B-1----:R-:W2:Y:S04]  /*7f940*/  LDL.LU R248, [R1+0x4c] ;  /* 0x00004c0001f87983 */ /* 0x002ea80000300800 */
[----:B------:R-:W3:Y:S01]  /*7f950*/  LDL.LU R249, [R1+0x2200] ;  /* 0x0022000001f97983 */ /* 0x000ee20000300800 */
[----:B------:R-:W-:-:S02]  /*7f960*/  ISETP.LT.AND P4, PT, R251, c[0x0][0x178], !P2 ;  /* 0x00005e00fb007a0c */ /* 0x000fc40005781270 */
[----:B------:R-:W-:Y:S01]  /*7f970*/  ISETP.LT.AND P2, PT, R250, c[0x0][0x178], !P2 ;  /* 0x00005e00fa007a0c */ /* 0x000fe20005741270 */
[----:B------:R-:W-:Y:S01]  /*7f980*/  IMAD.WIDE R240, R3, 0x4, R206 ;  /* 0x0000000403f07825 */ /* 0x000fe200078e02ce */
[----:B------:R-:W-:Y:S01]  /*7f990*/  ISETP.LT.AND P3, PT, R211, c[0x0][0x178], !P1 ;  /* 0x00005e00d3007a0c */ /* 0x000fe20004f61270 */
[----:B------:R-:W4:Y:S01]  /*7f9a0*/  LDL.LU R233, [R1+0xbc] ;  /* 0x0000bc0001e97983 */ /* 0x000f220000300800 */
[----:B------:R-:W-:Y:S01]  /*7f9b0*/  ISETP.LT.AND P5, PT, R187, c[0x0][0x178], !P1 ;  /* 0x00005e00bb007a0c */ /* 0x000fe20004fa1270 */
[----:B------:R-:W-:Y:S01]  /*7f9c0*/  IMAD.WIDE R244, R3, 0x4, R204 ;  /* 0x0000000403f47825 */ /* 0x000fe200078e02cc */
[----:B------:R-:W-:Y:S01]  /*7f9d0*/  ISETP.LT.AND P6, PT, R251, c[0x0][0x178], !P1 ;  /* 0x00005e00fb007a0c */ /* 0x000fe20004fc1270 */
[----:B------:R-:W4:Y:S01]  /*7f9e0*/  LDL.LU R232, [R1+0x9c] ;  /* 0x00009c0001e87983 */ /* 0x000f220000300800 */
[----:B------:R-:W-:-:S03]  /*7f9f0*/  IADD3 R3, R3, c[0x0][0x198], RZ ;  /* 0x0000660003037a10 */ /* 0x000fc60007ffe0ff */
[----:B--2---:R1:W-:Y:S01]  /*7fa00*/  @P4 STG.E [R240.64], R248 ;  /* 0x000000f8f0004986 */ /* 0x0043e2000c101904 */
[----:B---3--:R-:W-:-:S03]  /*7fa10*/  ISETP.GE.AND P4, PT, R249, c[0x0][0x17c], PT ;  /* 0x00005f00f9007a0c */ /* 0x008fc60003f86270 */
[----:B------:R2:W-:Y:S01]  /*7fa20*/  @P2 STG.E [R244.64], R231 ;  /* 0x000000e7f4002986 */ /* 0x0005e2000c101904 */
[----:B-1----:R-:W-:-:S04]  /*7fa30*/  IMAD.WIDE R248, R3, 0x4, R238 ;  /* 0x0000000403f87825 */ /* 0x002fc800078e02ee */
[C---:B------:R-:W-:Y:S01]  /*7fa40*/  IMAD.WIDE R240, R3.reuse, 0x4, R236 ;  /* 0x0000000403f07825 */ /* 0x040fe200078e02ec */
[----:B------:R-:W-:Y:S03]  /*7fa50*/  @P3 STG.E [R248.64], R0 ;  /* 0x00000000f8003986 */ /* 0x000fe6000c101904 */
[----:B--2---:R-:W-:Y:S01]  /*7fa60*/  IMAD.WIDE R244, R3, 0x4, R206 ;  /* 0x0000000403f47825 */ /* 0x004fe200078e02ce */
[----:B----4-:R-:W-:Y:S04]  /*7fa70*/  @P5 STG.E [R240.64], R235 ;  /* 0x000000ebf0005986 */ /* 0x010fe8000c101904 */
[----:B------:R-:W2:Y:S04]  /*7fa80*/  LDL.LU R231, [R1+0xe8] ;  /* 0x0000e80001e77983 */ /* 0x000ea80000300800 */
[----:B------:R1:W-:Y:S04]  /*7fa90*/  @P6 STG.E [R244.64], R247 ;  /* 0x000000f7f4006986 */ /* 0x0003e8000c101904 */
[----:B-1----:R-:W3:Y:S01]  /*7faa0*/  LDL.LU R247, [R1+0x2204] ;  /* 0x0022040001f77983 */ /* 0x002ee20000300800 */
[----:B------:R-:W-:-:S02]  /*7fab0*/  ISETP.LT.AND P1, PT, R250, c[0x0][0x178], !P1 ;  /* 0x00005e00fa007a0c */ /* 0x000fc40004f21270 */
[----:B------:R-:W-:Y:S02]  /*7fac0*/  ISETP.LT.AND P2, PT, R211, c[0x0][0x178], !P0 ;  /* 0x00005e00d3007a0c */ /* 0x000fe40004741270 */
[----:B------:R-:W-:Y:S02]  /*7fad0*/  ISETP.LT.AND P3, PT, R187, c[0x0][0x178], !P0 ;  /* 0x00005e00bb007a0c */ /* 0x000fe40004761270 */
[C---:B------:R-:W-:Y:S01]  /*7fae0*/  IADD3 R0, R3.reuse, c[0x0][0x198], RZ ;  /* 0x0000660003007a10 */ /* 0x040fe20007ffe0ff */
[----:B------:R-:W-:-:S04]  /*7faf0*/  IMAD.WIDE R240, R3, 0x4, R204 ;  /* 0x0000000403f07825 */ /* 0x000fc800078e02cc */
[C---:B------:R-:W-:Y:S02]  /*7fb00*/  IMAD.WIDE R244, R0.reuse, 0x4, R238 ;  /* 0x0000000400f47825 */ /* 0x040fe400078e02ee */
[----:B------:R1:W-:Y:S02]  /*7fb10*/  @P1 STG.E [R240.64], R246 ;  /* 0x000000f6f0001986 */ /* 0x0003e4000c101904 */
[C---:B------:R-:W-:Y:S02]  /*7fb20*/  IMAD.WIDE R248, R0.reuse, 0x4, R236 ;  /* 0x0000000400f87825 */ /* 0x040fe400078e02ec */
[----:B------:R4:W-:Y:S01]  /*7fb30*/  @P2 STG.E [R244.64], R233 ;  /* 0x000000e9f4002986 */ /* 0x0009e2000c101904 */
[----:B------:R-:W-:-:S03]  /*7fb40*/  IADD3 R3, R0, c[0x0][0x198], RZ ;  /* 0x0000660000037a10 */ /* 0x000fc60007ffe0ff */
[----:B------:R4:W-:Y:S04]  /*7fb50*/  @P3 STG.E [R248.64], R232 ;  /* 0x000000e8f8003986 */ /* 0x0009e8000c101904 */
[----:B-1----:R-:W2:Y:S01]  /*7fb60*/  LDL.LU R246, [R1+0xa8] ;  /* 0x0000a80001f67983 */ /* 0x002ea20000300800 */
[----:B------:R-:W-:-:S03]  /*7fb70*/  IMAD.WIDE R240, R0, 0x4, R206 ;  /* 0x0000000400f07825 */ /* 0x000fc600078e02ce */
[----:B------:R-:W2:Y:S01]  /*7fb80*/  LDL.LU R235, [R1+0xec] ;  /* 0x0000ec0001eb7983 */ /* 0x000ea20000300800 */
[----:B----4-:R-:W-:-:S03]  /*7fb90*/  IMAD.WIDE R244, R0, 0x4, R204 ;  /* 0x0000000400f47825 */ /* 0x010fc600078e02cc */
[----:B------:R-:W4:Y:S04]  /*7fba0*/  LDL.LU R233, [R1+0xcc] ;  /* 0x0000cc0001e97983 */ /* 0x000f280000300800 */
[----:B------:R-:W2:Y:S04]  /*7fbb0*/  LDL.LU R232, [R1+0x2208] ;  /* 0x0022080001e87983 */ /* 0x000ea80000300800 */
[----:B------:R-:W2:Y:S01]  /*7fbc0*/  LDL.LU R0, [R1+0x7c] ;  /* 0x00007c0001007983 */ /* 0x000ea20000300800 */
[----:B---3--:R-:W-:-:S03]  /*7fbd0*/  ISETP.GE.AND P2, PT, R247, c[0x0][0x17c], PT ;  /* 0x00005f00f7007a0c */ /* 0x008fc60003f46270 */
[----:B------:R-:W3:Y:S01]  /*7fbe0*/  LDL.LU R247, [R1+0x23e4] ;  /* 0x0023e40001f77983 */ /* 0x000ee20000300800 */
[----:B------:R-:W-:Y:S02]  /*7fbf0*/  ISETP.LT.AND P5, PT, R251, c[0x0][0x178], !P0 ;  /* 0x00005e00fb007a0c */ /* 0x000fe400047a1270 */
[----:B------:R-:W-:Y:S02]  /*7fc00*/  ISETP.LT.AND P0, PT, R250, c[0x0][0x178], !P0 ;  /* 0x00005e00fa007a0c */ /* 0x000fe40004701270 */
[----:B------:R-:W-:Y:S01]  /*7fc10*/  ISETP.LT.AND P6, PT, R211, c[0x0][0x178], !P4 ;  /* 0x00005e00d3007a0c */ /* 0x000fe200067c1270 */
[----:B------:R-:W-:-:S08]  /*7fc20*/  IMAD.WIDE R248, R3, 0x4, R238 ;  /* 0x0000000403f87825 */ /* 0x000fd000078e02ee */
[----:B--2---:R-:W-:Y:S04]  /*7fc30*/  @P5 STG.E [R240.64], R0 ;  /* 0x00000000f0005986 */ /* 0x004fe8000c101904 */
[----:B---3--:R1:W-:Y:S04]  /*7fc40*/  @P0 STG.E [R244.64], R247 ;  /* 0x000000f7f4000986 */ /* 0x0083e8000c101904 */
[----:B-1----:R-:W2:Y:S04]  /*7fc50*/  LDL.LU R247, [R1+0xc8] ;  /* 0x0000c80001f77983 */ /* 0x002ea80000300800 */
[----:B------:R1:W-:Y:S01]  /*7fc60*/  @P6 STG.E [R248.64], R231 ;  /* 0x000000e7f8006986 */ /* 0x0003e2000c101904 */
[----:B------:R-:W-:-:S03]  /*7fc70*/  ISETP.GE.AND P0, PT, R232, c[0x0][0x17c], PT ;  /* 0x00005f00e8007a0c */ /* 0x000fc60003f06270 */
[----:B-1----:R-:W4:Y:S04]  /*7fc80*/  LDL.LU R231, [R1+0x220c] ;  /* 0x00220c0001e77983 */ /* 0x002f280000300800 */
[----:B------:R-:W4:Y:S04]  /*7fc90*/  LDL.LU R249, [R1+0xac] ;  /* 0x0000ac0001f97983 */ /* 0x000f280000300800 */
[----:B------:R-:W4:Y:S01]  /*7fca0*/  LDL.LU R232, [R1+0x2210] ;  /* 0x0022100001e87983 */ /* 0x000f220000300800 */
[----:B------:R-:W-:Y:S02]  /*7fcb0*/  ISETP.LT.AND P1, PT, R187, c[0x0][0x178], !P4 ;  /* 0x00005e00bb007a0c */ /* 0x000fe40006721270 */
[----:B------:R-:W-:-:S02]  /*7fcc0*/  ISETP.LT.AND P3, PT, R251, c[0x0][0x178], !P4 ;  /* 0x00005e00fb007a0c */ /* 0x000fc40006761270 */
[----:B------:R-:W-:Y:S01]  /*7fcd0*/  ISETP.LT.AND P4, PT, R250, c[0x0][0x178], !P4 ;  /* 0x00005e00fa007a0c */ /* 0x000fe20006781270 */
[----:B------:R-:W-:Y:S01]  /*7fce0*/  IMAD.WIDE R240, R3, 0x4, R236 ;  /* 0x0000000403f07825 */ /* 0x000fe200078e02ec */
[----:B------:R-:W-:Y:S02]  /*7fcf0*/  ISETP.LT.AND P5, PT, R211, c[0x0][0x178], !P2 ;  /* 0x00005e00d3007a0c */ /* 0x000fe400057a1270 */
[----:B------:R-:W-:Y:S01]  /*7fd00*/  ISETP.LT.AND P6, PT, R187, c[0x0][0x178], !P2 ;  /* 0x00005e00bb007a0c */ /* 0x000fe200057c1270 */
[C---:B------:R-:W-:Y:S01]  /*7fd10*/  IMAD.WIDE R244, R3.reuse, 0x4, R206 ;  /* 0x0000000403f47825 */ /* 0x040fe200078e02ce */
[----:B------:R-:W-:-:S03]  /*7fd20*/  IADD3 R0, R3, c[0x0][0x198], RZ ;  /* 0x0000660003007a10 */ /* 0x000fc60007ffe0ff */
[----:B--2---:R1:W-:Y:S04]  /*7fd30*/  @P1 STG.E [R240.64], R247 ;  /* 0x000000f7f0001986 */ /* 0x0043e8000c101904 */
[----:B------:R2:W-:Y:S01]  /*7fd40*/  @P3 STG.E [R244.64], R246 ;  /* 0x000000f6f4003986 */ /* 0x0005e2000c101904 */
[----:B-1----:R-:W-:-:S03]  /*7fd50*/  IMAD.WIDE R240, R3, 0x4, R204 ;  /* 0x0000000403f07825 */ /* 0x002fc600078e02cc */
[----:B------:R-:W3:Y:S01]  /*7fd60*/  LDL.LU R3, [R1+0x130] ;  /* 0x0001300001037983 */ /* 0x000ee20000300800 */
[----:B--2---:R-:W-:-:S04]  /*7fd70*/  IMAD.WIDE R244, R0, 0x4, R238 ;  /* 0x0000000400f47825 */ /* 0x004fc800078e02ee */
[----:B------:R-:W-:Y:S01]  /*7fd80*/  IMAD.WIDE R246, R0, 0x4, R236 ;  /* 0x0000000400f67825 */ /* 0x000fe200078e02ec */
[----:B------:R-:W-:Y:S01]  /*7fd90*/  @P4 STG.E [R240.64], R242 ;  /* 0x000000f2f0004986 */ /* 0x000fe2000c101904 */
[----:B------:R-:W-:-:S03]  /*7fda0*/  ISETP.LT.AND P3, PT, R251, c[0x0][0x178], !P2 ;  /* 0x00005e00fb007a0c */ /* 0x000fc60005761270 */
[----:B------:R-:W-:Y:S04]  /*7fdb0*/  @P5 STG.E [R244.64], R235 ;  /* 0x000000ebf4005986 */ /* 0x000fe8000c101904 */
[----:B----4-:R1:W-:Y:S01]  /*7fdc0*/  @P6 STG.E [R246.64], R233 ;  /* 0x000000e9f6006986 */ /* 0x0103e2000c101904 */
[----:B------:R-:W-:-:S03]  /*7fdd0*/  ISETP.GE.AND P1, PT, R231, c[0x0][0x17c], PT ;  /* 0x00005f00e7007a0c */ /* 0x000fc60003f26270 */
[----:B-1----:R-:W2:Y:S04]  /*7fde0*/  LDL.LU R246, [R1+0x110] ;  /* 0x0001100001f67983 */ /* 0x002ea80000300800 */
[----:B------:R-:W4:Y:S01]  /*7fdf0*/  LDL.LU R247, [R1+0x100] ;  /* 0x0001000001f77983 */ /* 0x000f220000300800 */
[----:B------:R-:W-:-:S03]  /*7fe00*/  IMAD.WIDE R240, R0, 0x4, R206 ;  /* 0x0000000400f07825 */ /* 0x000fc600078e02ce */
[----:B------:R-:W4:Y:S04]  /*7fe10*/  LDL.LU R231, [R1+0xd0] ;  /* 0x0000d00001e77983 */ /* 0x000f280000300800 */
[----:B------:R-:W4:Y:S04]  /*7fe20*/  LDL.LU R235, [R1+0x134] ;  /* 0x0001340001eb7983 */ /* 0x000f280000300800 */
[----:B------:R-:W4:Y:S04]  /*7fe30*/  LDL.LU R233, [R1+0x114] ;  /* 0x0001140001e97983 */ /* 0x000f280000300800 */
[----:B------:R1:W-:Y:S01]  /*7fe40*/  @P3 STG.E [R240.64], R249 ;  /* 0x000000f9f0003986 */ /* 0x0003e2000c101904 */
[----:B------:R-:W-:-:S03]  /*7fe50*/  ISETP.GE.AND P3, PT, R232, c[0x0][0x17c], PT ;  /* 0x00005f00e8007a0c */ /* 0x000fc60003f66270 */
[----:B------:R-:W4:Y:S04]  /*7fe60*/  LDL.LU R248, [R1+0x104] ;  /* 0x0001040001f87983 */ /* 0x000f280000300800 */
[----:B-1----:R-:W4:Y:S04]  /*7fe70*/  LDL.LU R249, [R1+0xd4] ;  /* 0x0000d40001f97983 */ /* 0x002f280000300800 */
[----:B------:R-:W4:Y:S01]  /*7fe80*/  LDL.LU R232, [R1+0x180] ;  /* 0x0001800001e87983 */ /* 0x000f220000300800 */
[----:B------:R-:W-:Y:S02]  /*7fe90*/  ISETP.LT.AND P2, PT, R250, c[0x0][0x178], !P2 ;  /* 0x00005e00fa007a0c */ /* 0x000fe40005741270 */
[----:B------:R-:W-:Y:S01]  /*7fea0*/  ISETP.LT.AND P4, PT, R211, c[0x0][0x178], !P0 ;  /* 0x00005e00d3007a0c */ /* 0x000fe20004781270 */
[C---:B------:R-:W-:Y:S01]  /*7feb0*/  IMAD.WIDE R244, R0.reuse, 0x4, R204 ;  /* 0x0000000400f47825 */ /* 0x040fe200078e02cc */
[----:B------:R-:W-:-:S02]  /*7fec0*/  IADD3 R0, R0, c[0x0][0x198], RZ ;  /* 0x0000660000007a10 */ /* 0x000fc40007ffe0ff */
[----:B------:R-:W-:Y:S02]  /*7fed0*/  ISETP.LT.AND P5, PT, R187, c[0x0][0x178], !P0 ;  /* 0x00005e00bb007a0c */ /* 0x000fe400047a1270 */
[----:B------:R-:W-:Y:S01]  /*7fee0*/  ISETP.LT.AND P6, PT, R251, c[0x0][0x178], !P0 ;  /* 0x00005e00fb007a0c */ /* 0x000fe200047c1270 */
[----:B------:R-:W-:Y:S01]  /*7fef0*/  IMAD.WIDE R240, R0, 0x4, R238 ;  /* 0x0000000400f07825 */ /* 0x000fe200078e02ee */
[----:B------:R-:W-:-:S03]  /*7ff00*/  ISETP.LT.AND P0, PT, R250, c[0x0][0x178], !P0 ;  /* 0x00005e00fa007a0c */ /* 0x000fc60004701270 */
[----:B------:R1:W-:Y:S01]  /*7ff10*/  @P2 STG.E [R244.64], R243 ;  /* 0x000000f3f4002986 */ /* 0x0003e2000c101904 */
[----:B------:R-:W-:Y:S01]  /*7ff20*/  ISETP.LT.AND P2, PT, R211, c[0x0][0x178], !P1 ;  /* 0x00005e00d3007a0c */ /* 0x000fe20004f41270 */
[----:B-1----:R-:W-:-:S04]  /*7ff30*/  IMAD.WIDE R242, R0, 0x4, R236 ;  /* 0x0000000400f27825 */ /* 0x002fc800078e02ec */
[C---:B------:R-:W-:Y:S01]  /*7ff40*/  IMAD.WIDE R244, R0.reuse, 0x4, R206 ;  /* 0x0000000400f47825 */ /* 0x040fe200078e02ce */
[----:B---3--:R1:W-:Y:S01]  /*7ff50*/  @P4 STG.E [R240.64], R3 ;  /* 0x00000003f0004986 */ /* 0x0083e2000c101904 */
[----:B------:R-:W-:Y:S02]  /*7ff60*/  ISETP.LT.AND P4, PT, R187, c[0x0][0x178], !P1 ;  /* 0x00005e00bb007a0c */ /* 0x000fe40004f81270 */
[C---:B-1----:R-:W-:Y:S01]  /*7ff70*/  IADD3 R3, R0.reuse, c[0x0][0x198], RZ ;  /* 0x0000660000037a10 */ /* 0x042fe20007ffe0ff */
[----:B------:R-:W-:-:S03]  /*7ff80*/  IMAD.WIDE R240, R0, 0x4, R204 ;  /* 0x0000000400f07825 */ /* 0x000fc600078e02cc */
[----:B------:R-:W-:Y:S01]  /*7ff90*/  IADD3 R0, R3, c[0x0][0x198], RZ ;  /* 0x0000660003007a10 */ /* 0x000fe20007ffe0ff */
[----:B--2---:R1:W-:Y:S01]  /*7ffa0*/  @P5 STG.E [R242.64], R246 ;  /* 0x000000f6f2005986 */ /* 0x0043e2000c101904 */
[----:B------:R-:W-:Y:S02]  /*7ffb0*/  ISETP.LT.AND P5, PT, R251, c[0x0][0x178], !P1 ;  /* 0x00005e00fb007a0c */ /* 0x000fe40004fa1270 */
[----:B------:R-:W-:Y:S01]  /*7ffc0*/  ISETP.LT.AND P1, PT, R250, c[0x0][0x178], !P1 ;  /* 0x00005e00fa007a0c */ /* 0x000fe20004f21270 */
[----:B----4-:R2:W-:Y:S01]  /*7ffd0*/  @P6 STG.E [R244.64], R247 ;  /* 0x000000f7f4006986 */ /* 0x0105e2000c101904 */
[----:B------:R-:W-:-:S03]  /*7ffe0*/  ISETP.LT.AND P6, PT, R211, c[0x0][0x178], !P3 ;  /* 0x00005e00d3007a0c */ /* 0x000fc60005fc1270 */
[----:B------:R3:W-:Y:S01]  /*7fff0*/  @P0 STG.E [R240.64], R231 ;  /* 0x000000e7f0000986 */ /* 0x0007e2000c101904 */
[----:B-1----:R-:W-:-:S04]  /*80000*/  IMAD.WIDE R242, R3, 0x4, R238 ;  /* 0x0000000403f27825 */ /* 0x002fc800078e02ee */
[C---:B--2---:R-:W-:Y:S01]  /*80010*/  IMAD.WIDE R244, R3.reuse, 0x4, R236 ;  /* 0x0000000403f47825 */ /* 0x044fe200078e02ec */
[----:B------:R-:W2:Y:S03]  /*80020*/  LDL.LU R247, [R1+0x2214] ;  /* 0x0022140001f77983 */ /* 0x000ea60000300800 */
[C---:B---3--:R-:W-:Y:S01]  /*80030*/  IMAD.WIDE R240, R3.reuse, 0x4, R206 ;  /* 0x0000000403f07825 */ /* 0x048fe200078e02ce */
[----:B------:R1:W-:Y:S04]  /*80040*/  @P2 STG.E [R242.64], R235 ;  /* 0x000000ebf2002986 */ /* 0x0003e8000c101904 */
[----:B------:R3:W-:Y:S04]  /*80050*/  @P4 STG.E [R244.64], R233 ;  /* 0x000000e9f4004986 */ /* 0x0007e8000c101904 */
[----:B------:R-:W4:Y:S01]  /*80060*/  LDL.LU R246, [R1+0x2218] ;  /* 0x0022180001f67983 */ /* 0x000f220000300800 */
[----:B-1----:R-:W-:-:S03]  /*80070*/  IMAD.WIDE R242, R3, 0x4, R204 ;  /* 0x0000000403f27825 */ /* 0x002fc600078e02cc */
[----:B------:R-:W-:Y:S01]  /*80080*/  @P5 STG.E [R240.64], R248 ;  /* 0x000000f8f0005986 */ /* 0x000fe2000c101904 */
[----:B---3--:R-:W-:-:S03]  /*80090*/  IMAD.WIDE R244, R0, 0x4, R238 ;  /* 0x0000000400f47825 */ /* 0x008fc600078e02ee */
[----:B------:R-:W3:Y:S04]  /*800a0*/  LDL.LU R233, [R1+0xf0] ;  /* 0x0000f00001e97983 */ /* 0x000ee80000300800 */
[----:B------:R-:W3:Y:S04]  /*800b0*/  LDL.LU R231, [R1+0x184] ;  /* 0x0001840001e77983 */ /* 0x000ee80000300800 */
[----:B------:R-:W3:Y:S04]  /*800c0*/  LDL.LU R235, [R1+0x144] ;  /* 0x0001440001eb7983 */ /* 0x000ee80000300800 */
[----:B------:R1:W-:Y:S04]  /*800d0*/  @P1 STG.E [R242.64], R249 ;  /* 0x000000f9f2001986 */ /* 0x0003e8000c101904 */
[----:B------:R1:W-:Y:S04]  /*800e0*/  @P6 STG.E [R244.64], R232 ;  /* 0x000000e8f4006986 */ /* 0x0003e8000c101904 */
[----:B-1----:R-:W3:Y:S04]  /*800f0*/  LDL.LU R249, [R1+0xf4] ;  /* 0x0000f40001f97983 */ /* 0x002ee80000300800 */
[----:B------:R-:W3:Y:S04]  /*80100*/  LDL.LU R244, [R1+0x140] ;  /* 0x0001400001f47983 */ /* 0x000ee80000300800 */
[----:B------:R-:W3:Y:S04]  /*80110*/  LDL.LU R245, [R1+0x120] ;  /* 0x0001200001f57983 */ /* 0x000ee80000300800 */
[----:B------:R-:W3:Y:S01]  /*80120*/  LDL.LU R232, [R1+0x221c] ;  /* 0x00221c0001e87983 */ /* 0x000ee20000300800 */
[----:B------:R-:W-:-:S02]  /*80130*/  ISETP.LT.AND P0, PT, R187, c[0x0][0x178], !P3 ;  /* 0x00005e00bb007a0c */ /* 0x000fc40005f01270 */
[----:B------:R-:W-:Y:S01]  /*80140*/  ISETP.LT.AND P4, PT, R251, c[0x0][0x178], !P3 ;  /* 0x00005e00fb007a0c */ /* 0x000fe20005f81270 */
[----:B------:R-:W-:Y:S01]  /*80150*/  IMAD.WIDE R242, R0, 0x4, R236 ;  /* 0x0000000400f27825 */ /* 0x000fe200078e02ec */
[----:B------:R-:W-:-:S03]  /*80160*/  ISETP.LT.AND P3, PT, R250, c[0x0][0x178], !P3 ;  /* 0x00005e00fa007a0c */ /* 0x000fc60005f61270 */
[C---:B------:R-:W-:Y:S01]  /*80170*/  IMAD.WIDE R240, R0.reuse, 0x4, R206 ;  /* 0x0000000400f07825 */ /* 0x040fe200078e02ce */
[----:B------:R-:W-:Y:S02]  /*80180*/  IADD3 R3, R0, c[0x0][0x198], RZ ;  /* 0x0000660000037a10 */ /* 0x000fe40007ffe0ff */
[----:B--2---:R-:W-:-:S04]  /*80190*/  ISETP.GE.AND P2, PT, R247, c[0x0][0x17c], PT ;  /* 0x00005f00f7007a0c */ /* 0x004fc80003f46270 */
[----:B------:R-:W-:Y:S02]  /*801a0*/  ISETP.LT.AND P5, PT, R211, c[0x0][0x178], !P2 ;  /* 0x00005e00d3007a0c */ /* 0x000fe400057a1270 */
[----:B------:R-:W-:Y:S02]  /*801b0*/  ISETP.LT.AND P6, PT, R187, c[0x0][0x178], !P2 ;  /* 0x00005e00bb007a0c */ /* 0x000fe400057c1270 */
[----:B----4-:R-:W-:Y:S02]  /*801c0*/  ISETP.GE.AND P1, PT, R246, c[0x0][0x17c], PT ;  /* 0x00005f00f6007a0c */ /* 0x010fe40003f26270 */
[----:B------:R-:W2:Y:S04]  /*801d0*/  LDL.LU R246, [R1+0x2220] ;  /* 0x0022200001f67983 */ /* 0x000ea80000300800 */
[----:B------:R-:W4:Y:S04]  /*801e0*/  LDL.LU R247, [R1+0x190] ;  /* 0x0001900001f77983 */ /* 0x000f280000300800 */
[----:B------:R-:W2:Y:S04]  /*801f0*/  LDL.LU R248, [R1+0x160] ;  /* 0x0001600001f87983 */ /* 0x000ea80000300800 */
[----:B---3--:R1:W-:Y:S04]  /*80200*/  @P0 STG.E [R242.64], R244 ;  /* 0x000000f4f2000986 */ /* 0x0083e8000c101904 */
[----:B------:R3:W-:Y:S01]  /*80210*/  @P4 STG.E [R240.64], R245 ;  /* 0x000000f5f0004986 */ /* 0x0007e2000c101904 */
[----:B------:R-:W-:Y:S01]  /*80220*/  ISETP.GE.AND P0, PT, R232, c[0x0][0x17c], PT ;  /* 0x00005f00e8007a0c */ /* 0x000fe20003f06270 */
[----:B-1----:R-:W-:-:S04]  /*80230*/  IMAD.WIDE R242, R3, 0x4, R238 ;  /* 0x0000000403f27825 */ /* 0x002fc800078e02ee */
[----:B---3--:R-:W-:Y:S02]  /*80240*/  IMAD.WIDE R240, R0, 0x4, R204 ;  /* 0x0000000400f07825 */ /* 0x008fe400078e02cc */
[----:B------:R-:W3:Y:S02]  /*80250*/  LDL.LU R0, [R1+0x1b0] ;  /* 0x0001b00001007983 */ /* 0x000ee40000300800 */
[----:B------:R-:W-:Y:S02]  /*80260*/  IMAD.WIDE R244, R3, 0x4, R236 ;  /* 0x0000000403f47825 */ /* 0x000fe400078e02ec */
        /* <DEDUP_REMOVED lines=9> */
[C---:B------:R-:W-:Y:S01]  /*80300*/  IMAD.WIDE R242, R3.reuse, 0x4, R206 ;  /* 0x0000000403f27825 */ /* 0x040fe200078e02ce */
[----:B------:R-:W3:Y:S03]  /*80310*/  LDL.LU R235, [R1+0x194] ;  /* 0x0001940001eb7983 */ /* 0x000ee60000300800 */
[----:B------:R-:W-:Y:S01]  /*80320*/  IMAD.WIDE R240, R3, 0x4, R204 ;  /* 0x0000000403f07825 */ /* 0x000fe200078e02cc */
[----:B------:R-:W-:Y:S02]  /*80330*/  ISETP.LT.AND P3, PT, R211, c[0x0][0x178], !P1 ;  /* 0x00005e00d3007a0c */ /* 0x000fe40004f61270 */
[----:B------:R-:W-:Y:S02]  /*80340*/  IADD3 R3, R3, c[0x0][0x198], RZ ;  /* 0x0000660003037a10 */ /* 0x000fe40007ffe0ff */
[----:B------:R-:W-:-:S02]  /*80350*/  ISETP.LT.AND P5, PT, R187, c[0x0][0x178], !P1 ;  /* 0x00005e00bb007a0c */ /* 0x000fc40004fa1270 */
[----:B------:R-:W-:Y:S02]  /*80360*/  ISETP.LT.AND P6, PT, R251, c[0x0][0x178], !P1 ;  /* 0x00005e00fb007a0c */ /* 0x000fe40004fc1270 */
[----:B------:R-:W-:Y:S01]  /*80370*/  ISETP.LT.AND P1, PT, R250, c[0x0][0x178], !P1 ;  /* 0x00005e00fa007a0c */ /* 0x000fe20004f21270 */
[----:B--2---:R-:W-:Y:S04]  /*80380*/  @P4 STG.E [R242.64], R245 ;  /* 0x000000f5f2004986 */ /* 0x004fe8000c101904 */
[----:B------:R1:W-:Y:S04]  /*80390*/  @P2 STG.E [R240.64], R249 ;  /* 0x000000f9f0002986 */ /* 0x0003e8000c101904 */
[----:B-1----:R-:W2:Y:S01]  /*803a0*/  LDL.LU R249, [R1+0x164] ;  /* 0x0001640001f97983 */ /* 0x002ea20000300800 */
[----:B------:R-:W-:Y:S01]  /*803b0*/  IMAD.WIDE R244, R3, 0x4, R238 ;  /* 0x0000000403f47825 */ /* 0x000fe200078e02ee */
[----:B------:R-:W-:-:S03]  /*803c0*/  ISETP.LT.AND P2, PT, R211, c[0x0][0x178], !P0 ;  /* 0x00005e00d3007a0c */ /* 0x000fc60004741270 */
[C---:B------:R-:W-:Y:S01]  /*803d0*/  IMAD.WIDE R240, R3.reuse, 0x4, R236 ;  /* 0x0000000403f07825 */ /* 0x040fe200078e02ec */
[----:B---3--:R1:W-:Y:S03]  /*803e0*/  @P3 STG.E [R244.64], R0 ;  /* 0x00000000f4003986 */ /* 0x0083e6000c101904 */
[C---:B------:R-:W-:Y:S01]  /*803f0*/  IMAD.WIDE R242, R3.reuse, 0x4, R206 ;  /* 0x0000000403f27825 */ /* 0x040fe200078e02ce */
[----:B----4-:R3:W-:Y:S04]  /*80400*/  @P5 STG.E [R240.64], R247 ;  /* 0x000000f7f0005986 */ /* 0x0107e8000c101904 */
[----:B------:R4:W-:Y:S01]  /*80410*/  @P6 STG.E [R242.64], R248 ;  /* 0x000000f8f2006986 */ /* 0x0009e2000c101904 */
[C---:B-1----:R-:W-:Y:S01]  /*80420*/  IADD3 R0, R3.reuse, c[0x0][0x198], RZ ;  /* 0x0000660003007a10 */ /* 0x042fe20007ffe0ff */
[----:B---3--:R-:W-:Y:S01]  /*80430*/  IMAD.WIDE R240, R3, 0x4, R204 ;  /* 0x0000000403f07825 */ /* 0x008fe200078e02cc */
[----:B------:R-:W-:-:S02]  /*80440*/  ISETP.GE.AND P4, PT, R246, c[0x0][0x17c], PT ;  /* 0x00005f00f6007a0c */ /* 0x000fc40003f86270 */
[----:B------:R-:W4:Y:S02]  /*80450*/  LDL.LU R246, [R1+0x220] ;  /* 0x0002200001f67983 */ /* 0x000f240000300800 */
[----:B----4-:R-:W-:Y:S02]  /*80460*/  IMAD.WIDE R242, R0, 0x4, R238 ;  /* 0x0000000400f27825 */ /* 0x010fe400078e02ee */
[----:B------:R1:W-:Y:S04]  /*80470*/  @P1 STG.E [R240.64], R232 ;  /* 0x000000e8f0001986 */ /* 0x0003e8000c101904 */
[----:B------:R4:W-:Y:S04]  /*80480*/  @P2 STG.E [R242.64], R231 ;  /* 0x000000e7f2002986 */ /* 0x0009e8000c101904 */
[----:B-1----:R-:W4:Y:S04]  /*80490*/  LDL.LU R232, [R1+0x2224] ;  /* 0x0022240001e87983 */ /* 0x002f280000300800 */
[----:B----4-:R-:W4:Y:S01]  /*804a0*/  LDL.LU R231, [R1+0x2228] ;  /* 0x0022280001e77983 */ /* 0x010f220000300800 */
[----:B------:R-:W-:-:S02]  /*804b0*/  ISETP.LT.AND P3, PT, R187, c[0x0][0x178], !P0 ;  /* 0x00005e00bb007a0c */ /* 0x000fc40004761270 */
[----:B------:R-:W-:Y:S01]  /*804c0*/  ISETP.LT.AND P5, PT, R251, c[0x0][0x178], !P0 ;  /* 0x00005e00fb007a0c */ /* 0x000fe200047a1270 */
[----:B------:R-:W-:Y:S01]  /*804d0*/  IMAD.WIDE R244, R0, 0x4, R236 ;  /* 0x0000000400f47825 */ /* 0x000fe200078e02ec */
[----:B------:R-:W-:Y:S01]  /*804e0*/  ISETP.LT.AND P0, PT, R250, c[0x0][0x178], !P0 ;  /* 0x00005e00fa007a0c */ /* 0x000fe20004701270 */
[----:B------:R-:W4:Y:S02]  /*804f0*/  LDL.LU R247, [R1+0x170] ;  /* 0x0001700001f77983 */ /* 0x000f240000300800 */
[C---:B------:R-:W-:Y:S02]  /*80500*/  IMAD.WIDE R240, R0.reuse, 0x4, R206 ;  /* 0x0000000400f07825 */ /* 0x040fe400078e02ce */
[----:B------:R-:W4:Y:S02]  /*80510*/  LDL.LU R248, [R1+0x224] ;  /* 0x0002240001f87983 */ /* 0x000f240000300800 */
[----:B------:R-:W-:Y:S02]  /*80520*/  IMAD.WIDE R242, R0, 0x4, R204 ;  /* 0x0000000400f27825 */ /* 0x000fe400078e02cc */
[----:B------:R1:W-:Y:S04]  /*80530*/  @P3 STG.E [R244.64], R235 ;  /* 0x000000ebf4003986 */ /* 0x0003e8000c101904 */
[----:B-1----:R-:W4:Y:S04]  /*80540*/  LDL.LU R235, [R1+0x1c4] ;  /* 0x0001c40001eb7983 */ /* 0x002f280000300800 */
[----:B--2---:R1:W-:Y:S04]  /*80550*/  @P5 STG.E [R240.64], R249 ;  /* 0x000000f9f0005986 */ /* 0x0043e8000c101904 */
[----:B------:R2:W-:Y:S04]  /*80560*/  @P0 STG.E [R242.64], R233 ;  /* 0x000000e9f2000986 */ /* 0x0005e8000c101904 */
[----:B-1----:R-:W3:Y:S04]  /*80570*/  LDL.LU R249, [R1+0x1a4] ;  /* 0x0001a40001f97983 */ /* 0x002ee80000300800 */
[----:B--2---:R-:W2:Y:S04]  /*80580*/  LDL.LU R242, [R1+0x1c0] ;  /* 0x0001c00001f27983 */ /* 0x004ea80000300800 */
[----:B------:R-:W3:Y:S01]  /*80590*/  LDL.LU R243, [R1+0x1a0] ;  /* 0x0001a00001f37983 */ /* 0x000ee20000300800 */
[----:B----4-:R-:W-:-:S03]  /*805a0*/  ISETP.GE.AND P0, PT, R231, c[0x0][0x17c], PT ;  /* 0x00005f00e7007a0c */ /* 0x010fc60003f06270 */
[----:B------:R-:W4:Y:S01]  /*805b0*/  LDL.LU R231, [R1+0x2230] ;  /* 0x0022300001e77983 */ /* 0x000f220000300800 */
[----:B------:R-:W-:Y:S02]  /*805c0*/  ISETP.LT.AND P6, PT, R211, c[0x0][0x178], !P4 ;  /* 0x00005e00d3007a0c */ /* 0x000fe400067c1270 */
[----:B------:R-:W-:Y:S02]  /*805d0*/  ISETP.LT.AND P1, PT, R187, c[0x0][0x178], !P4 ;  /* 0x00005e00bb007a0c */ /* 0x000fe40006721270 */
[----:B------:R-:W-:Y:S02]  /*805e0*/  ISETP.LT.AND P3, PT, R251, c[0x0][0x178], !P4 ;  /* 0x00005e00fb007a0c */ /* 0x000fe40006761270 */
[----:B------:R-:W-:Y:S02]  /*805f0*/  IADD3 R3, R0, c[0x0][0x198], RZ ;  /* 0x0000660000037a10 */ /* 0x000fe40007ffe0ff */
[----:B------:R-:W-:-:S03]  /*80600*/  ISETP.GE.AND P2, PT, R232, c[0x0][0x17c], PT ;  /* 0x00005f00e8007a0c */ /* 0x000fc60003f46270 */
[----:B------:R-:W-:-:S04]  /*80610*/  IMAD.WIDE R244, R3, 0x4, R238 ;  /* 0x0000000403f47825 */ /* 0x000fc800078e02ee */
[C---:B------:R-:W-:Y:S01]  /*80620*/  IMAD.WIDE R240, R3.reuse, 0x4, R236 ;  /* 0x0000000403f07825 */ /* 0x040fe200078e02ec */
[----:B------:R1:W-:Y:S03]  /*80630*/  @P6 STG.E [R244.64], R246 ;  /* 0x000000f6f4006986 */ /* 0x0003e6000c101904 */
[C---:B------:R-:W-:Y:S01]  /*80640*/  IMAD.WIDE R232, R3.reuse, 0x4, R206 ;  /* 0x0000000403e87825 */ /* 0x040fe200078e02ce */
[----:B------:R-:W-:Y:S01]  /*80650*/  IADD3 R0, R3, c[0x0][0x198], RZ ;  /* 0x0000660003007a10 */ /* 0x000fe20007ffe0ff */
[----:B-1----:R-:W4:Y:S04]  /*80660*/  LDL.LU R244, [R1+0x138] ;  /* 0x0001380001f47983 */ /* 0x002f280000300800 */
[----:B------:R-:W4:Y:S04]  /*80670*/  LDL.LU R245, [R1+0x118] ;  /* 0x0001180001f57983 */ /* 0x000f280000300800 */
[----:B------:R-:W4:Y:S01]  /*80680*/  LDL.LU R246, [R1+0x108] ;  /* 0x0001080001f67983 */ /* 0x000f220000300800 */
[----:B------:R-:W-:-:S02]  /*80690*/  ISETP.LT.AND P4, PT, R250, c[0x0][0x178], !P4 ;  /* 0x00005e00fa007a0c */ /* 0x000fc40006781270 */
[----:B------:R-:W-:Y:S02]  /*806a0*/  ISETP.LT.AND P5, PT, R211, c[0x0][0x178], !P2 ;  /* 0x00005e00d3007a0c */ /* 0x000fe400057a1270 */
[----:B------:R-:W-:Y:S01]  /*806b0*/  ISETP.LT.AND P6, PT, R187, c[0x0][0x178], !P2 ;  /* 0x00005e00bb007a0c */ /* 0x000fe200057c1270 */
[----:B--2---:R-:W-:Y:S04]  /*806c0*/  @P1 STG.E [R240.64], R242 ;  /* 0x000000f2f0001986 */ /* 0x004fe8000c101904 */
[----:B---3--:R1:W-:Y:S02]  /*806d0*/  @P3 STG.E [R232.64], R243 ;  /* 0x000000f3e8003986 */ /* 0x0083e4000c101904 */
[----:B-1----:R-:W-:Y:S02]  /*806e0*/  IMAD.WIDE R232, R3, 0x4, R204 ;  /* 0x0000000403e87825 */ /* 0x002fe400078e02cc */
[----:B------:R-:W2:Y:S01]  /*806f0*/  LDL.LU R3, [R1+0x222c] ;  /* 0x00222c0001037983 */ /* 0x000ea20000300800 */
[----:B------:R-:W-:Y:S01]  /*80700*/  ISETP.LT.AND P3, PT, R251, c[0x0][0x178], !P2 ;  /* 0x00005e00fb007a0c */ /* 0x000fe20005761270 */
[----:B------:R-:W-:Y:S01]  /*80710*/  IMAD.WIDE R240, R0, 0x4, R238 ;  /* 0x0000000400f07825 */ /* 0x000fe200078e02ee */
[----:B------:R-:W-:Y:S01]  /*80720*/  ISETP.LT.AND P2, PT, R250, c[0x0][0x178], !P2 ;  /* 0x00005e00fa007a0c */ /* 0x000fe20005741270 */
[----:B------:R1:W-:Y:S02]  /*80730*/  @P4 STG.E [R232.64], R247 ;  /* 0x000000f7e8004986 */ /* 0x0003e4000c101904 */
[----:B------:R-:W-:-:S02]  /*80740*/  IMAD.WIDE R242, R0, 0x4, R236 ;  /* 0x0000000400f27825 */ /* 0x000fc400078e02ec */
[----:B------:R3:W-:Y:S04]  /*80750*/  @P5 STG.E [R240.64], R248 ;  /* 0x000000f8f0005986 */ /* 0x0007e8000c101904 */
[----:B------:R3:W-:Y:S04]  /*80760*/  @P6 STG.E [R242.64], R235 ;  /* 0x000000ebf2006986 */ /* 0x0007e8000c101904 */
[----:B-1----:R-:W2:Y:S01]  /*80770*/  LDL.LU R247, [R1+0xd8] ;  /* 0x0000d80001f77983 */ /* 0x002ea20000300800 */
[----:B------:R-:W-:-:S03]  /*80780*/  IMAD.WIDE R232, R0, 0x4, R204 ;  /* 0x0000000400e87825 */ /* 0x000fc600078e02cc */
[----:B---3--:R-:W3:Y:S01]  /*80790*/  LDL.LU R248, [R1+0x13c] ;  /* 0x00013c0001f87983 */ /* 0x008ee20000300800 */
[----:B------:R-:W-:-:S03]  /*807a0*/  IMAD.WIDE R240, R0, 0x4, R206 ;  /* 0x0000000400f07825 */ /* 0x000fc600078e02ce */
[----:B------:R-:W3:Y:S04]  /*807b0*/  LDL.LU R235, [R1+0x11c] ;  /* 0x00011c0001eb7983 */ /* 0x000ee80000300800 */
[----:B------:R1:W-:Y:S01]  /*807c0*/  @P3 STG.E [R240.64], R249 ;  /* 0x000000f9f0003986 */ /* 0x0003e2000c101904 */
[----:B----4-:R-:W-:-:S03]  /*807d0*/  ISETP.GE.AND P3, PT, R231, c[0x0][0x17c], PT ;  /* 0x00005f00e7007a0c */ /* 0x010fc60003f66270 */
[----:B------:R4:W-:Y:S04]  /*807e0*/  @P2 STG.E [R232.64], R234 ;  /* 0x000000eae8002986 */ /* 0x0009e8000c101904 */
[----:B-1----:R-:W3:Y:S04]  /*807f0*/  LDL.LU R249, [R1+0x10c] ;  /* 0x00010c0001f97983 */ /* 0x002ee80000300800 */
[----:B------:R-:W3:Y:S04]  /*80800*/  LDL.LU R231, [R1+0xdc] ;  /* 0x0000dc0001e77983 */ /* 0x000ee80000300800 */
[----:B----4-:R-:W4:Y:S01]  /*80810*/  LDL.LU R234, [R1+0x188] ;  /* 0x0001880001ea7983 */ /* 0x010f220000300800 */
[----:B------:R-:W-:-:S02]  /*80820*/  ISETP.LT.AND P4, PT, R211, c[0x0][0x178], !P0 ;  /* 0x00005e00d3007a0c */ /* 0x000fc40004781270 */
[----:B------:R-:W-:Y:S02]  /*80830*/  ISETP.LT.AND P5, PT, R187, c[0x0][0x178], !P0 ;  /* 0x00005e00bb007a0c */ /* 0x000fe400047a1270 */
[----:B------:R-:W-:Y:S02]  /*80840*/  ISETP.LT.AND P6, PT, R251, c[0x0][0x178], !P0 ;  /* 0x00005e00fb007a0c */ /* 0x000fe400047c1270 */
[----:B------:R-:W-:Y:S02]  /*80850*/  ISETP.LT.AND P0, PT, R250, c[0x0][0x178], !P0 ;  /* 0x00005e00fa007a0c */ /* 0x000fe40004701270 */
[----:B--2---:R-:W-:Y:S02]  /*80860*/  ISETP.GE.AND P1, PT, R3, c[0x0][0x17c], PT ;  /* 0x00005f0003007a0c */ /* 0x004fe40003f26270 */
[----:B------:R-:W-:-:S05]  /*80870*/  IADD3 R3, R0, c[0x0][0x198], RZ ;  /* 0x0000660000037a10 */ /* 0x000fca0007ffe0ff */
[----:B------:R-:W-:Y:S01]  /*80880*/  IMAD.WIDE R242, R3, 0x4, R238 ;  /* 0x0000000403f27825 */ /* 0x000fe200078e02ee */
[----:B------:R-:W-:-:S03]  /*80890*/  ISETP.LT.AND P2, PT, R211, c[0x0][0x178], !P1 ;  /* 0x00005e00d3007a0c */ /* 0x000fc60004f41270 */
[----:B------:R-:W-:Y:S01]  /*808a0*/  IMAD.WIDE R232, R3, 0x4, R236 ;  /* 0x0000000403e87825 */ /* 0x000fe200078e02ec */
[----:B------:R1:W-:Y:S01]  /*808b0*/  @P4 STG.E [R242.64], R244 ;  /* 0x000000f4f2004986 */ /* 0x0003e2000c101904 */
[----:B------:R-:W-:Y:S02]  /*808c0*/  ISETP.LT.AND P4, PT, R187, c[0x0][0x178], !P1 ;  /* 0x00005e00bb007a0c */ /* 0x000fe40004f81270 */
[C---:B------:R-:W-:Y:S01]  /*808d0*/  IMAD.WIDE R240, R3.reuse, 0x4, R206 ;  /* 0x0000000403f07825 */ /* 0x040fe200078e02ce */
[----:B------:R-:W-:Y:S01]  /*808e0*/  IADD3 R0, R3, c[0x0][0x198], RZ ;  /* 0x0000660003007a10 */ /* 0x000fe20007ffe0ff */
[----:B------:R2:W-:Y:S01]  /*808f0*/  @P5 STG.E [R232.64], R245 ;  /* 0x000000f5e8005986 */ /* 0x0005e2000c101904 */
[----:B------:R-:W-:Y:S02]  /*80900*/  ISETP.LT.AND P5, PT, R251, c[0x0][0x178], !P1 ;  /* 0x00005e00fb007a0c */ /* 0x000fe40004fa1270 */
[----:B------:R-:W-:Y:S01]  /*80910*/  ISETP.LT.AND P1, PT, R250, c[0x0][0x178], !P1 ;  /* 0x00005e00fa007a0c */ /* 0x000fe20004f21270 */
[----:B------:R2:W-:Y:S01]  /*80920*/  @P6 STG.E [R240.64], R246 ;  /* 0x000000f6f0006986 */ /* 0x0005e2000c101904 */
[----:B------:R-:W-:Y:S01]  /*80930*/  ISETP.LT.AND P6, PT, R211, c[0x0][0x178], !P3 ;  /* 0x00005e00d3007a0c */ /* 0x000fe20005fc1270 */
[----:B-1----:R-:W-:-:S04]  /*80940*/  IMAD.WIDE R242, R0, 0x4, R236 ;  /* 0x0000000400f27825 */ /* 0x002fc800078e02ec */
[----:B--2---:R-:W-:Y:S01]  /*80950*/  IMAD.WIDE R232, R3, 0x4, R204 ;  /* 0x0000000403e87825 */ /* 0x004fe200078e02cc */
[C---:B------:R-:W-:Y:S01]  /*80960*/  IADD3 R3, R0.reuse, c[0x0][0x198], RZ ;  /* 0x0000660000037a10 */ /* 0x040fe20007ffe0ff */
[----:B------:R-:W2:Y:S02]  /*80970*/  LDL.LU R245, [R1+0x2234] ;  /* 0x0022340001f57983 */ /* 0x000ea40000300800 */
[C---:B------:R-:W-:Y:S02]  /*80980*/  IMAD.WIDE R240, R0.reuse, 0x4, R238 ;  /* 0x0000000400f07825 */ /* 0x040fe400078e02ee */
[----:B------:R1:W-:Y:S04]  /*80990*/  @P0 STG.E [R232.64], R247 ;  /* 0x000000f7e8000986 */ /* 0x0003e8000c101904 */
[----:B---3--:R3:W-:Y:S04]  /*809a0*/  @P2 STG.E [R240.64], R248 ;  /* 0x000000f8f0002986 */ /* 0x0087e8000c101904 */
[----:B------:R4:W-:Y:S01]  /*809b0*/  @P4 STG.E [R242.64], R235 ;  /* 0x000000ebf2004986 */ /* 0x0009e2000c101904 */
[----:B-1----:R-:W-:-:S03]  /*809c0*/  IMAD.WIDE R232, R0, 0x4, R206 ;  /* 0x0000000400e87825 */ /* 0x002fc600078e02ce */
[----:B------:R-:W2:Y:S01]  /*809d0*/  LDL.LU R244, [R1+0x2238] ;  /* 0x0022380001f47983 */ /* 0x000ea20000300800 */
[----:B---3--:R-:W-:-:S03]  /*809e0*/  IMAD.WIDE R240, R0, 0x4, R204 ;  /* 0x0000000400f07825 */ /* 0x008fc600078e02cc */
[----:B------:R-:W-:Y:S01]  /*809f0*/  @P5 STG.E [R232.64], R249 ;  /* 0x000000f9e8005986 */ /* 0x000fe2000c101904 */
[----:B----4-:R-:W-:-:S03]  /*80a00*/  IMAD.WIDE R242, R3, 0x4, R238 ;  /* 0x0000000403f27825 */ /* 0x010fc600078e02ee */
[----:B------:R-:W3:Y:S04]  /*80a10*/  LDL.LU R235, [R1+0xf8] ;  /* 0x0000f80001eb7983 */ /* 0x000ee80000300800 */
[----:B------:R-:W4:Y:S04]  /*80a20*/  LDL.LU R246, [R1+0x18c] ;  /* 0x00018c0001f67983 */ /* 0x000f280000300800 */
[----:B------:R-:W3:Y:S04]  /*80a30*/  LDL.LU R247, [R1+0x14c] ;  /* 0x00014c0001f77983 */ /* 0x000ee80000300800 */
[----:B------:R1:W-:Y:S04]  /*80a40*/  @P1 STG.E [R240.64], R231 ;  /* 0x000000e7f0001986 */ /* 0x0003e8000c101904 */
[----:B------:R1:W-:Y:S04]  /*80a50*/  @P6 STG.E [R242.64], R234 ;  /* 0x000000eaf2006986 */ /* 0x0003e8000c101904 */
[----:B-1----:R-:W3:Y:S04]  /*80a60*/  LDL.LU R231, [R1+0xfc] ;  /* 0x0000fc0001e77983 */ /* 0x002ee80000300800 */
[----:B------:R-:W3:Y:S04]  /*80a70*/  LDL.LU R242, [R1+0x148] ;  /* 0x0001480001f27983 */ /* 0x000ee80000300800 */
[----:B------:R-:W4:Y:S01]  /*80a80*/  LDL.LU R243, [R1+0x128] ;  /* 0x0001280001f37983 */ /* 0x000f220000300800 */
[----:B------:R-:W-:-:S02]  /*80a90*/  ISETP.LT.AND P0, PT, R187, c[0x0][0x178], !P3 ;  /* 0x00005e00bb007a0c */ /* 0x000fc40005f01270 */
[----:B------:R-:W-:Y:S01]  /*80aa0*/  ISETP.LT.AND P4, PT, R251, c[0x0][0x178], !P3 ;  /* 0x00005e00fb007a0c */ /* 0x000fe20005f81270 */
[C---:B------:R-:W-:Y:S01]  /*80ab0*/  IMAD.WIDE R240, R3.reuse, 0x4, R236 ;  /* 0x0000000403f07825 */ /* 0x040fe200078e02ec */
[----:B------:R-:W4:Y:S03]  /*80ac0*/  LDL.LU R234, [R1+0x223c] ;  /* 0x00223c0001ea7983 */ /* 0x000f260000300800 */
[C---:B------:R-:W-:Y:S01]  /*80ad0*/  IMAD.WIDE R232, R3.reuse, 0x4, R206 ;  /* 0x0000000403e87825 */ /* 0x040fe200078e02ce */
[----:B------:R-:W4:Y:S01]  /*80ae0*/  LDL.LU R248, [R1+0x2240] ;  /* 0x0022400001f87983 */ /* 0x000f220000300800 */
[----:B------:R-:W-:Y:S02]  /*80af0*/  IADD3 R0, R3, c[0x0][0x198], RZ ;  /* 0x0000660003007a10 */ /* 0x000fe40007ffe0ff */
[----:B--2---:R-:W-:Y:S02]  /*80b00*/  ISETP.GE.AND P2, PT, R245, c[0x0][0x17c], PT ;  /* 0x00005f00f5007a0c */ /* 0x004fe40003f46270 */
[----:B------:R-:W-:-:S02]  /*80b10*/  ISETP.GE.AND P1, PT, R244, c[0x0][0x17c], PT ;  /* 0x00005f00f4007a0c */ /* 0x000fc40003f26270 */
[----:B------:R-:W2:Y:S04]  /*80b20*/  LDL.LU R244, [R1+0x1b8] ;  /* 0x0001b80001f47983 */ /* 0x000ea80000300800 */
[----:B------:R-:W2:Y:S04]  /*80b30*/  LDL.LU R245, [R1+0x198] ;  /* 0x0001980001f57983 */ /* 0x000ea80000300800 */
[----:B------:R-:W2:Y:S04]  /*80b40*/  LDL.LU R249, [R1+0x168] ;  /* 0x0001680001f97983 */ /* 0x000ea80000300800 */
[----:B---3--:R-:W-:Y:S04]  /*80b50*/  @P0 STG.E [R240.64], R242 ;  /* 0x000000f2f0000986 */ /* 0x008fe8000c101904 */
[----:B----4-:R1:W-:Y:S02]  /*80b60*/  @P4 STG.E [R232.64], R243 ;  /* 0x000000f3e8004986 */ /* 0x0103e4000c101904 */
[----:B-1----:R-:W-:-:S02]  /*80b70*/  IMAD.WIDE R232, R3, 0x4, R204 ;  /* 0x0000000403e87825 */ /* 0x002fc400078e02cc */
[----:B------:R-:W3:Y:S01]  /*80b80*/  LDL.LU R3, [R1+0x12c] ;  /* 0x00012c0001037983 */ /* 0x000ee20000300800 */
[----:B------:R-:W-:Y:S02]  /*80b90*/  ISETP.LT.AND P3, PT, R250, c[0x0][0x178], !P3 ;  /* 0x00005e00fa007a0c */ /* 0x000fe40005f61270 */
[----:B------:R-:W-:Y:S02]  /*80ba0*/  ISETP.LT.AND P5, PT, R211, c[0x0][0x178], !P2 ;  /* 0x00005e00d3007a0c */ /* 0x000fe400057a1270 */
[----:B------:R-:W-:Y:S01]  /*80bb0*/  ISETP.LT.AND P6, PT, R187, c[0x0][0x178], !P2 ;  /* 0x00005e00bb007a0c */ /* 0x000fe200057c1270 */
[----:B------:R-:W-:Y:S01]  /*80bc0*/  IMAD.WIDE R240, R0, 0x4, R238 ;  /* 0x0000000400f07825 */ /* 0x000fe200078e02ee */
[----:B------:R-:W-:Y:S02]  /*80bd0*/  ISETP.LT.AND P4, PT, R251, c[0x0][0x178], !P2 ;  /* 0x00005e00fb007a0c */ /* 0x000fe40005781270 */
[----:B------:R-:W-:Y:S01]  /*80be0*/  ISETP.LT.AND P2, PT, R250, c[0x0][0x178], !P2 ;  /* 0x00005e00fa007a0c */ /* 0x000fe20005741270 */
[----:B------:R-:W-:-:S04]  /*80bf0*/  IMAD.WIDE R242, R0, 0x4, R236 ;  /* 0x0000000400f27825 */ /* 0x000fc800078e02ec */
[----:B------:R1:W-:Y:S01]  /*80c00*/  @P3 STG.E [R232.64], R235 ;  /* 0x000000ebe8003986 */ /* 0x0003e2000c101904 */
[----:B------:R-:W-:-:S03]  /*80c10*/  ISETP.LT.AND P3, PT, R211, c[0x0][0x178], !P1 ;  /* 0x00005e00d3007a0c */ /* 0x000fc60004f61270 */
[----:B------:R4:W-:Y:S01]  /*80c20*/  @P5 STG.E [R240.64], R246 ;  /* 0x000000f6f0005986 */ /* 0x0009e2000c101904 */
[----:B------:R-:W-:-:S03]  /*80c30*/  ISETP.LT.AND P5, PT, R187, c[0x0][0x178], !P1 ;  /* 0x00005e00bb007a0c */ /* 0x000fc60004fa1270 */
[----:B------:R4:W-:Y:S01]  /*80c40*/  @P6 STG.E [R242.64], R247 ;  /* 0x000000f7f2006986 */ /* 0x0009e2000c101904 */
[----:B------:R-:W-:Y:S01]  /*80c50*/  ISETP.LT.AND P6, PT, R251, c[0x0][0x178], !P1 ;  /* 0x00005e00fb007a0c */ /* 0x000fe20004fc1270 */
[----:B-1----:R-:W-:-:S04]  /*80c60*/  IMAD.WIDE R232, R0, 0x4, R206 ;  /* 0x0000000400e87825 */ /* 0x002fc800078e02ce */
[C---:B----4-:R-:W-:Y:S01]  /*80c70*/  IMAD.WIDE R240, R0.reuse, 0x4, R204 ;  /* 0x0000000400f07825 */ /* 0x050fe200078e02cc */
[----:B------:R-:W-:Y:S02]  /*80c80*/  IADD3 R0, R0, c[0x0][0x198], RZ ;  /* 0x0000660000007a10 */ /* 0x000fe40007ffe0ff */
[----:B------:R-:W-:Y:S02]  /*80c90*/  ISETP.GE.AND P0, PT, R234, c[0x0][0x17c], PT ;  /* 0x00005f00ea007a0c */ /* 0x000fe40003f06270 */
[----:B------:R-:W4:Y:S01]  /*80ca0*/  LDL.LU R234, [R1+0x23d8] ;  /* 0x0023d80001ea7983 */ /* 0x000f220000300800 */
[----:B------:R-:W-:-:S03]  /*80cb0*/  IMAD.WIDE R242, R0, 0x4, R206 ;  /* 0x0000000400f27825 */ /* 0x000fc600078e02ce */
[----:B------:R-:W4:Y:S04]  /*80cc0*/  LDL.LU R235, [R1+0x23d4] ;  /* 0x0023d40001eb7983 */ /* 0x000f280000300800 */
[----:B------:R-:W4:Y:S04]  /*80cd0*/  LDL.LU R246, [R1+0x1bc] ;  /* 0x0001bc0001f67983 */ /* 0x000f280000300800 */
[----:B------:R-:W4:Y:S04]  /*80ce0*/  LDL.LU R247, [R1+0x19c] ;  /* 0x00019c0001f77983 */ /* 0x000f280000300800 */
[----:B---3--:R1:W-:Y:S04]  /*80cf0*/  @P4 STG.E [R232.64], R3 ;  /* 0x00000003e8004986 */ /* 0x0083e8000c101904 */
[----:B------:R3:W-:Y:S01]  /*80d00*/  @P2 STG.E [R240.64], R231 ;  /* 0x000000e7f0002986 */ /* 0x0007e2000c101904 */
[----:B------:R-:W-:Y:S01]  /*80d10*/  ISETP.GE.AND P4, PT, R248, c[0x0][0x17c], PT ;  /* 0x00005f00f8007a0c */ /* 0x000fe20003f86270 */
[----:B-1----:R-:W-:-:S04]  /*80d20*/  IMAD.WIDE R232, R0, 0x4, R238 ;  /* 0x0000000400e87825 */ /* 0x002fc800078e02ee */
[----:B---3--:R-:W-:Y:S01]  /*80d30*/  IMAD.WIDE R240, R0, 0x4, R236 ;  /* 0x0000000400f07825 */ /* 0x008fe200078e02ec */
[----:B--2---:R-:W-:Y:S04]  /*80d40*/  @P3 STG.E [R232.64], R244 ;  /* 0x000000f4e8003986 */ /* 0x004fe8000c101904 */
[----:B------:R-:W2:Y:S04]  /*80d50*/  LDL.LU R231, [R1+0x16c] ;  /* 0x00016c0001e77983 */ /* 0x000ea80000300800 */
[----:B------:R-:W-:Y:S04]  /*80d60*/  @P5 STG.E [R240.64], R245 ;  /* 0x000000f5f0005986 */ /* 0x000fe8000c101904 */
[----:B------:R-:W3:Y:S04]  /*80d70*/  LDL.LU R248, [R1+0x228] ;  /* 0x0002280001f87983 */ /* 0x000ee80000300800 */
[----:B------:R1:W-:Y:S04]  /*80d80*/  @P6 STG.E [R242.64], R249 ;  /* 0x000000f9f2006986 */ /* 0x0003e8000c101904 */
[----:B-1----:R-:W3:Y:S01]  /*80d90*/  LDL.LU R249, [R1+0x2244] ;  /* 0x0022440001f97983 */ /* 0x002ee20000300800 */
[----:B------:R-:W-:-:S02]  /*80da0*/  ISETP.LT.AND P1, PT, R250, c[0x0][0x178], !P1 ;  /* 0x00005e00fa007a0c */ /* 0x000fc40004f21270 */
[----:B------:R-:W-:Y:S02]  /*80db0*/  ISETP.LT.AND P2, PT, R211, c[0x0][0x178], !P0 ;  /* 0x00005e00d3007a0c */ /* 0x000fe40004741270 */
[C---:B------:R-:W-:Y:S01]  /*80dc0*/  IADD3 R3, R0.reuse, c[0x0][0x198], RZ ;  /* 0x0000660000037a10 */ /* 0x040fe20007ffe0ff */
[----:B------:R-:W-:Y:S01]  /*80dd0*/  IMAD.WIDE R232, R0, 0x4, R204 ;  /* 0x0000000400e87825 */ /* 0x000fe200078e02cc */
[----:B------:R-:W-:Y:S01]  /*80de0*/  ISETP.LT.AND P3, PT, R187, c[0x0][0x178], !P0 ;  /* 0x00005e00bb007a0c */ /* 0x000fe20004761270 */
[----:B------:R-:W3:Y:S01]  /*80df0*/  LDL.LU R244, [R1+0x2248] ;  /* 0x0022480001f47983 */ /* 0x000ee20000300800 */
[----:B------:R-:W-:Y:S02]  /*80e00*/  ISETP.LT.AND P5, PT, R251, c[0x0][0x178], !P0 ;  /* 0x00005e00fb007a0c */ /* 0x000fe400047a1270 */
[----:B------:R-:W-:Y:S01]  /*80e10*/  ISETP.LT.AND P0, PT, R250, c[0x0][0x178], !P0 ;  /* 0x00005e00fa007a0c */ /* 0x000fe20004701270 */
[C---:B------:R-:W-:Y:S01]  /*80e20*/  IMAD.WIDE R240, R3.reuse, 0x4, R238 ;  /* 0x0000000403f07825 */ /* 0x040fe200078e02ee */
[----:B------:R-:W3:Y:S03]  /*80e30*/  LDL.LU R245, [R1+0x178] ;  /* 0x0001780001f57983 */ /* 0x000ee60000300800 */
[C---:B------:R-:W-:Y:S01]  /*80e40*/  IMAD.WIDE R242, R3.reuse, 0x4, R236 ;  /* 0x0000000403f27825 */ /* 0x040fe200078e02ec */
[----:B----4-:R1:W-:Y:S04]  /*80e50*/  @P1 STG.E [R232.64], R234 ;  /* 0x000000eae8001986 */ /* 0x0103e8000c101904 */
[----:B------:R4:W-:Y:S04]  /*80e60*/  @P2 STG.E [R240.64], R246 ;  /* 0x000000f6f0002986 */ /* 0x0009e8000c101904 */
[----:B------:R4:W-:Y:S01]  /*80e70*/  @P3 STG.E [R242.64], R247 ;  /* 0x000000f7f2003986 */ /* 0x0009e2000c101904 */
[----:B-1----:R-:W-:-:S04]  /*80e80*/  IMAD.WIDE R232, R3, 0x4, R206 ;  /* 0x0000000403e87825 */ /* 0x002fc800078e02ce */
[----:B----4-:R-:W-:Y:S01]  /*80e90*/  IMAD.WIDE R240, R3, 0x4, R204 ;  /* 0x0000000403f07825 */ /* 0x010fe200078e02cc */
[----:B------:R-:W4:Y:S04]  /*80ea0*/  LDL.LU R246, [R1+0x22c] ;  /* 0x00022c0001f67983 */ /* 0x000f280000300800 */
[----:B------:R-:W4:Y:S01]  /*80eb0*/  LDL.LU R247, [R1+0x1cc] ;  /* 0x0001cc0001f77983 */ /* 0x000f220000300800 */
[----:B------:R-:W-:Y:S02]  /*80ec0*/  ISETP.LT.AND P6, PT, R211, c[0x0][0x178], !P4 ;  /* 0x00005e00d3007a0c */ /* 0x000fe400067c1270 */
[----:B------:R-:W-:-:S05]  /*80ed0*/  IADD3 R0, R3, c[0x0][0x198], RZ ;  /* 0x0000660003007a10 */ /* 0x000fca0007ffe0ff */
[----:B------:R-:W-:Y:S01]  /*80ee0*/  IMAD.WIDE R242, R0, 0x4, R238 ;  /* 0x0000000400f27825 */ /* 0x000fe200078e02ee */
[----:B--2---:R1:W-:Y:S04]  /*80ef0*/  @P5 STG.E [R232.64], R231 ;  /* 0x000000e7e8005986 */ /* 0x0043e8000c101904 */
[----:B------:R2:W-:Y:S01]  /*80f00*/  @P0 STG.E [R240.64], R235 ;  /* 0x000000ebf0000986 */ /* 0x0005e2000c101904 */
[----:B---3--:R-:W-:-:S03]  /*80f10*/  ISETP.GE.AND P2, PT, R249, c[0x0][0x17c], PT ;  /* 0x00005f00f9007a0c */ /* 0x008fc60003f46270 */
[----:B------:R-:W3:Y:S04]  /*80f20*/  LDL.LU R249, [R1+0x1ac] ;  /* 0x0001ac0001f97983 */ /* 0x000ee80000300800 */
[----:B-1----:R-:W3:Y:S04]  /*80f30*/  LDL.LU R231, [R1+0x17c] ;  /* 0x00017c0001e77983 */ /* 0x002ee80000300800 */
[----:B--2---:R-:W2:Y:S04]  /*80f40*/  LDL.LU R240, [R1+0x1c8] ;  /* 0x0001c80001f07983 */ /* 0x004ea80000300800 */
[----:B------:R-:W3:Y:S04]  /*80f50*/  LDL.LU R241, [R1+0x1a8] ;  /* 0x0001a80001f17983 */ /* 0x000ee80000300800 */
[----:B------:R1:W-:Y:S04]  /*80f60*/  @P6 STG.E [R242.64], R248 ;  /* 0x000000f8f2006986 */ /* 0x0003e8000c101904 */
[----:B-1----:R-:W4:Y:S01]  /*80f70*/  LDL.LU R248, [R1+0x2250] ;  /* 0x0022500001f87983 */ /* 0x002f220000300800 */
[----:B------:R-:W-:Y:S01]  /*80f80*/  ISETP.LT.AND P1, PT, R187, c[0x0][0x178], !P4 ;  /* 0x00005e00bb007a0c */ /* 0x000fe20006721270 */
[----:B------:R-:W-:Y:S01]  /*80f90*/  IMAD.WIDE R232, R0, 0x4, R236 ;  /* 0x0000000400e87825 */ /* 0x000fe200078e02ec */
[----:B------:R-:W-:Y:S01]  /*80fa0*/  ISETP.LT.AND P3, PT, R251, c[0x0][0x178], !P4 ;  /* 0x00005e00fb007a0c */ /* 0x000fe20006761270 */
[----:B------:R-:W4:Y:S01]  /*80fb0*/  LDL.LU R242, [R1+0x280] ;  /* 0x0002800001f27983 */ /* 0x000f220000300800 */
[----:B------:R-:W-:Y:S01]  /*80fc0*/  ISETP.GE.AND P0, PT, R244, c[0x0][0x17c], PT ;  /* 0x00005f00f4007a0c */ /* 0x000fe20003f06270 */
[C---:B------:R-:W-:Y:S01]  /*80fd0*/  IMAD.WIDE R234, R0.reuse, 0x4, R206 ;  /* 0x0000000400ea7825 */ /* 0x040fe200078e02ce */
[----:B------:R-:W-:Y:S01]  /*80fe0*/  IADD3 R3, R0, c[0x0][0x198], RZ ;  /* 0x0000660000037a10 */ /* 0x000fe20007ffe0ff */
[----:B------:R-:W4:Y:S01]  /*80ff0*/  LDL.LU R243, [R1+0x250] ;  /* 0x0002500001f37983 */ /* 0x000f220000300800 */
[----:B------:R-:W-:-:S03]  /*81000*/  ISETP.LT.AND P4, PT, R250, c[0x0][0x178], !P4 ;  /* 0x00005e00fa007a0c */ /* 0x000fc60006781270 */
[----:B------:R-:W4:Y:S01]  /*81010*/  LDL.LU R244, [R1+0x240] ;  /* 0x0002400001f47983 */ /* 0x000f220000300800 */
[----:B------:R-:W-:Y:S02]  /*81020*/  ISETP.LT.AND P5, PT, R211, c[0x0][0x178], !P2 ;  /* 0x00005e00d3007a0c */ /* 0x000fe400057a1270 */
[----:B------:R-:W-:Y:S01]  /*81030*/  ISETP.LT.AND P6, PT, R187, c[0x0][0x178], !P2 ;  /* 0x00005e00bb007a0c */ /* 0x000fe200057c1270 */
[----:B--2---:R1:W-:Y:S02]  /*81040*/  @P1 STG.E [R232.64], R240 ;  /* 0x000000f0e8001986 */ /* 0x0043e4000c101904 */
[----:B-1----:R-:W-:Y:S02]  /*81050*/  IMAD.WIDE R232, R0, 0x4, R204 ;  /* 0x0000000400e87825 */ /* 0x002fe400078e02cc */
[----:B------:R-:W2:Y:S04]  /*81060*/  LDL.LU R0, [R1+0x224c] ;  /* 0x00224c0001007983 */ /* 0x000ea80000300800 */
[----:B---3--:R1:W-:Y:S01]  /*81070*/  @P3 STG.E [R234.64], R241 ;  /* 0x000000f1ea003986 */ /* 0x0083e2000c101904 */
[----:B------:R-:W-:-:S02]  /*81080*/  ISETP.LT.AND P3, PT, R251, c[0x0][0x178], !P2 ;  /* 0x00005e00fb007a0c */ /* 0x000fc40005761270 */
[----:B------:R-:W-:Y:S01]  /*81090*/  ISETP.LT.AND P2, PT, R250, c[0x0][0x178], !P2 ;  /* 0x00005e00fa007a0c */ /* 0x000fe20005741270 */
[----:B------:R3:W-:Y:S01]  /*810a0*/  @P4 STG.E [R232.64], R245 ;  /* 0x000000f5e8004986 */ /* 0x0007e2000c101904 */
[----:B-1----:R-:W-:-:S04]  /*810b0*/  IMAD.WIDE R234, R3, 0x4, R238 ;  /* 0x0000000403ea7825 */ /* 0x002fc800078e02ee */
[C---:B------:R-:W-:Y:S01]  /*810c0*/  IMAD.WIDE R240, R3.reuse, 0x4, R236 ;  /* 0x0000000403f07825 */ /* 0x040fe200078e02ec */
[----:B----4-:R1:W-:Y:S04]  /*810d0*/  @P5 STG.E [R234.64], R246 ;  /* 0x000000f6ea005986 */ /* 0x0103e8000c101904 */
[----:B---3--:R-:W3:Y:S01]  /*810e0*/  LDL.LU R245, [R1+0x210] ;  /* 0x0002100001f57983 */ /* 0x008ee20000300800 */
[----:B------:R-:W-:-:S03]  /*810f0*/  IMAD.WIDE R232, R3, 0x4, R206 ;  /* 0x0000000403e87825 */ /* 0x000fc600078e02ce */
[----:B------:R4:W-:Y:S04]  /*81100*/  @P6 STG.E [R240.64], R247 ;  /* 0x000000f7f0006986 */ /* 0x0009e8000c101904 */
[----:B-1----:R-:W3:Y:S01]  /*81110*/  LDL.LU R246, [R1+0x284] ;  /* 0x0002840001f67983 */ /* 0x002ee20000300800 */
[----:B------:R-:W-:-:S03]  /*81120*/  IMAD.WIDE R234, R3, 0x4, R204 ;  /* 0x0000000403ea7825 */ /* 0x000fc600078e02cc */
[----:B----4-:R-:W4:Y:S04]  /*81130*/  LDL.LU R247, [R1+0x254] ;  /* 0x0002540001f77983 */ /* 0x010f280000300800 */
[----:B------:R1:W-:Y:S01]  /*81140*/  @P3 STG.E [R232.64], R249 ;  /* 0x000000f9e8003986 */ /* 0x0003e2000c101904 */
[----:B------:R-:W-:-:S03]  /*81150*/  ISETP.GE.AND P3, PT, R248, c[0x0][0x17c], PT ;  /* 0x00005f00f8007a0c */ /* 0x000fc60003f66270 */
[----:B------:R1:W-:Y:S04]  /*81160*/  @P2 STG.E [R234.64], R231 ;  /* 0x000000e7ea002986 */ /* 0x0003e8000c101904 */
[----:B-1----:R-:W4:Y:S04]  /*81170*/  LDL.LU R249, [R1+0x244] ;  /* 0x0002440001f97983 */ /* 0x002f280000300800 */
[----:B------:R-:W4:Y:S04]  /*81180*/  LDL.LU R231, [R1+0x214] ;  /* 0x0002140001e77983 */ /* 0x000f280000300800 */
[----:B------:R-:W4:Y:S01]  /*81190*/  LDL.LU R248, [R1+0x2e0] ;  /* 0x0002e00001f87983 */ /* 0x000f220000300800 */
[----:B------:R-:W-:-:S02]  /*811a0*/  ISETP.LT.AND P4, PT, R211, c[0x0][0x178], !P0 ;  /* 0x00005e00d3007a0c */ /* 0x000fc40004781270 */
[----:B------:R-:W-:Y:S02]  /*811b0*/  IADD3 R3, R3, c[0x0][0x198], RZ ;  /* 0x0000660003037a10 */ /* 0x000fe40007ffe0ff */
[----:B------:R-:W-:Y:S02]  /*811c0*/  ISETP.LT.AND P5, PT, R187, c[0x0][0x178], !P0 ;  /* 0x00005e00bb007a0c */ /* 0x000fe400047a1270 */
[----:B------:R-:W-:Y:S01]  /*811d0*/  ISETP.LT.AND P6, PT, R251, c[0x0][0x178], !P0 ;  /* 0x00005e00fb007a0c */ /* 0x000fe200047c1270 */
[----:B------:R-:W-:Y:S01]  /*811e0*/  IMAD.WIDE R240, R3, 0x4, R238 ;  /* 0x0000000403f07825 */ /* 0x000fe200078e02ee */
[----:B------:R-:W-:-:S03]  /*811f0*/  ISETP.LT.AND P0, PT, R250, c[0x0][0x178], !P0 ;  /* 0x00005e00fa007a0c */ /* 0x000fc60004701270 */
[C---:B------:R-:W-:Y:S02]  /*81200*/  IMAD.WIDE R232, R3.reuse, 0x4, R236 ;  /* 0x0000000403e87825 */ /* 0x040fe400078e02ec */
[----:B------:R-:W-:Y:S02]  /*81210*/  @P4 STG.E [R240.64], R242 ;  /* 0x000000f2f0004986 */ /* 0x000fe4000c101904 */
[----:B------:R-:W-:Y:S02]  /*81220*/  IMAD.WIDE R234, R3, 0x4, R206 ;  /* 0x0000000403ea7825 */ /* 0x000fe400078e02ce */
[----:B------:R1:W-:Y:S04]  /*81230*/  @P5 STG.E [R232.64], R243 ;  /* 0x000000f3e8005986 */ /* 0x0003e8000c101904 */
[----:B------:R1:W-:Y:S01]  /*81240*/  @P6 STG.E [R234.64], R244 ;  /* 0x000000f4ea006986 */ /* 0x0003e2000c101904 */
[----:B------:R-:W-:-:S03]  /*81250*/  ISETP.LT.AND P6, PT, R211, c[0x0][0x178], !P3 ;  /* 0x00005e00d3007a0c */ /* 0x000fc60005fc1270 */
[----:B-1----:R-:W4:Y:S01]  /*81260*/  LDL.LU R243, [R1+0x2254] ;  /* 0x0022540001f37983 */ /* 0x002f220000300800 */
[----:B------:R-:W-:-:S03]  /*81270*/  IMAD.WIDE R234, R3, 0x4, R204 ;  /* 0x0000000403ea7825 */ /* 0x000fc600078e02cc */
[----:B------:R-:W4:Y:S01]  /*81280*/  LDL.LU R242, [R1+0x2258] ;  /* 0x0022580001f27983 */ /* 0x000f220000300800 */
[----:B--2---:R-:W-:-:S04]  /*81290*/  ISETP.GE.AND P1, PT, R0, c[0x0][0x17c], PT ;  /* 0x00005f0000007a0c */ /* 0x004fc80003f26270 */
[----:B------:R-:W-:Y:S02]  /*812a0*/  ISETP.LT.AND P2, PT, R211, c[0x0][0x178], !P1 ;  /* 0x00005e00d3007a0c */ /* 0x000fe40004f41270 */
[----:B------:R-:W-:Y:S02]  /*812b0*/  ISETP.LT.AND P4, PT, R187, c[0x0][0x178], !P1 ;  /* 0x00005e00bb007a0c */ /* 0x000fe40004f81270 */
[----:B------:R-:W-:Y:S02]  /*812c0*/  IADD3 R0, R3, c[0x0][0x198], RZ ;  /* 0x0000660003007a10 */ /* 0x000fe40007ffe0ff */
[----:B------:R-:W-:Y:S02]  /*812d0*/  ISETP.LT.AND P5, PT, R251, c[0x0][0x178], !P1 ;  /* 0x00005e00fb007a0c */ /* 0x000fe40004fa1270 */
[----:B------:R-:W-:Y:S01]  /*812e0*/  ISETP.LT.AND P1, PT, R250, c[0x0][0x178], !P1 ;  /* 0x00005e00fa007a0c */ /* 0x000fe20004f21270 */
[C---:B------:R-:W-:Y:S01]  /*812f0*/  IMAD.WIDE R240, R0.reuse, 0x4, R238 ;  /* 0x0000000400f07825 */ /* 0x040fe200078e02ee */
[----:B------:R-:W-:-:S03]  /*81300*/  IADD3 R3, R0, c[0x0][0x198], RZ ;  /* 0x0000660000037a10 */ /* 0x000fc60007ffe0ff */
[C---:B------:R-:W-:Y:S01]  /*81310*/  IMAD.WIDE R232, R0.reuse, 0x4, R236 ;  /* 0x0000000400e87825 */ /* 0x040fe200078e02ec */
[----:B---3--:R1:W-:Y:S04]  /*81320*/  @P0 STG.E [R234.64], R245 ;  /* 0x000000f5ea000986 */ /* 0x0083e8000c101904 */
[----:B------:R2:W-:Y:S01]  /*81330*/  @P2 STG.E [R240.64], R246 ;  /* 0x000000f6f0002986 */ /* 0x0005e2000c101904 */
[----:B-1----:R-:W-:-:S03]  /*81340*/  IMAD.WIDE R234, R0, 0x4, R204 ;  /* 0x0000000400ea7825 */ /* 0x002fc600078e02cc */
[----:B------:R-:W3:Y:S04]  /*81350*/  LDL.LU R245, [R1+0x230] ;  /* 0x0002300001f57983 */ /* 0x000ee80000300800 */
[----:B----4-:R1:W-:Y:S01]  /*81360*/  @P4 STG.E [R232.64], R247 ;  /* 0x000000f7e8004986 */ /* 0x0103e2000c101904 */
[----:B--2---:R-:W-:-:S03]  /*81370*/  IMAD.WIDE R240, R3, 0x4, R238 ;  /* 0x0000000403f07825 */ /* 0x004fc600078e02ee */
[----:B------:R-:W2:Y:S01]  /*81380*/  LDL.LU R246, [R1+0x2e4] ;  /* 0x0002e40001f67983 */ /* 0x000ea20000300800 */
[----:B-1----:R-:W-:-:S03]  /*81390*/  IMAD.WIDE R232, R0, 0x4, R206 ;  /* 0x0000000400e87825 */ /* 0x002fc600078e02ce */
[----:B------:R-:W4:Y:S04]  /*813a0*/  LDL.LU R247, [R1+0x294] ;  /* 0x0002940001f77983 */ /* 0x000f280000300800 */
[----:B------:R1:W-:Y:S04]  /*813b0*/  @P5 STG.E [R232.64], R249 ;  /* 0x000000f9e8005986 */ /* 0x0003e8000c101904 */
[----:B------:R1:W-:Y:S04]  /*813c0*/  @P1 STG.E [R234.64], R231 ;  /* 0x000000e7ea001986 */ /* 0x0003e8000c101904 */
[----:B------:R1:W-:Y:S04]  /*813d0*/  @P6 STG.E [R240.64], R248 ;  /* 0x000000f8f0006986 */ /* 0x0003e8000c101904 */
[----:B-1----:R-:W2:Y:S04]  /*813e0*/  LDL.LU R249, [R1+0x264] ;  /* 0x0002640001f97983 */ /* 0x002ea80000300800 */
[----:B------:R-:W2:Y:S04]  /*813f0*/  LDL.LU R231, [R1+0x234] ;  /* 0x0002340001e77983 */ /* 0x000ea80000300800 */
[----:B------:R-:W2:Y:S04]  /*81400*/  LDL.LU R240, [R1+0x290] ;  /* 0x0002900001f07983 */ /* 0x000ea80000300800 */
[----:B------:R-:W3:Y:S04]  /*81410*/  LDL.LU R241, [R1+0x260] ;  /* 0x0002600001f17983 */ /* 0x000ee80000300800 */
[----:B------:R-:W3:Y:S01]  /*81420*/  LDL.LU R248, [R1+0x2260] ;  /* 0x0022600001f87983 */ /* 0x000ee20000300800 */
[----:B------:R-:W-:Y:S01]  /*81430*/  ISETP.LT.AND P0, PT, R187, c[0x0][0x178], !P3 ;  /* 0x00005e00bb007a0c */ /* 0x000fe20005f01270 */
[C---:B------:R-:W-:Y:S01]  /*81440*/  IMAD.WIDE R232, R3.reuse, 0x4, R236 ;  /* 0x0000000403e87825 */ /* 0x040fe200078e02ec */
[----:B------:R-:W-:-:S03]  /*81450*/  IADD3 R0, R3, c[0x0][0x198], RZ ;  /* 0x0000660003007a10 */ /* 0x000fc60007ffe0ff */
[----:B------:R-:W-:Y:S01]  /*81460*/  IMAD.WIDE R234, R3, 0x4, R206 ;  /* 0x0000000403ea7825 */ /* 0x000fe200078e02ce */
[----:B------:R-:W-:Y:S02]  /*81470*/  ISETP.GE.AND P2, PT, R243, c[0x0][0x17c], PT ;  /* 0x00005f00f3007a0c */ /* 0x000fe40003f46270 */
[----:B------:R-:W-:Y:S02]  /*81480*/  ISETP.GE.AND P1, PT, R242, c[0x0][0x17c], PT ;  /* 0x00005f00f2007a0c */ /* 0x000fe40003f26270 */
[----:B------:R-:W4:Y:S01]  /*81490*/  LDL.LU R242, [R1+0x340] ;  /* 0x0003400001f27983 */ /* 0x000f220000300800 */
[----:B------:R-:W-:-:S03]  /*814a0*/  ISETP.LT.AND P4, PT, R251, c[0x0][0x178], !P3 ;  /* 0x00005e00fb007a0c */ /* 0x000fc60005f81270 */
[----:B------:R-:W4:Y:S04]  /*814b0*/  LDL.LU R243, [R1+0x300] ;  /* 0x0003000001f37983 */ /* 0x000f280000300800 */
[----:B------:R-:W4:Y:S01]  /*814c0*/  LDL.LU R244, [R1+0x2a0] ;  /* 0x0002a00001f47983 */ /* 0x000f220000300800 */
[----:B------:R-:W-:Y:S02]  /*814d0*/  ISETP.LT.AND P3, PT, R250, c[0x0][0x178], !P3 ;  /* 0x00005e00fa007a0c */ /* 0x000fe40005f61270 */
[----:B------:R-:W-:Y:S02]  /*814e0*/  ISETP.LT.AND P5, PT, R211, c[0x0][0x178], !P2 ;  /* 0x00005e00d3007a0c */ /* 0x000fe400057a1270 */
[----:B------:R-:W-:Y:S01]  /*814f0*/  ISETP.LT.AND P6, PT, R187, c[0x0][0x178], !P2 ;  /* 0x00005e00bb007a0c */ /* 0x000fe200057c1270 */
[----:B--2---:R1:W-:Y:S02]  /*81500*/  @P0 STG.E [R232.64], R240 ;  /* 0x000000f0e8000986 */ /* 0x0043e4000c101904 */
[----:B-1----:R-:W-:-:S02]  /*81510*/  IMAD.WIDE R232, R3, 0x4, R204 ;  /* 0x0000000403e87825 */ /* 0x002fc400078e02cc */
[----:B------:R-:W2:Y:S04]  /*81520*/  LDL.LU R3, [R1+0x225c] ;  /* 0x00225c0001037983 */ /* 0x000ea80000300800 */
[----:B---3--:R1:W-:Y:S01]  /*81530*/  @P4 STG.E [R234.64], R241 ;  /* 0x000000f1ea004986 */ /* 0x0083e2000c101904 */
[----:B------:R-:W-:Y:S02]  /*81540*/  ISETP.LT.AND P4, PT, R251, c[0x0][0x178], !P2 ;  /* 0x00005e00fb007a0c */ /* 0x000fe40005781270 */
[----:B------:R-:W-:Y:S01]  /*81550*/  ISETP.LT.AND P2, PT, R250, c[0x0][0x178], !P2 ;  /* 0x00005e00fa007a0c */ /* 0x000fe20005741270 */
[----:B------:R3:W-:Y:S01]  /*81560*/  @P3 STG.E [R232.64], R245 ;  /* 0x000000f5e8003986 */ /* 0x0007e2000c101904 */
[----:B-1----:R-:W-:-:S04]  /*81570*/  IMAD.WIDE R234, R0, 0x4, R238 ;  /* 0x0000000400ea7825 */ /* 0x002fc800078e02ee */
[C---:B------:R-:W-:Y:S01]  /*81580*/  IMAD.WIDE R240, R0.reuse, 0x4, R236 ;  /* 0x0000000400f07825 */ /* 0x040fe200078e02ec */
[----:B------:R1:W-:Y:S03]  /*81590*/  @P5 STG.E [R234.64], R246 ;  /* 0x000000f6ea005986 */ /* 0x0003e6000c101904 */
[C---:B---3--:R-:W-:Y:S01]  /*815a0*/  IMAD.WIDE R232, R0.reuse, 0x4, R206 ;  /* 0x0000000400e87825 */ /* 0x048fe200078e02ce */
[----:B------:R-:W3:Y:S04]  /*815b0*/  LDL.LU R245, [R1+0x150] ;  /* 0x0001500001f57983 */ /* 0x000ee80000300800 */
[----:B----4-:R4:W-:Y:S04]  /*815c0*/  @P6 STG.E [R240.64], R247 ;  /* 0x000000f7f0006986 */ /* 0x0109e8000c101904 */
[----:B-1----:R-:W3:Y:S01]  /*815d0*/  LDL.LU R246, [R1+0x344] ;  /* 0x0003440001f67983 */ /* 0x002ee20000300800 */
[----:B------:R-:W-:-:S03]  /*815e0*/  IMAD.WIDE R234, R0, 0x4, R204 ;  /* 0x0000000400ea7825 */ /* 0x000fc600078e02cc */
[----:B------:R1:W-:Y:S04]  /*815f0*/  @P4 STG.E [R232.64], R249 ;  /* 0x000000f9e8004986 */ /* 0x0003e8000c101904 */
[----:B----4-:R-:W4:Y:S01]  /*81600*/  LDL.LU R247, [R1+0x304] ;  /* 0x0003040001f77983 */ /* 0x010f220000300800 */
[----:B------:R-:W-:-:S03]  /*81610*/  ISETP.GE.AND P4, PT, R248, c[0x0][0x17c], PT ;  /* 0x00005f00f8007a0c */ /* 0x000fc60003f86270 */
[----:B------:R1:W-:Y:S04]  /*81620*/  @P2 STG.E [R234.64], R231 ;  /* 0x000000e7ea002986 */ /* 0x0003e8000c101904 */
[----:B-1----:R-:W4:Y:S04]  /*81630*/  LDL.LU R249, [R1+0x2a4] ;  /* 0x0002a40001f97983 */ /* 0x002f280000300800 */
[----:B------:R-:W4:Y:S04]  /*81640*/  LDL.LU R231, [R1+0x154] ;  /* 0x0001540001e77983 */ /* 0x000f280000300800 */
[----:B------:R-:W4:Y:S01]  /*81650*/  LDL.LU R248, [R1+0x390] ;  /* 0x0003900001f87983 */ /* 0x000f220000300800 */
        /* <DEDUP_REMOVED lines=22> */
[C---:B---3--:R-:W-:Y:S02]  /*817c0*/  IMAD.WIDE R234, R0.reuse, 0x4, R238 ;  /* 0x0000000400ea7825 */ /* 0x048fe400078e02ee */
[----:B------:R1:W-:Y:S04]  /*817d0*/  @P1 STG.E [R232.64], R245 ;  /* 0x000000f5e8001986 */ /* 0x0003e8000c101904 */
[----:B------:R3:W-:Y:S04]  /*817e0*/  @P2 STG.E [R234.64], R246 ;  /* 0x000000f6ea002986 */ /* 0x0007e8000c101904 */
[----:B----4-:R4:W-:Y:S01]  /*817f0*/  @P3 STG.E [R240.64], R247 ;  /* 0x000000f7f0003986 */ /* 0x0109e2000c101904 */
[----:B-1----:R-:W-:-:S03]  /*81800*/  IMAD.WIDE R232, R0, 0x4, R206 ;  /* 0x0000000400e87825 */ /* 0x002fc600078e02ce */
[----:B------:R-:W2:Y:S01]  /*81810*/  LDL.LU R242, [R1+0x2268] ;  /* 0x0022680001f27983 */ /* 0x000ea20000300800 */
[----:B---3--:R-:W-:-:S03]  /*81820*/  IMAD.WIDE R234, R0, 0x4, R204 ;  /* 0x0000000400ea7825 */ /* 0x008fc600078e02cc */
[----:B------:R-:W3:Y:S01]  /*81830*/  LDL.LU R245, [R1+0x2d0] ;  /* 0x0002d00001f57983 */ /* 0x000ee20000300800 */
[----:B----4-:R-:W-:-:S03]  /*81840*/  IMAD.WIDE R240, R3, 0x4, R238 ;  /* 0x0000000403f07825 */ /* 0x010fc600078e02ee */
[----:B------:R-:W4:Y:S04]  /*81850*/  LDL.LU R246, [R1+0x394] ;  /* 0x0003940001f67983 */ /* 0x000f280000300800 */
[----:B------:R-:W3:Y:S04]  /*81860*/  LDL.LU R247, [R1+0x374] ;  /* 0x0003740001f77983 */ /* 0x000ee80000300800 */
[----:B------:R1:W-:Y:S04]  /*81870*/  @P5 STG.E [R232.64], R249 ;  /* 0x000000f9e8005986 */ /* 0x0003e8000c101904 */
[----:B------:R1:W-:Y:S04]  /*81880*/  @P0 STG.E [R234.64], R231 ;  /* 0x000000e7ea000986 */ /* 0x0003e8000c101904 */
[----:B------:R1:W-:Y:S04]  /*81890*/  @P6 STG.E [R240.64], R248 ;  /* 0x000000f8f0006986 */ /* 0x0003e8000c101904 */
[----:B-1----:R-:W3:Y:S04]  /*818a0*/  LDL.LU R249, [R1+0x324] ;  /* 0x0003240001f97983 */ /* 0x002ee80000300800 */
[----:B------:R-:W3:Y:S04]  /*818b0*/  LDL.LU R231, [R1+0x2d4] ;  /* 0x0002d40001e77983 */ /* 0x000ee80000300800 */
[----:B------:R-:W3:Y:S04]  /*818c0*/  LDL.LU R240, [R1+0x370] ;  /* 0x0003700001f07983 */ /* 0x000ee80000300800 */
[----:B------:R-:W4:Y:S04]  /*818d0*/  LDL.LU R241, [R1+0x320] ;  /* 0x0003200001f17983 */ /* 0x000f280000300800 */
[----:B------:R-:W4:Y:S01]  /*818e0*/  LDL.LU R248, [R1+0x2270] ;  /* 0x0022700001f87983 */ /* 0x000f220000300800 */
[----:B------:R-:W-:-:S02]  /*818f0*/  ISETP.LT.AND P1, PT, R187, c[0x0][0x178], !P4 ;  /* 0x00005e00bb007a0c */ /* 0x000fc40006721270 */
[----:B------:R-:W-:Y:S01]  /*81900*/  ISETP.LT.AND P3, PT, R251, c[0x0][0x178], !P4 ;  /* 0x00005e00fb007a0c */ /* 0x000fe20006761270 */
[----:B------:R-:W-:-:S04]  /*81910*/  IMAD.WIDE R234, R3, 0x4, R236 ;  /* 0x0000000403ea7825 */ /* 0x000fc800078e02ec */
[C---:B------:R-:W-:Y:S01]  /*81920*/  IMAD.WIDE R232, R3.reuse, 0x4, R206 ;  /* 0x0000000403e87825 */ /* 0x040fe200078e02ce */
[----:B------:R-:W-:Y:S02]  /*81930*/  IADD3 R0, R3, c[0x0][0x198], RZ ;  /* 0x0000660003007a10 */ /* 0x000fe40007ffe0ff */
[----:B------:R-:W-:Y:S02]  /*81940*/  ISETP.LT.AND P4, PT, R250, c[0x0][0x178], !P4 ;  /* 0x00005e00fa007a0c */ /* 0x000fe40006781270 */
[----:B--2---:R-:W-:-:S04]  /*81950*/  ISETP.GE.AND P2, PT, R243, c[0x0][0x17c], PT ;  /* 0x00005f00f3007a0c */ /* 0x004fc80003f46270 */
[----:B------:R-:W-:Y:S02]  /*81960*/  ISETP.LT.AND P5, PT, R211, c[0x0][0x178], !P2 ;  /* 0x00005e00d3007a0c */ /* 0x000fe400057a1270 */
[----:B------:R-:W-:Y:S02]  /*81970*/  ISETP.GE.AND P0, PT, R242, c[0x0][0x17c], PT ;  /* 0x00005f00f2007a0c */ /* 0x000fe40003f06270 */
[----:B------:R-:W2:Y:S04]  /*81980*/  LDL.LU R242, [R1+0x288] ;  /* 0x0002880001f27983 */ /* 0x000ea80000300800 */
[----:B------:R-:W2:Y:S04]  /*81990*/  LDL.LU R243, [R1+0x258] ;  /* 0x0002580001f37983 */ /* 0x000ea80000300800 */
[----:B------:R-:W2:Y:S01]  /*819a0*/  LDL.LU R244, [R1+0x248] ;  /* 0x0002480001f47983 */ /* 0x000ea20000300800 */
[----:B------:R-:W-:-:S03]  /*819b0*/  ISETP.LT.AND P6, PT, R187, c[0x0][0x178], !P2 ;  /* 0x00005e00bb007a0c */ /* 0x000fc600057c1270 */
[----:B---3--:R-:W-:Y:S04]  /*819c0*/  @P1 STG.E [R234.64], R240 ;  /* 0x000000f0ea001986 */ /* 0x008fe8000c101904 */
[----:B----4-:R1:W-:Y:S02]  /*819d0*/  @P3 STG.E [R232.64], R241 ;  /* 0x000000f1e8003986 */ /* 0x0103e4000c101904 */
[----:B-1----:R-:W-:Y:S02]  /*819e0*/  IMAD.WIDE R232, R3, 0x4, R204 ;  /* 0x0000000403e87825 */ /* 0x002fe400078e02cc */
[----:B------:R-:W3:Y:S01]  /*819f0*/  LDL.LU R3, [R1+0x226c] ;  /* 0x00226c0001037983 */ /* 0x000ee20000300800 */
        /* <DEDUP_REMOVED lines=9> */
[----:B----4-:R-:W4:Y:S01]  /*81a90*/  LDL.LU R246, [R1+0x28c] ;  /* 0x00028c0001f67983 */ /* 0x010f220000300800 */
[----:B------:R-:W-:-:S03]  /*81aa0*/  IMAD.WIDE R234, R0, 0x4, R206 ;  /* 0x0000000400ea7825 */ /* 0x000fc600078e02ce */
[----:B------:R-:W4:Y:S04]  /*81ab0*/  LDL.LU R247, [R1+0x25c] ;  /* 0x00025c0001f77983 */ /* 0x000f280000300800 */
[----:B------:R1:W-:Y:S01]  /*81ac0*/  @P3 STG.E [R234.64], R249 ;  /* 0x000000f9ea003986 */ /* 0x0003e2000c101904 */
        /* <DEDUP_REMOVED lines=9> */
[----:B---3--:R-:W-:Y:S02]  /*81b60*/  ISETP.GE.AND P1, PT, R3, c[0x0][0x17c], PT ;  /* 0x00005f0003007a0c */ /* 0x008fe40003f26270 */
[----:B------:R-:W-:-:S05]  /*81b70*/  IADD3 R3, R0, c[0x0][0x198], RZ ;  /* 0x0000660000037a10 */ /* 0x000fca0007ffe0ff */
[----:B------:R-:W-:Y:S01]  /*81b80*/  IMAD.WIDE R240, R3, 0x4, R238 ;  /* 0x0000000403f07825 */ /* 0x000fe200078e02ee */
[----:B------:R-:W-:-:S03]  /*81b90*/  ISETP.LT.AND P2, PT, R211, c[0x0][0x178], !P1 ;  /* 0x00005e00d3007a0c */ /* 0x000fc60004f41270 */
[----:B------:R-:W-:Y:S01]  /*81ba0*/  IMAD.WIDE R232, R3, 0x4, R236 ;  /* 0x0000000403e87825 */ /* 0x000fe200078e02ec */
[----:B--2---:R1:W-:Y:S01]  /*81bb0*/  @P4 STG.E [R240.64], R242 ;  /* 0x000000f2f0004986 */ /* 0x0043e2000c101904 */
        /* <DEDUP_REMOVED lines=14> */
[----:B----4-:R3:W-:Y:S04]  /*81ca0*/  @P2 STG.E [R234.64], R246 ;  /* 0x000000f6ea002986 */ /* 0x0107e8000c101904 */
[----:B------:R4:W-:Y:S01]  /*81cb0*/  @P4 STG.E [R240.64], R247 ;  /* 0x000000f7f0004986 */ /* 0x0009e2000c101904 */
        /* <DEDUP_REMOVED lines=23> */
[----:B------:R-:W-:Y:S02]  /*81e30*/  ISETP.LT.AND P6, PT, R187, c[0x0][0x178], !P2 ;  /* 0x00005e00bb007a0c */ /* 0x000fe400057c1270 */
[----:B------:R-:W-:Y:S02]  /*81e40*/  ISETP.GE.AND P1, PT, R242, c[0x0][0x17c], PT ;  /* 0x00005f00f2007a0c */ /* 0x000fe40003f26270 */
[----:B------:R-:W2:Y:S04]  /*81e50*/  LDL.LU R242, [R1+0x348] ;  /* 0x0003480001f27983 */ /* 0x000ea80000300800 */
[----:B------:R-:W2:Y:S04]  /*81e60*/  LDL.LU R243, [R1+0x308] ;  /* 0x0003080001f37983 */ /* 0x000ea80000300800 */
[----:B------:R-:W2:Y:S04]  /*81e70*/  LDL.LU R244, [R1+0x2a8] ;  /* 0x0002a80001f47983 */ /* 0x000ea80000300800 */
[----:B---3--:R-:W-:Y:S04]  /*81e80*/  @P0 STG.E [R234.64], R240 ;  /* 0x000000f0ea000986 */ /* 0x008fe8000c101904 */
[----:B----4-:R1:W-:Y:S01]  /*81e90*/  @P4 STG.E [R232.64], R241 ;  /* 0x000000f1e8004986 */ /* 0x0103e2000c101904 */
[----:B------:R-:W-:Y:S01]  /*81ea0*/  ISETP.LT.AND P4, PT, R251, c[0x0][0x178], !P2 ;  /* 0x00005e00fb007a0c */ /* 0x000fe20005781270 */
[----:B-1----:R-:W-:-:S02]  /*81eb0*/  IMAD.WIDE R232, R3, 0x4, R204 ;  /* 0x0000000403e87825 */ /* 0x002fc400078e02cc */
[----:B------:R-:W3:Y:S01]  /*81ec0*/  LDL.LU R3, [R1+0x227c] ;  /* 0x00227c0001037983 */ /* 0x000ee20000300800 */
[----:B------:R-:W-:Y:S01]  /*81ed0*/  ISETP.LT.AND P2, PT, R250, c[0x0][0x178], !P2 ;  /* 0x00005e00fa007a0c */ /* 0x000fe20005741270 */
[----:B------:R-:W-:-:S04]  /*81ee0*/  IMAD.WIDE R234, R0, 0x4, R238 ;  /* 0x0000000400ea7825 */ /* 0x000fc800078e02ee */
[C---:B------:R-:W-:Y:S01]  /*81ef0*/  IMAD.WIDE R240, R0.reuse, 0x4, R236 ;  /* 0x0000000400f07825 */ /* 0x040fe200078e02ec */
[----:B------:R1:W-:Y:S04]  /*81f00*/  @P3 STG.E [R232.64], R245 ;  /* 0x000000f5e8003986 */ /* 0x0003e8000c101904 */
[----:B------:R4:W-:Y:S04]  /*81f10*/  @P5 STG.E [R234.64], R246 ;  /* 0x000000f6ea005986 */ /* 0x0009e8000c101904 */
[----:B------:R4:W-:Y:S04]  /*81f20*/  @P6 STG.E [R240.64], R247 ;  /* 0x000000f7f0006986 */ /* 0x0009e8000c101904 */
[----:B-1----:R-:W3:Y:S01]  /*81f30*/  LDL.LU R245, [R1+0x158] ;  /* 0x0001580001f57983 */ /* 0x002ee20000300800 */
        /* <DEDUP_REMOVED lines=16> */
[----:B------:R-:W-:-:S04]  /*82040*/  IMAD.WIDE R234, R0, 0x4, R236 ;  /* 0x0000000400ea7825 */ /* 0x000fc800078e02ec */
[C---:B------:R-:W-:Y:S01]  /*82050*/  IMAD.WIDE R240, R0.reuse, 0x4, R206 ;  /* 0x0000000400f07825 */ /* 0x040fe200078e02ce */
[----:B--2---:R1:W-:Y:S04]  /*82060*/  @P3 STG.E [R232.64], R242 ;  /* 0x000000f2e8003986 */ /* 0x0043e8000c101904 */
[----:B------:R2:W-:Y:S04]  /*82070*/  @P5 STG.E [R234.64], R243 ;  /* 0x000000f3ea005986 */ /* 0x0005e8000c101904 */
[----:B------:R3:W-:Y:S01]  /*82080*/  @P6 STG.E [R240.64], R244 ;  /* 0x000000f4f0006986 */ /* 0x0007e2000c101904 */
[----:B------:R-:W-:Y:S01]  /*82090*/  ISETP.LT.AND P6, PT, R211, c[0x0][0x178], !P4 ;  /* 0x00005e00d3007a0c */ /* 0x000fe200067c1270 */
[----:B-1----:R-:W-:-:S02]  /*820a0*/  IMAD.WIDE R232, R0, 0x4, R204 ;  /* 0x0000000400e87825 */ /* 0x002fc400078e02cc */
[----:B--2---:R-:W2:Y:S04]  /*820b0*/  LDL.LU R243, [R1+0x2284] ;  /* 0x0022840001f37983 */ /* 0x004ea80000300800 */
[----:B------:R-:W2:Y:S01]  /*820c0*/  LDL.LU R242, [R1+0x2288] ;  /* 0x0022880001f27983 */ /* 0x000ea20000300800 */
[----:B---3--:R-:W-:-:S04]  /*820d0*/  ISETP.GE.AND P0, PT, R3, c[0x0][0x17c], PT ;  /* 0x00005f0003007a0c */ /* 0x008fc80003f06270 */
        /* <DEDUP_REMOVED lines=25> */
[----:B------:R-:W-:Y:S01]  /*82270*/  ISETP.LT.AND P1, PT, R187, c[0x0][0x178], !P4 ;  /* 0x00005e00bb007a0c */ /* 0x000fe20006721270 */
[----:B------:R-:W-:Y:S01]  /*82280*/  IMAD.WIDE R232, R0, 0x4, R236 ;  /* 0x0000000400e87825 */ /* 0x000fe200078e02ec */
[----:B------:R-:W-:-:S02]  /*82290*/  ISETP.LT.AND P3, PT, R251, c[0x0][0x178], !P4 ;  /* 0x00005e00fb007a0c */ /* 0x000fc40006761270 */
[C---:B------:R-:W-:Y:S01]  /*822a0*/  IADD3 R3, R0.reuse, c[0x0][0x198], RZ ;  /* 0x0000660000037a10 */ /* 0x040fe20007ffe0ff */
[----:B------:R-:W-:Y:S01]  /*822b0*/  IMAD.WIDE R234, R0, 0x4, R206 ;  /* 0x0000000400ea7825 */ /* 0x000fe200078e02ce */
[----:B------:R-:W-:Y:S02]  /*822c0*/  ISETP.LT.AND P4, PT, R250, c[0x0][0x178], !P4 ;  /* 0x00005e00fa007a0c */ /* 0x000fe40006781270 */
[----:B--2---:R-:W-:Y:S02]  /*822d0*/  ISETP.GE.AND P2, PT, R243, c[0x0][0x17c], PT ;  /* 0x00005f00f3007a0c */ /* 0x004fe40003f46270 */
[----:B------:R-:W-:Y:S02]  /*822e0*/  ISETP.GE.AND P0, PT, R242, c[0x0][0x17c], PT ;  /* 0x00005f00f2007a0c */ /* 0x000fe40003f06270 */
[----:B------:R-:W2:Y:S04]  /*822f0*/  LDL.LU R242, [R1+0x420] ;  /* 0x0004200001f27983 */ /* 0x000ea80000300800 */
[----:B------:R-:W2:Y:S04]  /*82300*/  LDL.LU R243, [R1+0x3b0] ;  /* 0x0003b00001f37983 */ /* 0x000ea80000300800 */
[----:B------:R-:W2:Y:S01]  /*82310*/  LDL.LU R244, [R1+0x3a0] ;  /* 0x0003a00001f47983 */ /* 0x000ea20000300800 */
[----:B------:R-:W-:-:S02]  /*82320*/  ISETP.LT.AND P5, PT, R211, c[0x0][0x178], !P2 ;  /* 0x00005e00d3007a0c */ /* 0x000fc400057a1270 */
[----:B------:R-:W-:Y:S01]  /*82330*/  ISETP.LT.AND P6, PT, R187, c[0x0][0x178], !P2 ;  /* 0x00005e00bb007a0c */ /* 0x000fe200057c1270 */
[----:B---3--:R1:W-:Y:S02]  /*82340*/  @P1 STG.E [R232.64], R240 ;  /* 0x000000f0e8001986 */ /* 0x0083e4000c101904 */
[----:B-1----:R-:W-:Y:S02]  /*82350*/  IMAD.WIDE R232, R0, 0x4, R204 ;  /* 0x0000000400e87825 */ /* 0x002fe400078e02cc */
[----:B------:R-:W3:Y:S04]  /*82360*/  LDL.LU R0, [R1+0x228c] ;  /* 0x00228c0001007983 */ /* 0x000ee80000300800 */
[----:B----4-:R1:W-:Y:S01]  /*82370*/  @P3 STG.E [R234.64], R241 ;  /* 0x000000f1ea003986 */ /* 0x0103e2000c101904 */
[----:B------:R-:W-:-:S02]  /*82380*/  ISETP.LT.AND P3, PT, R251, c[0x0][0x178], !P2 ;  /* 0x00005e00fb007a0c */ /* 0x000fc40005761270 */
[----:B------:R-:W-:Y:S01]  /*82390*/  ISETP.LT.AND P2, PT, R250, c[0x0][0x178], !P2 ;  /* 0x00005e00fa007a0c */ /* 0x000fe20005741270 */
[----:B------:R4:W-:Y:S01]  /*823a0*/  @P4 STG.E [R232.64], R245 ;  /* 0x000000f5e8004986 */ /* 0x0009e2000c101904 */
[----:B-1----:R-:W-:-:S04]  /*823b0*/  IMAD.WIDE R234, R3, 0x4, R238 ;  /* 0x0000000403ea7825 */ /* 0x002fc800078e02ee */
[C---:B------:R-:W-:Y:S01]  /*823c0*/  IMAD.WIDE R240, R3.reuse, 0x4, R236 ;  /* 0x0000000403f07825 */ /* 0x040fe200078e02ec */
[----:B------:R1:W-:Y:S04]  /*823d0*/  @P5 STG.E [R234.64], R246 ;  /* 0x000000f6ea005986 */ /* 0x0003e8000c101904 */
[----:B----4-:R-:W3:Y:S01]  /*823e0*/  LDL.LU R245, [R1+0x1e0] ;  /* 0x0001e00001f57983 */ /* 0x010ee20000300800 */
[----:B------:R-:W-:-:S03]  /*823f0*/  IMAD.WIDE R232, R3, 0x4, R206 ;  /* 0x0000000403e87825 */ /* 0x000fc600078e02ce */
[----:B------:R1:W-:Y:S04]  /*82400*/  @P6 STG.E [R240.64], R247 ;  /* 0x000000f7f0006986 */ /* 0x0003e8000c101904 */
[----:B-1----:R-:W3:Y:S01]  /*82410*/  LDL.LU R246, [R1+0x424] ;  /* 0x0004240001f67983 */ /* 0x002ee20000300800 */
[----:B------:R-:W-:-:S03]  /*82420*/  IMAD.WIDE R234, R3, 0x4, R204 ;  /* 0x0000000403ea7825 */ /* 0x000fc600078e02cc */
[----:B------:R-:W3:Y:S04]  /*82430*/  LDL.LU R247, [R1+0x3b4] ;  /* 0x0003b40001f77983 */ /* 0x000ee80000300800 */
[----:B------:R1:W-:Y:S01]  /*82440*/  @P3 STG.E [R232.64], R249 ;  /* 0x000000f9e8003986 */ /* 0x0003e2000c101904 */
[----:B------:R-:W-:-:S03]  /*82450*/  ISETP.GE.AND P3, PT, R248, c[0x0][0x17c], PT ;  /* 0x00005f00f8007a0c */ /* 0x000fc60003f66270 */
[----:B------:R1:W-:Y:S04]  /*82460*/  @P2 STG.E [R234.64], R231 ;  /* 0x000000e7ea002986 */ /* 0x0003e8000c101904 */
[----:B-1----:R-:W3:Y:S04]  /*82470*/  LDL.LU R249, [R1+0x3a4] ;  /* 0x0003a40001f97983 */ /* 0x002ee80000300800 */
[----:B------:R-:W3:Y:S04]  /*82480*/  LDL.LU R231, [R1+0x1e4] ;  /* 0x0001e40001e77983 */ /* 0x000ee80000300800 */
[----:B------:R-:W3:Y:S01]  /*82490*/  LDL.LU R248, [R1+0x460] ;  /* 0x0004600001f87983 */ /* 0x000ee20000300800 */
[----:B------:R-:W-:-:S02]  /*824a0*/  ISETP.LT.AND P4, PT, R211, c[0x0][0x178], !P0 ;  /* 0x00005e00d3007a0c */ /* 0x000fc40004781270 */
[----:B------:R-:W-:Y:S02]  /*824b0*/  IADD3 R3, R3, c[0x0][0x198], RZ ;  /* 0x0000660003037a10 */ /* 0x000fe40007ffe0ff */
[----:B------:R-:W-:Y:S02]  /*824c0*/  ISETP.LT.AND P5, PT, R187, c[0x0][0x178], !P0 ;  /* 0x00005e00bb007a0c */ /* 0x000fe400047a1270 */
[----:B------:R-:W-:Y:S01]  /*824d0*/  ISETP.LT.AND P6, PT, R251, c[0x0][0x178], !P0 ;  /* 0x00005e00fb007a0c */ /* 0x000fe200047c1270 */
[----:B------:R-:W-:Y:S01]  /*824e0*/  IMAD.WIDE R240, R3, 0x4, R238 ;  /* 0x0000000403f07825 */ /* 0x000fe200078e02ee */
[----:B------:R-:W-:-:S03]  /*824f0*/  ISETP.LT.AND P0, PT, R250, c[0x0][0x178], !P0 ;  /* 0x00005e00fa007a0c */ /* 0x000fc60004701270 */
[----:B------:R-:W-:-:S04]  /*82500*/  IMAD.WIDE R232, R3, 0x4, R236 ;  /* 0x0000000403e87825 */ /* 0x000fc800078e02ec */
[----:B------:R-:W-:Y:S01]  /*82510*/  IMAD.WIDE R234, R3, 0x4, R206 ;  /* 0x0000000403ea7825 */ /* 0x000fe200078e02ce */
[----:B--2---:R-:W-:Y:S04]  /*82520*/  @P4 STG.E [R240.64], R242 ;  /* 0x000000f2f0004986 */ /* 0x004fe8000c101904 */
[----:B------:R1:W-:Y:S04]  /*82530*/  @P5 STG.E [R232.64], R243 ;  /* 0x000000f3e8005986 */ /* 0x0003e8000c101904 */
[----:B------:R2:W-:Y:S01]  /*82540*/  @P6 STG.E [R234.64], R244 ;  /* 0x000000f4ea006986 */ /* 0x0005e2000c101904 */
[----:B------:R-:W-:-:S03]  /*82550*/  ISETP.LT.AND P6, PT, R211, c[0x0][0x178], !P3 ;  /* 0x00005e00d3007a0c */ /* 0x000fc60005fc1270 */
[----:B-1----:R-:W4:Y:S01]  /*82560*/  LDL.LU R243, [R1+0x2294] ;  /* 0x0022940001f37983 */ /* 0x002f220000300800 */
[----:B--2---:R-:W-:-:S03]  /*82570*/  IMAD.WIDE R234, R3, 0x4, R204 ;  /* 0x0000000403ea7825 */ /* 0x004fc600078e02cc */
[----:B------:R-:W4:Y:S01]  /*82580*/  LDL.LU R242, [R1+0x2298] ;  /* 0x0022980001f27983 */ /* 0x000f220000300800 */
        /* <DEDUP_REMOVED lines=10> */
[----:B------:R3:W-:Y:S01]  /*82630*/  @P2 STG.E [R240.64], R246 ;  /* 0x000000f6f0002986 */ /* 0x0007e2000c101904 */
[----:B-1----:R-:W-:-:S03]  /*82640*/  IMAD.WIDE R234, R0, 0x4, R204 ;  /* 0x0000000400ea7825 */ /* 0x002fc600078e02cc */
[----:B------:R-:W2:Y:S04]  /*82650*/  LDL.LU R245, [R1+0x1f0] ;  /* 0x0001f00001f57983 */ /* 0x000ea80000300800 */
[----:B------:R1:W-:Y:S01]  /*82660*/  @P4 STG.E [R232.64], R247 ;  /* 0x000000f7e8004986 */ /* 0x0003e2000c101904 */
[----:B---3--:R-:W-:-:S03]  /*82670*/  IMAD.WIDE R240, R3, 0x4, R238 ;  /* 0x0000000403f07825 */ /* 0x008fc600078e02ee */
[----:B------:R-:W3:Y:S01]  /*82680*/  LDL.LU R246, [R1+0x464] ;  /* 0x0004640001f67983 */ /* 0x000ee20000300800 */
[----:B-1----:R-:W-:-:S03]  /*82690*/  IMAD.WIDE R232, R0, 0x4, R206 ;  /* 0x0000000400e87825 */ /* 0x002fc600078e02ce */
[----:B------:R-:W2:Y:S04]  /*826a0*/  LDL.LU R247, [R1+0x434] ;  /* 0x0004340001f77983 */ /* 0x000ea80000300800 */
        /* <DEDUP_REMOVED lines=12> */
[----:B------:R-:W-:Y:S02]  /*82770*/  ISETP.LT.AND P4, PT, R251, c[0x0][0x178], !P3 ;  /* 0x00005e00fb007a0c */ /* 0x000fe40005f81270 */
[----:B------:R-:W-:Y:S02]  /*82780*/  ISETP.LT.AND P3, PT, R250, c[0x0][0x178], !P3 ;  /* 0x00005e00fa007a0c */ /* 0x000fe40005f61270 */
[----:B----4-:R-:W-:Y:S02]  /*82790*/  ISETP.GE.AND P2, PT, R243, c[0x0][0x17c], PT ;  /* 0x00005f00f3007a0c */ /* 0x010fe40003f46270 */
[----:B------:R-:W-:Y:S02]  /*827a0*/  ISETP.GE.AND P1, PT, R242, c[0x0][0x17c], PT ;  /* 0x00005f00f2007a0c */ /* 0x000fe40003f26270 */
[----:B------:R-:W4:Y:S04]  /*827b0*/  LDL.LU R242, [R1+0x580] ;  /* 0x0005800001f27983 */ /* 0x000f280000300800 */
[----:B------:R-:W4:Y:S04]  /*827c0*/  LDL.LU R243, [R1+0x4a0] ;  /* 0x0004a00001f37983 */ /* 0x000f280000300800 */
[----:B------:R-:W4:Y:S01]  /*827d0*/  LDL.LU R244, [R1+0x440] ;  /* 0x0004400001f47983 */ /* 0x000f220000300800 */
[----:B------:R-:W-:-:S02]  /*827e0*/  ISETP.LT.AND P5, PT, R211, c[0x0][0x178], !P2 ;  /* 0x00005e00d3007a0c */ /* 0x000fc400057a1270 */
        /* <DEDUP_REMOVED lines=10> */
[----:B------:R1:W-:Y:S03]  /*82890*/  @P5 STG.E [R234.64], R246 ;  /* 0x000000f6ea005986 */ /* 0x0003e6000c101904 */
[C---:B---3--:R-:W-:Y:S01]  /*828a0*/  IMAD.WIDE R232, R0.reuse, 0x4, R206 ;  /* 0x0000000400e87825 */ /* 0x048fe200078e02ce */
[----:B------:R-:W3:Y:S04]  /*828b0*/  LDL.LU R245, [R1+0x1d0] ;  /* 0x0001d00001f57983 */ /* 0x000ee80000300800 */
[----:B------:R1:W-:Y:S04]  /*828c0*/  @P6 STG.E [R240.64], R247 ;  /* 0x000000f7f0006986 */ /* 0x0003e8000c101904 */
[----:B-1----:R-:W3:Y:S01]  /*828d0*/  LDL.LU R246, [R1+0x584] ;  /* 0x0005840001f67983 */ /* 0x002ee20000300800 */
[----:B------:R-:W-:-:S03]  /*828e0*/  IMAD.WIDE R234, R0, 0x4, R204 ;  /* 0x0000000400ea7825 */ /* 0x000fc600078e02cc */
[----:B------:R1:W-:Y:S04]  /*828f0*/  @P4 STG.E [R232.64], R249 ;  /* 0x000000f9e8004986 */ /* 0x0003e8000c101904 */
[----:B------:R-:W3:Y:S01]  /*82900*/  LDL.LU R247, [R1+0x4a4] ;  /* 0x0004a40001f77983 */ /* 0x000ee20000300800 */
[----:B------:R-:W-:-:S03]  /*82910*/  ISETP.GE.AND P4, PT, R248, c[0x0][0x17c], PT ;  /* 0x00005f00f8007a0c */ /* 0x000fc60003f86270 */
[----:B------:R1:W-:Y:S04]  /*82920*/  @P2 STG.E [R234.64], R231 ;  /* 0x000000e7ea002986 */ /* 0x0003e8000c101904 */
[----:B-1----:R-:W3:Y:S04]  /*82930*/  LDL.LU R249, [R1+0x444] ;  /* 0x0004440001f97983 */ /* 0x002ee80000300800 */
[----:B------:R-:W3:Y:S04]  /*82940*/  LDL.LU R231, [R1+0x1d4] ;  /* 0x0001d40001e77983 */ /* 0x000ee80000300800 */
[----:B------:R-:W3:Y:S01]  /*82950*/  LDL.LU R248, [R1+0x5b0] ;  /* 0x0005b00001f87983 */ /* 0x000ee20000300800 */
        /* <DEDUP_REMOVED lines=9> */
[----:B----4-:R1:W-:Y:S01]  /*829f0*/  @P3 STG.E [R240.64], R242 ;  /* 0x000000f2f0003986 */ /* 0x0103e2000c101904 */
        /* <DEDUP_REMOVED lines=12> */
[C---:B----4-:R-:W-:Y:S02]  /*82ac0*/  IMAD.WIDE R234, R0.reuse, 0x4, R238 ;  /* 0x0000000400ea7825 */ /* 0x050fe400078e02ee */
[----:B---3--:R1:W-:Y:S04]  /*82ad0*/  @P1 STG.E [R232.64], R245 ;  /* 0x000000f5e8001986 */ /* 0x0083e8000c101904 */
[----:B------:R3:W-:Y:S04]  /*82ae0*/  @P2 STG.E [R234.64], R246 ;  /* 0x000000f6ea002986 */ /* 0x0007e8000c101904 */
        /* <DEDUP_REMOVED lines=47> */
[----:B------:R-:W4:Y:S04]  /*82de0*/  LDL.LU R248, [R1+0x3ac] ;  /* 0x0003ac0001f87983 */ /* 0x000f280000300800 */
[----:B------:R1:W-:Y:S04]  /*82df0*/  @P2 STG.E [R232.64], R231 ;  /* 0x000000e7e8002986 */ /* 0x0003e8000c101904 */
[----:B-1----:R-:W4:Y:S04]  /*82e00*/  LDL.LU R249, [R1+0x1ec] ;  /* 0x0001ec0001f97983 */ /* 0x002f280000300800 */
        /* <DEDUP_REMOVED lines=41> */
[----:B------:R-:W4:Y:S04]  /*830a0*/  LDL.LU R231, [R1+0x22bc] ;  /* 0x0022bc0001e77983 */ /* 0x000f280000300800 */
[----:B------:R-:W4:Y:S01]  /*830b0*/  LDL.LU R246, [R1+0x22c0] ;  /* 0x0022c00001f67983 */ /* 0x000f220000300800 */
[----:B------:R-:W-:-:S02]  /*830c0*/  ISETP.LT.AND P0, PT, R187, c[0x0][0x178], !P3 ;  /* 0x00005e00bb007a0c */ /* 0x000fc40005f01270 */
[----:B------:R-:W-:Y:S01]  /*830d0*/  ISETP.LT.AND P4, PT, R251, c[0x0][0x178], !P3 ;  /* 0x00005e00fb007a0c */ /* 0x000fe20005f81270 */
[----:B------:R-:W-:-:S04]  /*830e0*/  IMAD.WIDE R234, R3, 0x4, R236 ;  /* 0x0000000403ea7825 */ /* 0x000fc800078e02ec */
[C---:B------:R-:W-:Y:S01]  /*830f0*/  IMAD.WIDE R232, R3.reuse, 0x4, R206 ;  /* 0x0000000403e87825 */ /* 0x040fe200078e02ce */
[----:B------:R-:W-:Y:S02]  /*83100*/  IADD3 R0, R3, c[0x0][0x198], RZ ;  /* 0x0000660003007a10 */ /* 0x000fe40007ffe0ff */
[----:B--2---:R-:W-:Y:S02]  /*83110*/  ISETP.GE.AND P2, PT, R243, c[0x0][0x17c], PT ;  /* 0x00005f00f3007a0c */ /* 0x004fe40003f46270 */
[----:B------:R-:W-:Y:S02]  /*83120*/  ISETP.GE.AND P1, PT, R242, c[0x0][0x17c], PT ;  /* 0x00005f00f2007a0c */ /* 0x000fe40003f26270 */
[----:B------:R-:W2:Y:S04]  /*83130*/  LDL.LU R242, [R1+0x4a8] ;  /* 0x0004a80001f27983 */ /* 0x000ea80000300800 */
[----:B------:R-:W2:Y:S04]  /*83140*/  LDL.LU R243, [R1+0x448] ;  /* 0x0004480001f37983 */ /* 0x000ea80000300800 */
[----:B---3--:R-:W-:Y:S04]  /*83150*/  @P0 STG.E [R234.64], R240 ;  /* 0x000000f0ea000986 */ /* 0x008fe8000c101904 */
[----:B----4-:R1:W-:Y:S02]  /*83160*/  @P4 STG.E [R232.64], R241 ;  /* 0x000000f1e8004986 */ /* 0x0103e4000c101904 */
[----:B-1----:R-:W-:-:S02]  /*83170*/  IMAD.WIDE R232, R3, 0x4, R204 ;  /* 0x0000000403e87825 */ /* 0x002fc400078e02cc */
[----:B------:R-:W3:Y:S01]  /*83180*/  LDL.LU R3, [R1+0x588] ;  /* 0x0005880001037983 */ /* 0x000ee20000300800 */
[C---:B------:R-:W-:Y:S02]  /*83190*/  ISETP.LT.AND P3, PT, R250.reuse, c[0x0][0x178], !P3 ;  /* 0x00005e00fa007a0c */ /* 0x040fe40005f61270 */
[----:B------:R-:W-:Y:S02]  /*831a0*/  ISETP.LT.AND P5, PT, R211, c[0x0][0x178], !P2 ;  /* 0x00005e00d3007a0c */ /* 0x000fe400057a1270 */
[----:B------:R-:W-:Y:S02]  /*831b0*/  ISETP.LT.AND P6, PT, R187, c[0x0][0x178], !P2 ;  /* 0x00005e00bb007a0c */ /* 0x000fe400057c1270 */
[----:B------:R-:W-:Y:S02]  /*831c0*/  ISETP.LT.AND P4, PT, R251, c[0x0][0x178], !P2 ;  /* 0x00005e00fb007a0c */ /* 0x000fe40005781270 */
[----:B------:R-:W-:Y:S01]  /*831d0*/  ISETP.LT.AND P2, PT, R250, c[0x0][0x178], !P2 ;  /* 0x00005e00fa007a0c */ /* 0x000fe20005741270 */
[----:B------:R-:W-:Y:S01]  /*831e0*/  IMAD.WIDE R234, R0, 0x4, R238 ;  /* 0x0000000400ea7825 */ /* 0x000fe200078e02ee */
[----:B------:R-:W-:-:S02]  /*831f0*/  ISETP.GE.AND P0, PT, R231, c[0x0][0x17c], PT ;  /* 0x00005f00e7007a0c */ /* 0x000fc40003f06270 */
[----:B------:R-:W4:Y:S01]  /*83200*/  LDL.LU R231, [R1+0x23d0] ;  /* 0x0023d00001e77983 */ /* 0x000f220000300800 */
[----:B------:R-:W-:-:S03]  /*83210*/  IMAD.WIDE R240, R0, 0x4, R236 ;  /* 0x0000000400f07825 */ /* 0x000fc600078e02ec */
[----:B------:R1:W-:Y:S04]  /*83220*/  @P3 STG.E [R232.64], R244 ;  /* 0x000000f4e8003986 */ /* 0x0003e8000c101904 */
[----:B------:R1:W-:Y:S04]  /*83230*/  @P5 STG.E [R234.64], R245 ;  /* 0x000000f5ea005986 */ /* 0x0003e8000c101904 */
[----:B------:R1:W-:Y:S04]  /*83240*/  @P6 STG.E [R240.64], R247 ;  /* 0x000000f7f0006986 */ /* 0x0003e8000c101904 */
[----:B-1----:R-:W4:Y:S01]  /*83250*/  LDL.LU R244, [R1+0x1d8] ;  /* 0x0001d80001f47983 */ /* 0x002f220000300800 */
[----:B------:R-:W-:-:S03]  /*83260*/  IMAD.WIDE R232, R0, 0x4, R206 ;  /* 0x0000000400e87825 */ /* 0x000fc600078e02ce */
[----:B------:R-:W4:Y:S01]  /*83270*/  LDL.LU R245, [R1+0x58c] ;  /* 0x00058c0001f57983 */ /* 0x000f220000300800 */
        /* <DEDUP_REMOVED lines=11> */
[----:B------:R-:W-:-:S05]  /*83330*/  IADD3 R0, R0, c[0x0][0x198], RZ ;  /* 0x0000660000007a10 */ /* 0x000fca0007ffe0ff */
[----:B------:R-:W-:-:S04]  /*83340*/  IMAD.WIDE R232, R0, 0x4, R238 ;  /* 0x0000000400e87825 */ /* 0x000fc800078e02ee */
[----:B------:R-:W-:-:S04]  /*83350*/  IMAD.WIDE R234, R0, 0x4, R236 ;  /* 0x0000000400ea7825 */ /* 0x000fc800078e02ec */
[----:B------:R-:W-:Y:S01]  /*83360*/  IMAD.WIDE R240, R0, 0x4, R206 ;  /* 0x0000000400f07825 */ /* 0x000fe200078e02ce */
[----:B---3--:R-:W-:Y:S04]  /*83370*/  @P3 STG.E [R232.64], R3 ;  /* 0x00000003e8003986 */ /* 0x008fe8000c101904 */
[----:B--2---:R-:W-:Y:S04]  /*83380*/  @P5 STG.E [R234.64], R242 ;  /* 0x000000f2ea005986 */ /* 0x004fe8000c101904 */
[----:B------:R1:W-:Y:S04]  /*83390*/  @P6 STG.E [R240.64], R243 ;  /* 0x000000f3f0006986 */ /* 0x0003e8000c101904 */
[----:B-1----:R-:W2:Y:S04]  /*833a0*/  LDL.LU R243, [R1+0x22c4] ;  /* 0x0022c40001f37983 */ /* 0x002ea80000300800 */
[----:B------:R-:W3:Y:S01]  /*833b0*/  LDL.LU R242, [R1+0x22c8] ;  /* 0x0022c80001f27983 */ /* 0x000ee20000300800 */
[----:B------:R-:W-:-:S02]  /*833c0*/  ISETP.LT.AND P1, PT, R250, c[0x0][0x178], !P1 ;  /* 0x00005e00fa007a0c */ /* 0x000fc40004f21270 */
[----:B------:R-:W-:Y:S02]  /*833d0*/  ISETP.LT.AND P2, PT, R211, c[0x0][0x178], !P0 ;  /* 0x00005e00d3007a0c */ /* 0x000fe40004741270 */
[----:B------:R-:W-:Y:S02]  /*833e0*/  ISETP.LT.AND P3, PT, R187, c[0x0][0x178], !P0 ;  /* 0x00005e00bb007a0c */ /* 0x000fe40004761270 */
[C---:B------:R-:W-:Y:S02]  /*833f0*/  IADD3 R3, R0.reuse, c[0x0][0x198], RZ ;  /* 0x0000660000037a10 */ /* 0x040fe40007ffe0ff */
[----:B------:R-:W-:Y:S01]  /*83400*/  ISETP.LT.AND P5, PT, R251, c[0x0][0x178], !P0 ;  /* 0x00005e00fb007a0c */ /* 0x000fe200047a1270 */
[----:B------:R-:W-:Y:S01]  /*83410*/  IMAD.WIDE R232, R0, 0x4, R204 ;  /* 0x0000000400e87825 */ /* 0x000fe200078e02cc */
[----:B------:R-:W-:Y:S02]  /*83420*/  ISETP.LT.AND P0, PT, R250, c[0x0][0x178], !P0 ;  /* 0x00005e00fa007a0c */ /* 0x000fe40004701270 */
[----:B------:R-:W-:Y:S01]  /*83430*/  ISETP.LT.AND P6, PT, R211, c[0x0][0x178], !P4 ;  /* 0x00005e00d3007a0c */ /* 0x000fe200067c1270 */
[C---:B------:R-:W-:Y:S01]  /*83440*/  IMAD.WIDE R234, R3.reuse, 0x4, R238 ;  /* 0x0000000403ea7825 */ /* 0x040fe200078e02ee */
[----:B------:R-:W-:-:S03]  /*83450*/  IADD3 R0, R3, c[0x0][0x198], RZ ;  /* 0x0000660003007a10 */ /* 0x000fc60007ffe0ff */
[C---:B------:R-:W-:Y:S01]  /*83460*/  IMAD.WIDE R240, R3.reuse, 0x4, R236 ;  /* 0x0000000403f07825 */ /* 0x040fe200078e02ec */
[----:B----4-:R1:W-:Y:S04]  /*83470*/  @P1 STG.E [R232.64], R244 ;  /* 0x000000f4e8001986 */ /* 0x0103e8000c101904 */
[----:B------:R4:W-:Y:S04]  /*83480*/  @P2 STG.E [R234.64], R245 ;  /* 0x000000f5ea002986 */ /* 0x0009e8000c101904 */
[----:B------:R4:W-:Y:S01]  /*83490*/  @P3 STG.E [R240.64], R247 ;  /* 0x000000f7f0003986 */ /* 0x0009e2000c101904 */
[----:B-1----:R-:W-:-:S03]  /*834a0*/  IMAD.WIDE R232, R3, 0x4, R206 ;  /* 0x0000000403e87825 */ /* 0x002fc600078e02ce */
[----:B------:R-:W3:Y:S01]  /*834b0*/  LDL.LU R244, [R1+0x458] ;  /* 0x0004580001f47983 */ /* 0x000ee20000300800 */
[----:B----4-:R-:W-:-:S03]  /*834c0*/  IMAD.WIDE R234, R3, 0x4, R204 ;  /* 0x0000000403ea7825 */ /* 0x010fc600078e02cc */
[----:B------:R-:W4:Y:S01]  /*834d0*/  LDL.LU R245, [R1+0x5bc] ;  /* 0x0005bc0001f57983 */ /* 0x000f220000300800 */
[----:B------:R-:W-:-:S03]  /*834e0*/  IMAD.WIDE R240, R0, 0x4, R238 ;  /* 0x0000000400f07825 */ /* 0x000fc600078e02ee */
[----:B------:R-:W4:Y:S04]  /*834f0*/  LDL.LU R247, [R1+0x59c] ;  /* 0x00059c0001f77983 */ /* 0x000f280000300800 */
[----:B------:R1:W-:Y:S04]  /*83500*/  @P5 STG.E [R232.64], R248 ;  /* 0x000000f8e8005986 */ /* 0x0003e8000c101904 */
[----:B------:R1:W-:Y:S04]  /*83510*/  @P0 STG.E [R234.64], R249 ;  /* 0x000000f9ea000986 */ /* 0x0003e8000c101904 */
[----:B------:R1:W-:Y:S04]  /*83520*/  @P6 STG.E [R240.64], R246 ;  /* 0x000000f6f0006986 */ /* 0x0003e8000c101904 */
[----:B-1----:R-:W4:Y:S04]  /*83530*/  LDL.LU R248, [R1+0x52c] ;  /* 0x00052c0001f87983 */ /* 0x002f280000300800 */
[----:B------:R-:W4:Y:S04]  /*83540*/  LDL.LU R249, [R1+0x45c] ;  /* 0x00045c0001f97983 */ /* 0x000f280000300800 */
[----:B------:R-:W4:Y:S04]  /*83550*/  LDL.LU R240, [R1+0x598] ;  /* 0x0005980001f07983 */ /* 0x000f280000300800 */
[----:B------:R-:W4:Y:S01]  /*83560*/  LDL.LU R241, [R1+0x528] ;  /* 0x0005280001f17983 */ /* 0x000f220000300800 */
[----:B--2---:R-:W-:-:S03]  /*83570*/  ISETP.GE.AND P1, PT, R243, c[0x0][0x17c], PT ;  /* 0x00005f00f3007a0c */ /* 0x004fc60003f26270 */
[----:B------:R-:W2:Y:S01]  /*83580*/  LDL.LU R243, [R1+0x22cc] ;  /* 0x0022cc0001f37983 */ /* 0x000ea20000300800 */
[----:B---3--:R-:W-:-:S03]  /*83590*/  ISETP.GE.AND P0, PT, R242, c[0x0][0x17c], PT ;  /* 0x00005f00f2007a0c */ /* 0x008fc60003f06270 */
[----:B------:R-:W3:Y:S01]  /*835a0*/  LDL.LU R242, [R1+0x22d0] ;  /* 0x0022d00001f27983 */ /* 0x000ee20000300800 */
[----:B------:R-:W-:Y:S02]  /*835b0*/  ISETP.LT.AND P2, PT, R187, c[0x0][0x178], !P4 ;  /* 0x00005e00bb007a0c */ /* 0x000fe40006741270 */
[----:B------:R-:W-:Y:S01]  /*835c0*/  ISETP.LT.AND P3, PT, R251, c[0x0][0x178], !P4 ;  /* 0x00005e00fb007a0c */ /* 0x000fe20006761270 */
[----:B------:R-:W-:Y:S01]  /*835d0*/  IMAD.WIDE R232, R0, 0x4, R236 ;  /* 0x0000000400e87825 */ /* 0x000fe200078e02ec */
[----:B------:R-:W-:Y:S01]  /*835e0*/  ISETP.LT.AND P4, PT, R250, c[0x0][0x178], !P4 ;  /* 0x00005e00fa007a0c */ /* 0x000fe20006781270 */
[----:B------:R-:W3:Y:S01]  /*835f0*/  LDL.LU R246, [R1+0x550] ;  /* 0x0005500001f67983 */ /* 0x000ee20000300800 */
[----:B------:R-:W-:Y:S01]  /*83600*/  ISETP.LT.AND P5, PT, R211, c[0x0][0x178], !P1 ;  /* 0x00005e00d3007a0c */ /* 0x000fe20004fa1270 */
[C---:B------:R-:W-:Y:S01]  /*83610*/  IMAD.WIDE R234, R0.reuse, 0x4, R206 ;  /* 0x0000000400ea7825 */ /* 0x040fe200078e02ce */
[----:B------:R-:W-:Y:S02]  /*83620*/  ISETP.LT.AND P6, PT, R187, c[0x0][0x178], !P1 ;  /* 0x00005e00bb007a0c */ /* 0x000fe40004fc1270 */
[----:B------:R-:W-:-:S03]  /*83630*/  IADD3 R3, R0, c[0x0][0x198], RZ ;  /* 0x0000660000037a10 */ /* 0x000fc60007ffe0ff */
[----:B----4-:R1:W-:Y:S04]  /*83640*/  @P2 STG.E [R232.64], R240 ;  /* 0x000000f0e8002986 */ /* 0x0103e8000c101904 */
[----:B------:R4:W-:Y:S01]  /*83650*/  @P3 STG.E [R234.64], R241 ;  /* 0x000000f1ea003986 */ /* 0x0009e2000c101904 */
[----:B-1----:R-:W-:-:S04]  /*83660*/  IMAD.WIDE R232, R0, 0x4, R204 ;  /* 0x0000000400e87825 */ /* 0x002fc800078e02cc */
[C---:B----4-:R-:W-:Y:S01]  /*83670*/  IMAD.WIDE R234, R3.reuse, 0x4, R238 ;  /* 0x0000000403ea7825 */ /* 0x050fe200078e02ee */
[----:B------:R-:W-:Y:S03]  /*83680*/  @P4 STG.E [R232.64], R244 ;  /* 0x000000f4e8004986 */ /* 0x000fe6000c101904 */
[----:B------:R-:W-:Y:S01]  /*83690*/  IMAD.WIDE R240, R3, 0x4, R236 ;  /* 0x0000000403f07825 */ /* 0x000fe200078e02ec */
[----:B------:R-:W-:Y:S04]  /*836a0*/  @P5 STG.E [R234.64], R245 ;  /* 0x000000f5ea005986 */ /* 0x000fe8000c101904 */
[----:B------:R1:W-:Y:S01]  /*836b0*/  @P6 STG.E [R240.64], R247 ;  /* 0x000000f7f0006986 */ /* 0x0003e2000c101904 */
[----:B------:R-:W-:-:S03]  /*836c0*/  ISETP.LT.AND P3, PT, R251, c[0x0][0x178], !P1 ;  /* 0x00005e00fb007a0c */ /* 0x000fc60004f61270 */
[----:B-1----:R-:W4:Y:S01]  /*836d0*/  LDL.LU R247, [R1+0x554] ;  /* 0x0005540001f77983 */ /* 0x002f220000300800 */
[----:B------:R-:W-:-:S03]  /*836e0*/  IMAD.WIDE R232, R3, 0x4, R206 ;  /* 0x0000000403e87825 */ /* 0x000fc600078e02ce */
[----:B------:R-:W4:Y:S01]  /*836f0*/  LDL.LU R244, [R1+0x22d4] ;  /* 0x0022d40001f47983 */ /* 0x000f220000300800 */
[----:B------:R-:W-:-:S05]  /*83700*/  ISETP.LT.AND P1, PT, R250, c[0x0][0x178], !P1 ;  /* 0x00005e00fa007a0c */ /* 0x000fca0004f21270 */
[----:B------:R1:W-:Y:S01]  /*83710*/  @P3 STG.E [R232.64], R248 ;  /* 0x000000f8e8003986 */ /* 0x0003e2000c101904 */
[----:B------:R-:W-:-:S03]  /*83720*/  IMAD.WIDE R234, R3, 0x4, R204 ;  /* 0x0000000403ea7825 */ /* 0x000fc600078e02cc */
[----:B-1----:R-:W4:Y:S04]  /*83730*/  LDL.LU R248, [R1+0x540] ;  /* 0x0005400001f87983 */ /* 0x002f280000300800 */
[----:B------:R1:W-:Y:S01]  /*83740*/  @P1 STG.E [R234.64], R249 ;  /* 0x000000f9ea001986 */ /* 0x0003e2000c101904 */
[----:B--2---:R-:W-:-:S03]  /*83750*/  ISETP.GE.AND P2, PT, R243, c[0x0][0x17c], PT ;  /* 0x00005f00f3007a0c */ /* 0x004fc60003f46270 */
[----:B------:R-:W2:Y:S01]  /*83760*/  LDL.LU R243, [R1+0x22d8] ;  /* 0x0022d80001f37983 */ /* 0x000ea20000300800 */
[----:B---3--:R-:W-:-:S03]  /*83770*/  ISETP.GE.AND P3, PT, R242, c[0x0][0x17c], PT ;  /* 0x00005f00f2007a0c */ /* 0x008fc60003f66270 */
[----:B------:R-:W3:Y:S04]  /*83780*/  LDL.LU R242, [R1+0x22dc] ;  /* 0x0022dc0001f27983 */ /* 0x000ee80000300800 */
[----:B-1----:R-:W2:Y:S01]  /*83790*/  LDL.LU R249, [R1+0x544] ;  /* 0x0005440001f97983 */ /* 0x002ea20000300800 */
[----:B------:R-:W-:Y:S02]  /*837a0*/  ISETP.LT.AND P6, PT, R211, c[0x0][0x178], !P0 ;  /* 0x00005e00d3007a0c */ /* 0x000fe400047c1270 */
[----:B------:R-:W-:Y:S02]  /*837b0*/  IADD3 R3, R3, c[0x0][0x198], RZ ;  /* 0x0000660003037a10 */ /* 0x000fe40007ffe0ff */
[----:B------:R-:W-:Y:S02]  /*837c0*/  ISETP.LT.AND P4, PT, R187, c[0x0][0x178], !P0 ;  /* 0x00005e00bb007a0c */ /* 0x000fe40004781270 */
[----:B------:R-:W-:Y:S01]  /*837d0*/  ISETP.LT.AND P5, PT, R251, c[0x0][0x178], !P0 ;  /* 0x00005e00fb007a0c */ /* 0x000fe200047a1270 */
[----:B------:R-:W-:Y:S01]  /*837e0*/  IMAD.WIDE R240, R3, 0x4, R238 ;  /* 0x0000000403f07825 */ /* 0x000fe200078e02ee */
[----:B------:R-:W-:-:S02]  /*837f0*/  ISETP.LT.AND P0, PT, R250, c[0x0][0x178], !P0 ;  /* 0x00005e00fa007a0c */ /* 0x000fc40004701270 */
[----:B------:R-:W-:Y:S01]  /*83800*/  ISETP.LT.AND P1, PT, R211, c[0x0][0x178], !P2 ;  /* 0x00005e00d3007a0c */ /* 0x000fe20005721270 */
[----:B------:R-:W-:Y:S02]  /*83810*/  IMAD.WIDE R232, R3, 0x4, R236 ;  /* 0x0000000403e87825 */ /* 0x000fe400078e02ec */
[----:B------:R1:W-:Y:S01]  /*83820*/  @P6 STG.E [R240.64], R246 ;  /* 0x000000f6f0006986 */ /* 0x0003e2000c101904 */
[----:B------:R-:W-:Y:S01]  /*83830*/  ISETP.LT.AND P6, PT, R187, c[0x0][0x178], !P2 ;  /* 0x00005e00bb007a0c */ /* 0x000fe200057c1270 */
[C---:B------:R-:W-:Y:S01]  /*83840*/  IMAD.WIDE R234, R3.reuse, 0x4, R206 ;  /* 0x0000000403ea7825 */ /* 0x040fe200078e02ce */
[----:B------:R-:W-:Y:S01]  /*83850*/  IADD3 R0, R3, c[0x0][0x198], RZ ;  /* 0x0000660003007a10 */ /* 0x000fe20007ffe0ff */
[----:B------:R1:W-:Y:S04]  /*83860*/  @P4 STG.E [R232.64], R228 ;  /* 0x000000e4e8004986 */ /* 0x0003e8000c101904 */
[----:B------:R1:W-:Y:S01]  /*83870*/  @P5 STG.E [R234.64], R28 ;  /* 0x0000001cea005986 */ /* 0x0003e2000c101904 */
[----:B------:R-:W-:Y:S01]  /*83880*/  ISETP.LT.AND P4, PT, R251, c[0x0][0x178], !P2 ;  /* 0x00005e00fb007a0c */ /* 0x000fe20005781270 */
[----:B-1----:R-:W-:-:S04]  /*83890*/  IMAD.WIDE R240, R0, 0x4, R236 ;  /* 0x0000000400f07825 */ /* 0x002fc800078e02ec */
[----:B------:R-:W-:-:S04]  /*838a0*/  IMAD.WIDE R232, R3, 0x4, R204 ;  /* 0x0000000403e87825 */ /* 0x000fc800078e02cc */
[----:B------:R-:W-:Y:S01]  /*838b0*/  IMAD.WIDE R234, R0, 0x4, R238 ;  /* 0x0000000400ea7825 */ /* 0x000fe200078e02ee */
[----:B------:R1:W-:Y:S01]  /*838c0*/  @P0 STG.E [R232.64], R44 ;  /* 0x0000002ce8000986 */ /* 0x0003e2000c101904 */
[----:B------:R-:W-:Y:S02]  /*838d0*/  ISETP.LT.AND P2, PT, R250, c[0x0][0x178], !P2 ;  /* 0x00005e00fa007a0c */ /* 0x000fe40005741270 */
[----:B------:R-:W-:Y:S02]  /*838e0*/  ISETP.LT.AND P5, PT, R211, c[0x0][0x178], !P3 ;  /* 0x00005e00d3007a0c */ /* 0x000fe40005fa1270 */
[----:B------:R-:W-:Y:S02]  /*838f0*/  ISETP.LT.AND P0, PT, R187, c[0x0][0x178], !P3 ;  /* 0x00005e00bb007a0c */ /* 0x000fe40005f01270 */
[C---:B------:R-:W-:Y:S01]  /*83900*/  IADD3 R3, R0.reuse, c[0x0][0x198], RZ ;  /* 0x0000660000037a10 */ /* 0x040fe20007ffe0ff */
[----:B-1----:R-:W-:Y:S01]  /*83910*/  IMAD.WIDE R232, R0, 0x4, R204 ;  /* 0x0000000400e87825 */ /* 0x002fe200078e02cc */
[----:B----4-:R-:W-:Y:S04]  /*83920*/  @P1 STG.E [R234.64], R247 ;  /* 0x000000f7ea001986 */ /* 0x010fe8000c101904 */
[----:B------:R1:W-:Y:S01]  /*83930*/  @P6 STG.E [R240.64], R229 ;  /* 0x000000e5f0006986 */ /* 0x0003e2000c101904 */
[----:B------:R-:W-:-:S02]  /*83940*/  ISETP.LT.AND P1, PT, R251, c[0x0][0x178], !P3 ;  /* 0x00005e00fb007a0c */ /* 0x000fc40005f21270 */
[----:B------:R-:W-:Y:S01]  /*83950*/  ISETP.GE.AND P6, PT, R244, c[0x0][0x17c], PT ;  /* 0x00005f00f4007a0c */ /* 0x000fe20003fc6270 */
[----:B-1----:R-:W4:Y:S04]  /*83960*/  LDL.LU R240, [R1+0x22e0] ;  /* 0x0022e00001f07983 */ /* 0x002f280000300800 */
[----:B------:R-:W4:Y:S01]  /*83970*/  LDL.LU R246, [R1+0x470] ;  /* 0x0004700001f67983 */ /* 0x000f220000300800 */
[----:B------:R-:W-:Y:S01]  /*83980*/  IMAD.WIDE R228, R0, 0x4, R206 ;  /* 0x0000000400e47825 */ /* 0x000fe200078e02ce */
[----:B------:R-:W-:Y:S02]  /*83990*/  ISETP.LT.AND P3, PT, R250, c[0x0][0x178], !P3 ;  /* 0x00005e00fa007a0c */ /* 0x000fe40005f61270 */
[----:B------:R-:W4:Y:S01]  /*839a0*/  LDL.LU R247, [R1+0x474] ;  /* 0x0004740001f77983 */ /* 0x000f220000300800 */
[----:B------:R-:W-:-:S03]  /*839b0*/  IMAD.WIDE R234, R3, 0x4, R238 ;  /* 0x0000000403ea7825 */ /* 0x000fc600078e02ee */
[----:B------:R1:W-:Y:S01]  /*839c0*/  @P4 STG.E [R228.64], R29 ;  /* 0x0000001de4004986 */ /* 0x0003e2000c101904 */
[----:B------:R-:W-:-:S03]  /*839d0*/  ISETP.LT.AND P4, PT, R211, c[0x0][0x178], !P6 ;  /* 0x00005e00d3007a0c */ /* 0x000fc60007781270 */
[----:B------:R1:W-:Y:S01]  /*839e0*/  @P2 STG.E [R232.64], R45 ;  /* 0x0000002de8002986 */ /* 0x0003e2000c101904 */
[----:B------:R-:W-:-:S03]  /*839f0*/  IADD3 R0, R3, c[0x0][0x198], RZ ;  /* 0x0000660003007a10 */ /* 0x000fc60007ffe0ff */
[----:B------:R-:W-:Y:S01]  /*83a00*/  @P5 STG.E [R234.64], R248 ;  /* 0x000000f8ea005986 */ /* 0x000fe2000c101904 */
[----:B-1----:R-:W-:-:S04]  /*83a10*/  IMAD.WIDE R28, R3, 0x4, R206 ;  /* 0x00000004031c7825 */ /* 0x002fc800078e02ce */
[----:B------:R-:W-:-:S05]  /*83a20*/  IMAD.WIDE R44, R3, 0x4, R236 ;  /* 0x00000004032c7825 */ /* 0x000fca00078e02ec */
[----:B------:R1:W-:Y:S04]  /*83a30*/  @P0 STG.E [R44.64], R12 ;  /* 0x0000000c2c000986 */ /* 0x0003e8000c101904 */
[----:B------:R1:W-:Y:S02]  /*83a40*/  @P1 STG.E [R28.64], R24 ;  /* 0x000000181c001986 */ /* 0x0003e4000c101904 */
[----:B-1----:R-:W-:-:S04]  /*83a50*/  IMAD.WIDE R44, R0, 0x4, R238 ;  /* 0x00000004002c7825 */ /* 0x002fc800078e02ee */
[----:B------:R-:W-:-:S05]  /*83a60*/  IMAD.WIDE R28, R3, 0x4, R204 ;  /* 0x00000004031c7825 */ /* 0x000fca00078e02cc */
[----:B------:R-:W-:Y:S04]  /*83a70*/  @P3 STG.E [R28.64], R40 ;  /* 0x000000281c003986 */ /* 0x000fe8000c101904 */
[----:B--2---:R1:W-:Y:S04]  /*83a80*/  @P4 STG.E [R44.64], R249 ;  /* 0x000000f92c004986 */ /* 0x0043e8000c101904 */
[----:B-1----:R-:W2:Y:S04]  /*83a90*/  LDL.LU R45, [R1+0x22ec] ;  /* 0x0022ec00012d7983 */ /* 0x002ea80000300800 */
[----:B------:R-:W2:Y:S01]  /*83aa0*/  LDL.LU R248, [R1+0x200] ;  /* 0x0002000001f87983 */ /* 0x000ea20000300800 */
[----:B------:R-:W-:-:S02]  /*83ab0*/  ISETP.LT.AND P5, PT, R187, c[0x0][0x178], !P6 ;  /* 0x00005e00bb007a0c */ /* 0x000fc400077a1270 */
[----:B------:R-:W-:Y:S01]  /*83ac0*/  ISETP.LT.AND P1, PT, R251, c[0x0][0x178], !P6 ;  /* 0x00005e00fb007a0c */ /* 0x000fe20007721270 */
[----:B------:R-:W-:Y:S01]  /*83ad0*/  IMAD.WIDE R228, R0, 0x4, R236 ;  /* 0x0000000400e47825 */ /* 0x000fe200078e02ec */
[----:B------:R-:W-:Y:S01]  /*83ae0*/  ISETP.GE.AND P2, PT, R243, c[0x0][0x17c], PT ;  /* 0x00005f00f3007a0c */ /* 0x000fe20003f46270 */
[----:B------:R-:W2:Y:S01]  /*83af0*/  LDL.LU R44, [R1+0x22f0] ;  /* 0x0022f000012c7983 */ /* 0x000ea20000300800 */
[----:B------:R-:W-:Y:S02]  /*83b00*/  ISETP.LT.AND P6, PT, R250, c[0x0][0x178], !P6 ;  /* 0x00005e00fa007a0c */ /* 0x000fe400077c1270 */
[----:B------:R-:W-:Y:S01]  /*83b10*/  ISETP.LT.AND P3, PT, R211, c[0x0][0x178], !P2 ;  /* 0x00005e00d3007a0c */ /* 0x000fe20005761270 */
[----:B------:R-:W-:-:S04]  /*83b20*/  IMAD.WIDE R28, R0, 0x4, R204 ;  /* 0x00000004001c7825 */ /* 0x000fc800078e02cc */
[----:B------:R1:W-:Y:S01]  /*83b30*/  @P5 STG.E [R228.64], R13 ;  /* 0x0000000de4005986 */ /* 0x0003e2000c101904 */
[----:B------:R-:W-:Y:S02]  /*83b40*/  ISETP.LT.AND P4, PT, R187, c[0x0][0x178], !P2 ;  /* 0x00005e00bb007a0c */ /* 0x000fe40005781270 */
[----:B------:R-:W-:Y:S01]  /*83b50*/  ISETP.LT.AND P5, PT, R251, c[0x0][0x178], !P2 ;  /* 0x00005e00fb007a0c */ /* 0x000fe200057a1270 */
[----:B------:R-:W2:Y:S01]  /*83b60*/  LDL.LU R40, [R1+0x22fc] ;  /* 0x0022fc0001287983 */ /* 0x000ea20000300800 */
[----:B---3--:R-:W-:Y:S01]  /*83b70*/  ISETP.GE.AND P0, PT, R242, c[0x0][0x17c], PT ;  /* 0x00005f00f2007a0c */ /* 0x008fe20003f06270 */
[C---:B-1----:R-:W-:Y:S01]  /*83b80*/  IMAD.WIDE R12, R0.reuse, 0x4, R206 ;  /* 0x00000004000c7825 */ /* 0x042fe200078e02ce */
[----:B------:R-:W-:Y:S01]  /*83b90*/  IADD3 R0, R0, c[0x0][0x198], RZ ;  /* 0x0000660000007a10 */ /* 0x000fe20007ffe0ff */
[----:B------:R-:W3:Y:S04]  /*83ba0*/  LDL.LU R249, [R1+0x204] ;  /* 0x0002040001f97983 */ /* 0x000ee80000300800 */
[----:B------:R1:W-:Y:S01]  /*83bb0*/  @P1 STG.E [R12.64], R25 ;  /* 0x000000190c001986 */ /* 0x0003e2000c101904 */
[----:B------:R-:W-:-:S03]  /*83bc0*/  ISETP.LT.AND P2, PT, R250, c[0x0][0x178], !P2 ;  /* 0x00005e00fa007a0c */ /* 0x000fc60005741270 */
[----:B------:R1:W-:Y:S01]  /*83bd0*/  @P6 STG.E [R28.64], R41 ;  /* 0x000000291c006986 */ /* 0x0003e2000c101904 */
[----:B------:R-:W-:Y:S01]  /*83be0*/  ISETP.LT.AND P6, PT, R211, c[0x0][0x178], !P0 ;  /* 0x00005e00d3007a0c */ /* 0x000fe200047c1270 */
[C---:B-1----:R-:W-:Y:S01]  /*83bf0*/  IMAD.WIDE R12, R0.reuse, 0x4, R238 ;  /* 0x00000004000c7825 */ /* 0x042fe200078e02ee */
[----:B------:R-:W-:-:S03]  /*83c00*/  IADD3 R3, R0, c[0x0][0x198], RZ ;  /* 0x0000660000037a10 */ /* 0x000fc60007ffe0ff */
[----:B------:R-:W-:-:S04]  /*83c10*/  IMAD.WIDE R24, R0, 0x4, R236 ;  /* 0x0000000400187825 */ /* 0x000fc800078e02ec */
[----:B------:R-:W-:Y:S01]  /*83c20*/  IMAD.WIDE R28, R0, 0x4, R206 ;  /* 0x00000004001c7825 */ /* 0x000fe200078e02ce */
[----:B----4-:R1:W-:Y:S01]  /*83c30*/  @P3 STG.E [R12.64], R246 ;  /* 0x000000f60c003986 */ /* 0x0103e2000c101904 */
[----:B------:R-:W-:-:S03]  /*83c40*/  ISETP.LT.AND P3, PT, R187, c[0x0][0x178], !P0 ;  /* 0x00005e00bb007a0c */ /* 0x000fc60004761270 */
[----:B------:R4:W-:Y:S01]  /*83c50*/  @P4 STG.E [R24.64], R8 ;  /* 0x0000000818004986 */ /* 0x0009e2000c101904 */
[----:B------:R-:W-:Y:S02]  /*83c60*/  ISETP.LT.AND P4, PT, R251, c[0x0][0x178], !P0 ;  /* 0x00005e00fb007a0c */ /* 0x000fe40004781270 */
[----:B------:R-:W-:Y:S01]  /*83c70*/  ISETP.GE.AND P1, PT, R240, c[0x0][0x17c], PT ;  /* 0x00005f00f0007a0c */ /* 0x000fe20003f26270 */
[----:B------:R4:W-:Y:S01]  /*83c80*/  @P5 STG.E [R28.64], R20 ;  /* 0x000000141c005986 */ /* 0x0009e2000c101904 */
[----:B------:R-:W-:Y:S01]  /*83c90*/  ISETP.LT.AND P0, PT, R250, c[0x0][0x178], !P0 ;  /* 0x00005e00fa007a0c */ /* 0x000fe20004701270 */
[----:B-1----:R-:W-:-:S04]  /*83ca0*/  IMAD.WIDE R12, R0, 0x4, R204 ;  /* 0x00000004000c7825 */ /* 0x002fc800078e02cc */
[C---:B----4-:R-:W-:Y:S01]  /*83cb0*/  IMAD.WIDE R24, R3.reuse, 0x4, R238 ;  /* 0x0000000403187825 */ /* 0x050fe200078e02ee */
[----:B------:R1:W-:Y:S03]  /*83cc0*/  @P2 STG.E [R12.64], R36 ;  /* 0x000000240c002986 */ /* 0x0003e6000c101904 */
[----:B------:R-:W-:Y:S01]  /*83cd0*/  IMAD.WIDE R28, R3, 0x4, R236 ;  /* 0x00000004031c7825 */ /* 0x000fe200078e02ec */
[----:B------:R-:W-:Y:S01]  /*83ce0*/  ISETP.LT.AND P5, PT, R211, c[0x0][0x178], !P1 ;  /* 0x00005e00d3007a0c */ /* 0x000fe20004fa1270 */
[----:B------:R-:W-:Y:S01]  /*83cf0*/  @P6 STG.E [R24.64], R247 ;  /* 0x000000f718006986 */ /* 0x000fe2000c101904 */
[----:B------:R-:W-:-:S03]  /*83d00*/  ISETP.LT.AND P6, PT, R187, c[0x0][0x178], !P1 ;  /* 0x00005e00bb007a0c */ /* 0x000fc60004fc1270 */
[----:B------:R4:W-:Y:S01]  /*83d10*/  @P3 STG.E [R28.64], R9 ;  /* 0x000000091c003986 */ /* 0x0009e2000c101904 */
[----:B------:R-:W-:Y:S02]  /*83d20*/  ISETP.LT.AND P3, PT, R251, c[0x0][0x178], !P1 ;  /* 0x00005e00fb007a0c */ /* 0x000fe40004f61270 */
[C---:B------:R-:W-:Y:S01]  /*83d30*/  IADD3 R0, R3.reuse, c[0x0][0x198], RZ ;  /* 0x0000660003007a10 */ /* 0x040fe20007ffe0ff */
[----:B-1----:R-:W-:-:S04]  /*83d40*/  IMAD.WIDE R12, R3, 0x4, R204 ;  /* 0x00000004030c7825 */ /* 0x002fc800078e02cc */
[----:B----4-:R-:W-:Y:S01]  /*83d50*/  IMAD.WIDE R8, R3, 0x4, R206 ;  /* 0x0000000403087825 */ /* 0x010fe200078e02ce */
[----:B------:R-:W4:Y:S03]  /*83d60*/  LDL.LU R28, [R1+0x2308] ;  /* 0x00230800011c7983 */ /* 0x000f260000300800 */
[C---:B------:R-:W-:Y:S01]  /*83d70*/  IMAD.WIDE R24, R0.reuse, 0x4, R238 ;  /* 0x0000000400187825 */ /* 0x040fe200078e02ee */
[----:B------:R1:W-:Y:S04]  /*83d80*/  @P4 STG.E [R8.64], R21 ;  /* 0x0000001508004986 */ /* 0x0003e8000c101904 */
[----:B------:R1:W-:Y:S04]  /*83d90*/  @P0 STG.E [R12.64], R37 ;  /* 0x000000250c000986 */ /* 0x0003e8000c101904 */
[----:B------:R-:W4:Y:S01]  /*83da0*/  LDL.LU R246, [R1+0x558] ;  /* 0x0005580001f67983 */ /* 0x000f220000300800 */
[----:B-1----:R-:W-:-:S03]  /*83db0*/  IMAD.WIDE R8, R0, 0x4, R236 ;  /* 0x0000000400087825 */ /* 0x002fc600078e02ec */
[----:B------:R-:W4:Y:S01]  /*83dc0*/  LDL.LU R247, [R1+0x55c] ;  /* 0x00055c0001f77983 */ /* 0x000f220000300800 */
[----:B------:R-:W-:-:S03]  /*83dd0*/  IMAD.WIDE R12, R0, 0x4, R206 ;  /* 0x00000004000c7825 */ /* 0x000fc600078e02ce */
[----:B--2---:R-:W-:Y:S04]  /*83de0*/  @P5 STG.E [R24.64], R248 ;  /* 0x000000f818005986 */ /* 0x004fe8000c101904 */
[----:B------:R-:W-:Y:S04]  /*83df0*/  @P6 STG.E [R8.64], R4 ;  /* 0x0000000408006986 */ /* 0x000fe8000c101904 */
[----:B------:R1:W-:Y:S04]  /*83e00*/  @P3 STG.E [R12.64], R16 ;  /* 0x000000100c003986 */ /* 0x0003e8000c101904 */
[----:B-1----:R-:W2:Y:S01]  /*83e10*/  LDL.LU R16, [R1+0x2320] ;  /* 0x0023200001107983 */ /* 0x002ea20000300800 */
[----:B------:R-:W-:-:S02]  /*83e20*/  ISETP.GE.AND P2, PT, R45, c[0x0][0x17c], PT ;  /* 0x00005f002d007a0c */ /* 0x000fc40003f46270 */
[----:B------:R-:W-:Y:S02]  /*83e30*/  ISETP.LT.AND P1, PT, R250, c[0x0][0x178], !P1 ;  /* 0x00005e00fa007a0c */ /* 0x000fe40004f21270 */
[C---:B------:R-:W-:Y:S01]  /*83e40*/  IADD3 R3, R0.reuse, c[0x0][0x198], RZ ;  /* 0x0000660000037a10 */ /* 0x040fe20007ffe0ff */
[----:B------:R-:W-:Y:S01]  /*83e50*/  IMAD.WIDE R8, R0, 0x4, R204 ;  /* 0x0000000400087825 */ /* 0x000fe200078e02cc */
[----:B------:R-:W-:Y:S01]  /*83e60*/  ISETP.LT.AND P5, PT, R211, c[0x0][0x178], !P2 ;  /* 0x00005e00d3007a0c */ /* 0x000fe200057a1270 */
[----:B------:R-:W2:Y:S01]  /*83e70*/  LDL.LU R248, [R1+0x548] ;  /* 0x0005480001f87983 */ /* 0x000ea20000300800 */
[----:B------:R-:W-:Y:S01]  /*83e80*/  ISETP.LT.AND P4, PT, R187, c[0x0][0x178], !P2 ;  /* 0x00005e00bb007a0c */ /* 0x000fe20005781270 */
[----:B------:R-:W-:Y:S01]  /*83e90*/  IMAD.WIDE R12, R3, 0x4, R238 ;  /* 0x00000004030c7825 */ /* 0x000fe200078e02ee */
[----:B------:R-:W-:-:S03]  /*83ea0*/  ISETP.LT.AND P3, PT, R251, c[0x0][0x178], !P2 ;  /* 0x00005e00fb007a0c */ /* 0x000fc60005761270 */
[----:B------:R-:W-:Y:S01]  /*83eb0*/  IMAD.WIDE R20, R3, 0x4, R236 ;  /* 0x0000000403147825 */ /* 0x000fe200078e02ec */
[----:B------:R-:W-:Y:S01]  /*83ec0*/  ISETP.GE.AND P0, PT, R44, c[0x0][0x17c], PT ;  /* 0x00005f002c007a0c */ /* 0x000fe20003f06270 */
[----:B------:R1:W-:Y:S01]  /*83ed0*/  @P1 STG.E [R8.64], R32 ;  /* 0x0000002008001986 */ /* 0x0003e2000c101904 */
[----:B------:R-:W-:-:S03]  /*83ee0*/  ISETP.LT.AND P6, PT, R250, c[0x0][0x178], !P2 ;  /* 0x00005e00fa007a0c */ /* 0x000fc600057c1270 */
[----:B---3--:R-:W-:Y:S01]  /*83ef0*/  @P5 STG.E [R12.64], R249 ;  /* 0x000000f90c005986 */ /* 0x008fe2000c101904 */
[----:B------:R-:W-:-:S03]  /*83f00*/  ISETP.LT.AND P1, PT, R211, c[0x0][0x178], !P0 ;  /* 0x00005e00d3007a0c */ /* 0x000fc60004721270 */
[----:B------:R3:W-:Y:S01]  /*83f10*/  @P4 STG.E [R20.64], R5 ;  /* 0x0000000514004986 */ /* 0x0007e2000c101904 */
[----:B------:R-:W-:Y:S01]  /*83f20*/  ISETP.LT.AND P5, PT, R187, c[0x0][0x178], !P0 ;  /* 0x00005e00bb007a0c */ /* 0x000fe200047a1270 */
[----:B-1----:R-:W-:Y:S01]  /*83f30*/  IMAD.WIDE R8, R3, 0x4, R204 ;  /* 0x0000000403087825 */ /* 0x002fe200078e02cc */
[----:B------:R-:W-:-:S03]  /*83f40*/  ISETP.LT.AND P4, PT, R251, c[0x0][0x178], !P0 ;  /* 0x00005e00fb007a0c */ /* 0x000fc60004781270 */
[C---:B---3--:R-:W-:Y:S01]  /*83f50*/  IMAD.WIDE R4, R3.reuse, 0x4, R206 ;  /* 0x0000000403047825 */ /* 0x048fe200078e02ce */
[----:B------:R-:W-:Y:S01]  /*83f60*/  IADD3 R3, R3, c[0x0][0x198], RZ ;  /* 0x0000660003037a10 */ /* 0x000fe20007ffe0ff */
[----:B------:R-:W3:Y:S01]  /*83f70*/  LDL.LU R20, [R1+0x231c] ;  /* 0x00231c0001147983 */ /* 0x000ee20000300800 */
[----:B------:R-:W-:-:S03]  /*83f80*/  ISETP.LT.AND P0, PT, R250, c[0x0][0x178], !P0 ;  /* 0x00005e00fa007a0c */ /* 0x000fc60004701270 */
[----:B------:R1:W-:Y:S01]  /*83f90*/  @P3 STG.E [R4.64], R17 ;  /* 0x0000001104003986 */ /* 0x0003e2000c101904 */
[----:B------:R-:W-:-:S03]  /*83fa0*/  IMAD.WIDE R12, R3, 0x4, R206 ;  /* 0x00000004030c7825 */ /* 0x000fc600078e02ce */
[----:B------:R1:W-:Y:S04]  /*83fb0*/  @P6 STG.E [R8.64], R33 ;  /* 0x0000002108006986 */ /* 0x0003e8000c101904 */
[----:B-1----:R-:W3:Y:S01]  /*83fc0*/  LDL.LU R17, [R1+0x2330] ;  /* 0x0023300001117983 */ /* 0x002ee20000300800 */
[----:B------:R-:W-:-:S03]  /*83fd0*/  IMAD.WIDE R4, R3, 0x4, R238 ;  /* 0x0000000403047825 */ /* 0x000fc600078e02ee */
[----:B------:R-:W3:Y:S01]  /*83fe0*/  LDL.LU R249, [R1+0x54c] ;  /* 0x00054c0001f97983 */ /* 0x000ee20000300800 */
[----:B------:R-:W-:-:S03]  /*83ff0*/  IMAD.WIDE R8, R3, 0x4, R236 ;  /* 0x0000000403087825 */ /* 0x000fc600078e02ec */
[----:B----4-:R1:W-:Y:S04]  /*84000*/  @P1 STG.E [R4.64], R246 ;  /* 0x000000f604001986 */ /* 0x0103e8000c101904 */
[----:B------:R4:W-:Y:S04]  /*84010*/  @P5 STG.E [R8.64], R230 ;  /* 0x000000e608005986 */ /* 0x0009e8000c101904 */
[----:B------:R2:W-:Y:S01]  /*84020*/  @P4 STG.E [R12.64], R30 ;  /* 0x0000001e0c004986 */ /* 0x0005e2000c101904 */
[----:B-1----:R-:W-:-:S05]  /*84030*/  IMAD.WIDE R4, R3, 0x4, R204 ;  /* 0x0000000403047825 */ /* 0x002fca00078e02cc */
[----:B------:R1:W-:Y:S01]  /*84040*/  @P0 STG.E [R4.64], R46 ;  /* 0x0000002e04000986 */ /* 0x0003e2000c101904 */
[----:B--2---:R-:W-:-:S03]  /*84050*/  ISETP.GE.AND P0, PT, R16, c[0x0][0x17c], PT ;  /* 0x00005f0010007a0c */ /* 0x004fc60003f06270 */
[----:B------:R-:W2:Y:S01]  /*84060*/  LDL.LU R16, [R1+0x2338] ;  /* 0x0023380001107983 */ /* 0x000ea20000300800 */
[----:B------:R-:W-:Y:S02]  /*84070*/  ISETP.GE.AND P2, PT, R40, c[0x0][0x17c], PT ;  /* 0x00005f0028007a0c */ /* 0x000fe40003f46270 */
[----:B------:R-:W-:Y:S01]  /*84080*/  IADD3 R0, R3, c[0x0][0x198], RZ ;  /* 0x0000660003007a10 */ /* 0x000fe20007ffe0ff */
[----:B------:R-:W2:Y:S01]  /*84090*/  LDL.LU R246, [R1+0x478] ;  /* 0x0004780001f67983 */ /* 0x000ea20000300800 */
[----:B------:R-:W-:Y:S02]  /*840a0*/  ISETP.LT.AND P6, PT, R211, c[0x0][0x178], !P2 ;  /* 0x00005e00d3007a0c */ /* 0x000fe400057c1270 */
[----:B------:R-:W-:Y:S01]  /*840b0*/  ISETP.LT.AND P1, PT, R187, c[0x0][0x178], !P2 ;  /* 0x00005e00bb007a0c */ /* 0x000fe20005721270 */
[----:B----4-:R-:W-:Y:S01]  /*840c0*/  IMAD.WIDE R8, R0, 0x4, R238 ;  /* 0x0000000400087825 */ /* 0x010fe200078e02ee */
[----:B------:R-:W-:Y:S02]  /*840d0*/  ISETP.LT.AND P4, PT, R251, c[0x0][0x178], !P2 ;  /* 0x00005e00fb007a0c */ /* 0x000fe40005781270 */
[----:B------:R-:W-:Y:S01]  /*840e0*/  ISETP.GE.AND P3, PT, R28, c[0x0][0x17c], PT ;  /* 0x00005f001c007a0c */ /* 0x000fe20003f66270 */
[----:B------:R-:W-:Y:S01]  /*840f0*/  IMAD.WIDE R12, R0, 0x4, R236 ;  /* 0x00000004000c7825 */ /* 0x000fe200078e02ec */
[----:B------:R-:W-:-:S02]  /*84100*/  ISETP.LT.AND P2, PT, R250, c[0x0][0x178], !P2 ;  /* 0x00005e00fa007a0c */ /* 0x000fc40005741270 */
[----:B------:R-:W-:-:S03]  /*84110*/  ISETP.LT.AND P5, PT, R211, c[0x0][0x178], !P3 ;  /* 0x00005e00d3007a0c */ /* 0x000fc60005fa1270 */
[----:B------:R4:W-:Y:S01]  /*84120*/  @P6 STG.E [R8.64], R247 ;  /* 0x000000f708006986 */ /* 0x0009e2000c101904 */
[----:B------:R-:W-:Y:S01]  /*84130*/  ISETP.LT.AND P6, PT, R187, c[0x0][0x178], !P3 ;  /* 0x00005e00bb007a0c */ /* 0x000fe20005fc1270 */
[C---:B-1----:R-:W-:Y:S02]  /*84140*/  IMAD.WIDE R4, R0.reuse, 0x4, R206 ;  /* 0x0000000400047825 */ /* 0x042fe400078e02ce */
[----:B------:R1:W-:Y:S01]  /*84150*/  @P1 STG.E [R12.64], R231 ;  /* 0x000000e70c001986 */ /* 0x0003e2000c101904 */
[----:B------:R-:W-:Y:S02]  /*84160*/  ISETP.LT.AND P1, PT, R251, c[0x0][0x178], !P3 ;  /* 0x00005e00fb007a0c */ /* 0x000fe40005f21270 */
[C---:B------:R-:W-:Y:S01]  /*84170*/  IADD3 R3, R0.reuse, c[0x0][0x198], RZ ;  /* 0x0000660000037a10 */ /* 0x040fe20007ffe0ff */
[----:B------:R1:W-:Y:S01]  /*84180*/  @P4 STG.E [R4.64], R31 ;  /* 0x0000001f04004986 */ /* 0x0003e2000c101904 */
[----:B----4-:R-:W-:-:S03]  /*84190*/  IMAD.WIDE R8, R0, 0x4, R204 ;  /* 0x0000000400087825 */ /* 0x010fc600078e02cc */
[----:B------:R-:W4:Y:S01]  /*841a0*/  LDL.LU R247, [R1+0x47c] ;  /* 0x00047c0001f77983 */ /* 0x000f220000300800 */
[----:B-1----:R-:W-:-:S03]  /*841b0*/  IMAD.WIDE R12, R3, 0x4, R238 ;  /* 0x00000004030c7825 */ /* 0x002fc600078e02ee */
[----:B------:R1:W-:Y:S01]  /*841c0*/  @P2 STG.E [R8.64], R47 ;  /* 0x0000002f08002986 */ /* 0x0003e2000c101904 */
[----:B------:R-:W-:Y:S01]  /*841d0*/  IMAD.WIDE R4, R3, 0x4, R236 ;  /* 0x0000000403047825 */ /* 0x000fe200078e02ec */
[C---:B------:R-:W-:Y:S02]  /*841e0*/  ISETP.LT.AND P3, PT, R250.reuse, c[0x0][0x178], !P3 ;  /* 0x00005e00fa007a0c */ /* 0x040fe40005f61270 */
[----:B------:R-:W-:Y:S01]  /*841f0*/  @P5 STG.E [R12.64], R248 ;  /* 0x000000f80c005986 */ /* 0x000fe2000c101904 */
[----:B------:R-:W-:Y:S01]  /*84200*/  ISETP.LT.AND P5, PT, R211, c[0x0][0x178], !P0 ;  /* 0x00005e00d3007a0c */ /* 0x000fe200047a1270 */
[----:B-1----:R-:W-:Y:S02]  /*84210*/  IMAD.WIDE R8, R3, 0x4, R206 ;  /* 0x0000000403087825 */ /* 0x002fe400078e02ce */
[----:B------:R1:W-:Y:S01]  /*84220*/  @P6 STG.E [R4.64], R14 ;  /* 0x0000000e04006986 */ /* 0x0003e2000c101904 */
[----:B------:R-:W-:Y:S02]  /*84230*/  ISETP.LT.AND P4, PT, R187, c[0x0][0x178], !P0 ;  /* 0x00005e00bb007a0c */ /* 0x000fe40004781270 */
[----:B------:R-:W-:Y:S01]  /*84240*/  ISETP.LT.AND P6, PT, R250, c[0x0][0x178], !P0 ;  /* 0x00005e00fa007a0c */ /* 0x000fe200047c1270 */
[----:B------:R1:W-:Y:S01]  /*84250*/  @P1 STG.E [R8.64], R26 ;  /* 0x0000001a08001986 */ /* 0x0003e2000c101904 */
[----:B------:R-:W-:-:S02]  /*84260*/  ISETP.LT.AND P1, PT, R251, c[0x0][0x178], !P0 ;  /* 0x00005e00fb007a0c */ /* 0x000fc40004721270 */
[----:B---3--:R-:W-:Y:S02]  /*84270*/  ISETP.GE.AND P0, PT, R17, c[0x0][0x17c], PT ;  /* 0x00005f0011007a0c */ /* 0x008fe40003f06270 */
[----:B------:R-:W3:Y:S01]  /*84280*/  LDL.LU R17, [R1+0x2350] ;  /* 0x0023500001117983 */ /* 0x000ee20000300800 */
[C---:B------:R-:W-:Y:S01]  /*84290*/  IADD3 R0, R3.reuse, c[0x0][0x198], RZ ;  /* 0x0000660003007a10 */ /* 0x040fe20007ffe0ff */
[----:B-1----:R-:W-:Y:S02]  /*842a0*/  IMAD.WIDE R4, R3, 0x4, R204 ;  /* 0x0000000403047825 */ /* 0x002fe400078e02cc */
[----:B------:R-:W3:Y:S02]  /*842b0*/  LDL.LU R248, [R1+0x208] ;  /* 0x0002080001f87983 */ /* 0x000ee40000300800 */
[C---:B------:R-:W-:Y:S02]  /*842c0*/  IMAD.WIDE R8, R0.reuse, 0x4, R238 ;  /* 0x0000000400087825 */ /* 0x040fe400078e02ee */
[----:B------:R1:W-:Y:S02]  /*842d0*/  @P3 STG.E [R4.64], R42 ;  /* 0x0000002a04003986 */ /* 0x0003e4000c101904 */
[----:B------:R-:W-:-:S02]  /*842e0*/  IMAD.WIDE R12, R0, 0x4, R236 ;  /* 0x00000004000c7825 */ /* 0x000fc400078e02ec */
[----:B------:R-:W-:Y:S04]  /*842f0*/  @P5 STG.E [R8.64], R249 ;  /* 0x000000f908005986 */ /* 0x000fe8000c101904 */
[----:B------:R2:W-:Y:S01]  /*84300*/  @P4 STG.E [R12.64], R15 ;  /* 0x0000000f0c004986 */ /* 0x0005e2000c101904 */
[----:B-1----:R-:W-:-:S05]  /*84310*/  IMAD.WIDE R4, R0, 0x4, R206 ;  /* 0x0000000400047825 */ /* 0x002fca00078e02ce */
[----:B------:R1:W-:Y:S01]  /*84320*/  @P1 STG.E [R4.64], R27 ;  /* 0x0000001b04001986 */ /* 0x0003e2000c101904 */
[----:B--2---:R-:W-:-:S03]  /*84330*/  ISETP.GE.AND P1, PT, R16, c[0x0][0x17c], PT ;  /* 0x00005f0010007a0c */ /* 0x004fc60003f26270 */
[----:B------:R-:W2:Y:S04]  /*84340*/  LDL.LU R16, [R1+0x234c] ;  /* 0x00234c0001107983 */ /* 0x000ea80000300800 */
[----:B------:R-:W2:Y:S04]  /*84350*/  LDL.LU R15, [R1+0x2360] ;  /* 0x00236000010f7983 */ /* 0x000ea80000300800 */
[----:B------:R-:W2:Y:S01]  /*84360*/  LDL.LU R249, [R1+0x20c] ;  /* 0x00020c0001f97983 */ /* 0x000ea20000300800 */
[----:B------:R-:W-:Y:S01]  /*84370*/  ISETP.GE.AND P2, PT, R20, c[0x0][0x17c], PT ;  /* 0x00005f0014007a0c */ /* 0x000fe20003f46270 */
[----:B------:R-:W-:-:S02]  /*84380*/  IMAD.WIDE R8, R0, 0x4, R204 ;  /* 0x0000000400087825 */ /* 0x000fc400078e02cc */
[----:B------:R-:W2:Y:S01]  /*84390*/  LDL.LU R14, [R1+0x2368] ;  /* 0x00236800010e7983 */ /* 0x000ea20000300800 */
[----:B------:R-:W-:Y:S02]  /*843a0*/  ISETP.LT.AND P4, PT, R211, c[0x0][0x178], !P2 ;  /* 0x00005e00d3007a0c */ /* 0x000fe40005781270 */
[----:B------:R-:W-:Y:S02]  /*843b0*/  ISETP.LT.AND P5, PT, R187, c[0x0][0x178], !P2 ;  /* 0x00005e00bb007a0c */ /* 0x000fe400057a1270 */
[----:B------:R-:W-:Y:S02]  /*843c0*/  IADD3 R0, R0, c[0x0][0x198], RZ ;  /* 0x0000660000007a10 */ /* 0x000fe40007ffe0ff */
[----:B------:R-:W-:Y:S01]  /*843d0*/  ISETP.LT.AND P3, PT, R251, c[0x0][0x178], !P2 ;  /* 0x00005e00fb007a0c */ /* 0x000fe20005761270 */
[----:B------:R4:W-:Y:S02]  /*843e0*/  @P6 STG.E [R8.64], R43 ;  /* 0x0000002b08006986 */ /* 0x0009e4000c101904 */
[----:B-1----:R-:W-:Y:S01]  /*843f0*/  IMAD.WIDE R4, R0, 0x4, R238 ;  /* 0x0000000400047825 */ /* 0x002fe200078e02ee */
[----:B------:R-:W-:-:S02]  /*84400*/  ISETP.LT.AND P2, PT, R250, c[0x0][0x178], !P2 ;  /* 0x00005e00fa007a0c */ /* 0x000fc40005741270 */
[----:B------:R-:W-:Y:S01]  /*84410*/  ISETP.LT.AND P6, PT, R211, c[0x0][0x178], !P0 ;  /* 0x00005e00d3007a0c */ /* 0x000fe200047c1270 */
[C---:B------:R-:W-:Y:S01]  /*84420*/  IMAD.WIDE R12, R0.reuse, 0x4, R206 ;  /* 0x00000004000c7825 */ /* 0x040fe200078e02ce */
[----:B------:R1:W-:Y:S01]  /*84430*/  @P4 STG.E [R4.64], R246 ;  /* 0x000000f604004986 */ /* 0x0003e2000c101904 */
[----:B------:R-:W-:Y:S02]  /*84440*/  ISETP.LT.AND P4, PT, R187, c[0x0][0x178], !P0 ;  /* 0x00005e00bb007a0c */ /* 0x000fe40004781270 */
[C---:B----4-:R-:W-:Y:S01]  /*84450*/  IMAD.WIDE R8, R0.reuse, 0x4, R236 ;  /* 0x0000000400087825 */ /* 0x050fe200078e02ec */
[----:B------:R-:W-:-:S04]  /*84460*/  IADD3 R3, R0, c[0x0][0x198], RZ ;  /* 0x0000660000037a10 */ /* 0x000fc80007ffe0ff */
[----:B------:R4:W-:Y:S01]  /*84470*/  @P5 STG.E [R8.64], R10 ;  /* 0x0000000a08005986 */ /* 0x0009e2000c101904 */
[----:B------:R-:W-:-:S03]  /*84480*/  ISETP.LT.AND P5, PT, R211, c[0x0][0x178], !P1 ;  /* 0x00005e00d3007a0c */ /* 0x000fc60004fa1270 */
[----:B------:R4:W-:Y:S01]  /*84490*/  @P3 STG.E [R12.64], R22 ;  /* 0x000000160c003986 */ /* 0x0009e2000c101904 */
[----:B------:R-:W-:Y:S01]  /*844a0*/  ISETP.LT.AND P3, PT, R251, c[0x0][0x178], !P0 ;  /* 0x00005e00fb007a0c */ /* 0x000fe20004761270 */
[----:B-1----:R-:W-:Y:S01]  /*844b0*/  IMAD.WIDE R4, R0, 0x4, R204 ;  /* 0x0000000400047825 */ /* 0x002fe200078e02cc */
[----:B------:R-:W-:Y:S02]  /*844c0*/  ISETP.LT.AND P0, PT, R250, c[0x0][0x178], !P0 ;  /* 0x00005e00fa007a0c */ /* 0x000fe40004701270 */
[C---:B------:R-:W-:Y:S01]  /*844d0*/  IADD3 R0, R3.reuse, c[0x0][0x198], RZ ;  /* 0x0000660003007a10 */ /* 0x040fe20007ffe0ff */
[C---:B----4-:R-:W-:Y:S01]  /*844e0*/  IMAD.WIDE R8, R3.reuse, 0x4, R238 ;  /* 0x0000000403087825 */ /* 0x050fe200078e02ee */
[----:B------:R1:W-:Y:S03]  /*844f0*/  @P2 STG.E [R4.64], R38 ;  /* 0x0000002604002986 */ /* 0x0003e6000c101904 */
[----:B------:R-:W-:Y:S01]  /*84500*/  IMAD.WIDE R12, R3, 0x4, R236 ;  /* 0x00000004030c7825 */ /* 0x000fe200078e02ec */
[----:B------:R4:W-:Y:S01]  /*84510*/  @P6 STG.E [R8.64], R247 ;  /* 0x000000f708006986 */ /* 0x0009e2000c101904 */
[----:B------:R-:W-:-:S03]  /*84520*/  ISETP.LT.AND P6, PT, R187, c[0x0][0x178], !P1 ;  /* 0x00005e00bb007a0c */ /* 0x000fc60004fc1270 */
[----:B------:R4:W-:Y:S01]  /*84530*/  @P4 STG.E [R12.64], R11 ;  /* 0x0000000b0c004986 */ /* 0x0009e2000c101904 */
[----:B------:R-:W-:Y:S01]  /*84540*/  ISETP.LT.AND P4, PT, R251, c[0x0][0x178], !P1 ;  /* 0x00005e00fb007a0c */ /* 0x000fe20004f81270 */
[----:B-1----:R-:W-:Y:S01]  /*84550*/  IMAD.WIDE R4, R3, 0x4, R206 ;  /* 0x0000000403047825 */ /* 0x002fe200078e02ce */
[----:B---3--:R-:W-:-:S03]  /*84560*/  ISETP.GE.AND P2, PT, R17, c[0x0][0x17c], PT ;  /* 0x00005f0011007a0c */ /* 0x008fc60003f46270 */
[----:B----4-:R-:W-:Y:S01]  /*84570*/  IMAD.WIDE R8, R3, 0x4, R204 ;  /* 0x0000000403087825 */ /* 0x010fe200078e02cc */
[----:B------:R1:W-:Y:S03]  /*84580*/  @P3 STG.E [R4.64], R23 ;  /* 0x0000001704003986 */ /* 0x0003e6000c101904 */
[----:B------:R-:W-:Y:S01]  /*84590*/  IMAD.WIDE R10, R0, 0x4, R238 ;  /* 0x00000004000a7825 */ /* 0x000fe200078e02ee */
[----:B------:R-:W3:Y:S01]  /*845a0*/  LDL.LU R13, [R1+0x2380] ;  /* 0x00238000010d7983 */ /* 0x000ee20000300800 */
[----:B------:R-:W-:-:S03]  /*845b0*/  ISETP.LT.AND P1, PT, R250, c[0x0][0x178], !P1 ;  /* 0x00005e00fa007a0c */ /* 0x000fc60004f21270 */
[----:B------:R4:W-:Y:S01]  /*845c0*/  @P0 STG.E [R8.64], R39 ;  /* 0x0000002708000986 */ /* 0x0009e2000c101904 */
[----:B------:R-:W-:-:S03]  /*845d0*/  ISETP.LT.AND P3, PT, R187, c[0x0][0x178], !P2 ;  /* 0x00005e00bb007a0c */ /* 0x000fc60005761270 */
[----:B------:R4:W-:Y:S01]  /*845e0*/  @P5 STG.E [R10.64], R248 ;  /* 0x000000f80a005986 */ /* 0x0009e2000c101904 */
[----:B------:R-:W-:Y:S01]  /*845f0*/  ISETP.LT.AND P5, PT, R211, c[0x0][0x178], !P2 ;  /* 0x00005e00d3007a0c */ /* 0x000fe200057a1270 */
[C---:B-1----:R-:W-:Y:S01]  /*84600*/  IMAD.WIDE R4, R0.reuse, 0x4, R236 ;  /* 0x0000000400047825 */ /* 0x042fe200078e02ec */
[C---:B------:R-:W-:Y:S01]  /*84610*/  IADD3 R3, R0.reuse, c[0x0][0x198], RZ ;  /* 0x0000660000037a10 */ /* 0x040fe20007ffe0ff */
[----:B------:R-:W3:Y:S02]  /*84620*/  LDL.LU R12, [R1+0x237c] ;  /* 0x00237c00010c7983 */ /* 0x000ee40000300800 */
[----:B----4-:R-:W-:Y:S02]  /*84630*/  IMAD.WIDE R8, R0, 0x4, R206 ;  /* 0x0000000400087825 */ /* 0x010fe400078e02ce */
[----:B------:R1:W-:Y:S04]  /*84640*/  @P6 STG.E [R4.64], R6 ;  /* 0x0000000604006986 */ /* 0x0003e8000c101904 */
[----:B------:R4:W-:Y:S01]  /*84650*/  @P4 STG.E [R8.64], R18 ;  /* 0x0000001208004986 */ /* 0x0009e2000c101904 */
[----:B------:R-:W-:-:S04]  /*84660*/  IMAD.WIDE R10, R3, 0x4, R236 ;  /* 0x00000004030a7825 */ /* 0x000fc800078e02ec */
[----:B-1----:R-:W-:-:S04]  /*84670*/  IMAD.WIDE R4, R0, 0x4, R204 ;  /* 0x0000000400047825 */ /* 0x002fc800078e02cc */
[----:B----4-:R-:W-:Y:S01]  /*84680*/  IMAD.WIDE R8, R3, 0x4, R238 ;  /* 0x0000000403087825 */ /* 0x010fe200078e02ee */
[----:B------:R-:W-:Y:S04]  /*84690*/  @P1 STG.E [R4.64], R34 ;  /* 0x0000002204001986 */ /* 0x000fe8000c101904 */
[----:B--2---:R-:W-:Y:S04]  /*846a0*/  @P5 STG.E [R8.64], R249 ;  /* 0x000000f908005986 */ /* 0x004fe8000c101904 */
[----:B------:R1:W-:Y:S04]  /*846b0*/  @P3 STG.E [R10.64], R7 ;  /* 0x000000070a003986 */ /* 0x0003e8000c101904 */
[----:B-1----:R-:W2:Y:S04]  /*846c0*/  LDL.LU R10, [R1+0x2390] ;  /* 0x00239000010a7983 */ /* 0x002ea80000300800 */
[----:B------:R-:W4:Y:S01]  /*846d0*/  LDL.LU R0, [R1+0x2398] ;  /* 0x0023980001007983 */ /* 0x000f220000300800 */
[----:B------:R-:W-:-:S02]  /*846e0*/  ISETP.LT.AND P4, PT, R251, c[0x0][0x178], !P2 ;  /* 0x00005e00fb007a0c */ /* 0x000fc40005781270 */
[----:B------:R-:W-:Y:S02]  /*846f0*/  ISETP.GE.AND P0, PT, R16, c[0x0][0x17c], PT ;  /* 0x00005f0010007a0c */ /* 0x000fe40003f06270 */
[----:B------:R-:W-:Y:S02]  /*84700*/  ISETP.LT.AND P6, PT, R250, c[0x0][0x178], !P2 ;  /* 0x00005e00fa007a0c */ /* 0x000fe400057c1270 */
[----:B------:R-:W-:Y:S01]  /*84710*/  ISETP.LT.AND P3, PT, R211, c[0x0][0x178], !P0 ;  /* 0x00005e00d3007a0c */ /* 0x000fe20004761270 */
[----:B------:R-:W-:-:S04]  /*84720*/  IMAD.WIDE R4, R3, 0x4, R206 ;  /* 0x0000000403047825 */ /* 0x000fc800078e02ce */
[C---:B------:R-:W-:Y:S01]  /*84730*/  IMAD.WIDE R6, R3.reuse, 0x4, R204 ;  /* 0x0000000403067825 */ /* 0x040fe200078e02cc */
[----:B------:R-:W-:Y:S01]  /*84740*/  IADD3 R3, R3, c[0x0][0x198], RZ ;  /* 0x0000660003037a10 */ /* 0x000fe20007ffe0ff */
[----:B------:R1:W-:Y:S01]  /*84750*/  @P4 STG.E [R4.64], R19 ;  /* 0x0000001304004986 */ /* 0x0003e2000c101904 */
[----:B------:R-:W-:Y:S02]  /*84760*/  ISETP.LT.AND P5, PT, R187, c[0x0][0x178], !P0 ;  /* 0x00005e00bb007a0c */ /* 0x000fe400047a1270 */
[----:B------:R-:W-:Y:S02]  /*84770*/  ISETP.LT.AND P1, PT, R251, c[0x0][0x178], !P0 ;  /* 0x00005e00fb007a0c */ /* 0x000fe40004721270 */
[----:B------:R-:W-:Y:S01]  /*84780*/  ISETP.GE.AND P2, PT, R15, c[0x0][0x17c], PT ;  /* 0x00005f000f007a0c */ /* 0x000fe20003f46270 */
[----:B------:R1:W-:Y:S01]  /*84790*/  @P6 STG.E [R6.64], R35 ;  /* 0x0000002306006986 */ /* 0x0003e2000c101904 */
[----:B------:R-:W-:Y:S01]  /*847a0*/  ISETP.LT.AND P0, PT, R250, c[0x0][0x178], !P0 ;  /* 0x00005e00fa007a0c */ /* 0x000fe20004701270 */
[----:B-1----:R-:W-:Y:S01]  /*847b0*/  IMAD.WIDE R4, R3, 0x4, R238 ;  /* 0x0000000403047825 */ /* 0x002fe200078e02ee */
[----:B------:R-:W-:-:S04]  /*847c0*/  ISETP.LT.AND P6, PT, R211, c[0x0][0x178], !P2 ;  /* 0x00005e00d3007a0c */ /* 0x000fc800057c1270 */
[----:B------:R1:W-:Y:S01]  /*847d0*/  @P3 STG.E [R4.64], R60 ;  /* 0x0000003c04003986 */ /* 0x0003e2000c101904 */
[----:B------:R-:W-:Y:S01]  /*847e0*/  IMAD.WIDE R6, R3, 0x4, R236 ;  /* 0x0000000403067825 */ /* 0x000fe200078e02ec */
[----:B------:R-:W-:Y:S02]  /*847f0*/  ISETP.LT.AND P3, PT, R187, c[0x0][0x178], !P2 ;  /* 0x00005e00bb007a0c */ /* 0x000fe40005761270 */
[C---:B------:R-:W-:Y:S01]  /*84800*/  IADD3 R11, R3.reuse, c[0x0][0x198], RZ ;  /* 0x00006600030b7a10 */ /* 0x040fe20007ffe0ff */
[----:B------:R-:W-:Y:S01]  /*84810*/  IMAD.WIDE R8, R3, 0x4, R206 ;  /* 0x0000000403087825 */ /* 0x000fe200078e02ce */
[----:B------:R1:W-:Y:S01]  /*84820*/  @P5 STG.E [R6.64], R76 ;  /* 0x0000004c06005986 */ /* 0x0003e2000c101904 */
[----:B------:R-:W-:-:S03]  /*84830*/  ISETP.GE.AND P4, PT, R14, c[0x0][0x17c], PT ;  /* 0x00005f000e007a0c */ /* 0x000fc60003f86270 */
[----:B------:R3:W-:Y:S01]  /*84840*/  @P1 STG.E [R8.64], R92 ;  /* 0x0000005c08001986 */ /* 0x0007e2000c101904 */
[----:B------:R-:W-:Y:S01]  /*84850*/  ISETP.LT.AND P1, PT, R251, c[0x0][0x178], !P2 ;  /* 0x00005e00fb007a0c */ /* 0x000fe20005721270 */
[----:B-1----:R-:W-:Y:S01]  /*84860*/  IMAD.WIDE R4, R3, 0x4, R204 ;  /* 0x0000000403047825 */ /* 0x002fe200078e02cc */
[----:B------:R-:W-:-:S03]  /*84870*/  ISETP.LT.AND P2, PT, R250, c[0x0][0x178], !P2 ;  /* 0x00005e00fa007a0c */ /* 0x000fc60005741270 */
[C---:B------:R-:W-:Y:S01]  /*84880*/  IMAD.WIDE R6, R11.reuse, 0x4, R238 ;  /* 0x000000040b067825 */ /* 0x040fe200078e02ee */
[----:B------:R1:W-:Y:S03]  /*84890*/  @P0 STG.E [R4.64], R108 ;  /* 0x0000006c04000986 */ /* 0x0003e6000c101904 */
[----:B---3--:R-:W-:Y:S01]  /*848a0*/  IMAD.WIDE R8, R11, 0x4, R236 ;  /* 0x000000040b087825 */ /* 0x008fe200078e02ec */
[----:B------:R-:W-:Y:S01]  /*848b0*/  ISETP.LT.AND P5, PT, R211, c[0x0][0x178], !P4 ;  /* 0x00005e00d3007a0c */ /* 0x000fe200067a1270 */
[----:B------:R3:W-:Y:S01]  /*848c0*/  @P6 STG.E [R6.64], R61 ;  /* 0x0000003d06006986 */ /* 0x0007e2000c101904 */
[----:B------:R-:W-:-:S03]  /*848d0*/  ISETP.LT.AND P6, PT, R187, c[0x0][0x178], !P4 ;  /* 0x00005e00bb007a0c */ /* 0x000fc600067c1270 */
[----:B------:R3:W-:Y:S01]  /*848e0*/  @P3 STG.E [R8.64], R77 ;  /* 0x0000004d08003986 */ /* 0x0007e2000c101904 */
[----:B------:R-:W-:Y:S02]  /*848f0*/  ISETP.LT.AND P3, PT, R251, c[0x0][0x178], !P4 ;  /* 0x00005e00fb007a0c */ /* 0x000fe40006761270 */
[C---:B------:R-:W-:Y:S01]  /*84900*/  IADD3 R3, R11.reuse, c[0x0][0x198], RZ ;  /* 0x000066000b037a10 */ /* 0x040fe20007ffe0ff */
[----:B-1----:R-:W-:-:S04]  /*84910*/  IMAD.WIDE R4, R11, 0x4, R206 ;  /* 0x000000040b047825 */ /* 0x002fc800078e02ce */
[----:B---3--:R-:W-:Y:S01]  /*84920*/  IMAD.WIDE R6, R11, 0x4, R204 ;  /* 0x000000040b067825 */ /* 0x008fe200078e02cc */
[----:B------:R1:W-:Y:S01]  /*84930*/  @P1 STG.E [R4.64], R93 ;  /* 0x0000005d04001986 */ /* 0x0003e2000c101904 */
[----:B------:R-:W-:Y:S02]  /*84940*/  ISETP.GE.AND P0, PT, R13, c[0x0][0x17c], PT ;  /* 0x00005f000d007a0c */ /* 0x000fe40003f06270 */
[----:B------:R-:W-:Y:S01]  /*84950*/  IMAD.WIDE R8, R3, 0x4, R238 ;  /* 0x0000000403087825 */ /* 0x000fe200078e02ee */
[----:B------:R3:W-:Y:S01]  /*84960*/  @P2 STG.E [R6.64], R109 ;  /* 0x0000006d06002986 */ /* 0x0007e2000c101904 */
[----:B------:R-:W-:-:S03]  /*84970*/  ISETP.LT.AND P4, PT, R250, c[0x0][0x178], !P4 ;  /* 0x00005e00fa007a0c */ /* 0x000fc60006781270 */
[----:B------:R-:W4:Y:S01]  /*84980*/  LDL.LU R13, [R1+0x23b0] ;  /* 0x0023b000010d7983 */ /* 0x000f220000300800 */
[----:B-1----:R-:W-:-:S03]  /*84990*/  IMAD.WIDE R4, R3, 0x4, R236 ;  /* 0x0000000403047825 */ /* 0x002fc600078e02ec */
[----:B------:R-:W-:Y:S01]  /*849a0*/  @P5 STG.E [R8.64], R56 ;  /* 0x0000003808005986 */ /* 0x000fe2000c101904 */
[----:B---3--:R-:W-:Y:S01]  /*849b0*/  IMAD.WIDE R6, R3, 0x4, R206 ;  /* 0x0000000403067825 */ /* 0x008fe200078e02ce */
[----:B------:R-:W-:Y:S02]  /*849c0*/  ISETP.LT.AND P5, PT, R211, c[0x0][0x178], !P0 ;  /* 0x00005e00d3007a0c */ /* 0x000fe400047a1270 */
[----:B------:R1:W-:Y:S01]  /*849d0*/  @P6 STG.E [R4.64], R72 ;  /* 0x0000004804006986 */ /* 0x0003e2000c101904 */
[----:B------:R-:W-:-:S03]  /*849e0*/  ISETP.LT.AND P2, PT, R187, c[0x0][0x178], !P0 ;  /* 0x00005e00bb007a0c */ /* 0x000fc60004741270 */
[----:B------:R3:W-:Y:S01]  /*849f0*/  @P3 STG.E [R6.64], R88 ;  /* 0x0000005806003986 */ /* 0x0007e2000c101904 */
[----:B------:R-:W-:Y:S02]  /*84a00*/  ISETP.LT.AND P3, PT, R251, c[0x0][0x178], !P0 ;  /* 0x00005e00fb007a0c */ /* 0x000fe40004761270 */
[C---:B------:R-:W-:Y:S01]  /*84a10*/  IADD3 R11, R3.reuse, c[0x0][0x198], RZ ;  /* 0x00006600030b7a10 */ /* 0x040fe20007ffe0ff */
[----:B-1----:R-:W-:-:S04]  /*84a20*/  IMAD.WIDE R4, R3, 0x4, R204 ;  /* 0x0000000403047825 */ /* 0x002fc800078e02cc */
[C---:B---3--:R-:W-:Y:S01]  /*84a30*/  IMAD.WIDE R6, R11.reuse, 0x4, R238 ;  /* 0x000000040b067825 */ /* 0x048fe200078e02ee */
[----:B------:R1:W-:Y:S03]  /*84a40*/  @P4 STG.E [R4.64], R104 ;  /* 0x0000006804004986 */ /* 0x0003e6000c101904 */
[C---:B------:R-:W-:Y:S01]  /*84a50*/  IMAD.WIDE R8, R11.reuse, 0x4, R236 ;  /* 0x000000040b087825 */ /* 0x040fe200078e02ec */
[----:B------:R3:W-:Y:S01]  /*84a60*/  @P5 STG.E [R6.64], R57 ;  /* 0x0000003906005986 */ /* 0x0007e2000c101904 */
[----:B------:R-:W-:Y:S02]  /*84a70*/  ISETP.GE.AND P1, PT, R12, c[0x0][0x17c], PT ;  /* 0x00005f000c007a0c */ /* 0x000fe40003f26270 */
[----:B------:R-:W-:Y:S01]  /*84a80*/  ISETP.LT.AND P6, PT, R250, c[0x0][0x178], !P0 ;  /* 0x00005e00fa007a0c */ /* 0x000fe200047c1270 */
[----:B------:R-:W-:Y:S01]  /*84a90*/  @P2 STG.E [R8.64], R73 ;  /* 0x0000004908002986 */ /* 0x000fe2000c101904 */
[----:B-1----:R-:W-:-:S03]  /*84aa0*/  IMAD.WIDE R4, R11, 0x4, R206 ;  /* 0x000000040b047825 */ /* 0x002fc600078e02ce */
[----:B------:R-:W4:Y:S04]  /*84ab0*/  LDL.LU R12, [R1+0x23ac] ;  /* 0x0023ac00010c7983 */ /* 0x000f280000300800 */
[----:B------:R1:W-:Y:S01]  /*84ac0*/  @P3 STG.E [R4.64], R89 ;  /* 0x0000005904003986 */ /* 0x0003e2000c101904 */
[----:B--2---:R-:W-:-:S03]  /*84ad0*/  ISETP.GE.AND P0, PT, R10, c[0x0][0x17c], PT ;  /* 0x00005f000a007a0c */ /* 0x004fc60003f06270 */
[----:B------:R-:W2:Y:S01]  /*84ae0*/  LDL.LU R10, [R1+0x23c0] ;  /* 0x0023c000010a7983 */ /* 0x000ea20000300800 */
[----:B----4-:R-:W-:-:S03]  /*84af0*/  ISETP.GE.AND P3, PT, R0, c[0x0][0x17c], PT ;  /* 0x00005f0000007a0c */ /* 0x010fc60003f66270 */
[----:B------:R-:W4:Y:S01]  /*84b00*/  LDL.LU R0, [R1+0x23c4] ;  /* 0x0023c40001007983 */ /* 0x000f220000300800 */
[----:B------:R-:W-:Y:S01]  /*84b10*/  ISETP.LT.AND P2, PT, R211, c[0x0][0x178], !P1 ;  /* 0x00005e00d3007a0c */ /* 0x000fe20004f41270 */
[C---:B---3--:R-:W-:Y:S01]  /*84b20*/  IMAD.WIDE R6, R11.reuse, 0x4, R204 ;  /* 0x000000040b067825 */ /* 0x048fe200078e02cc */
[----:B------:R-:W-:Y:S01]  /*84b30*/  IADD3 R11, R11, c[0x0][0x198], RZ ;  /* 0x000066000b0b7a10 */ /* 0x000fe20007ffe0ff */
[----:B------:R-:W3:Y:S01]  /*84b40*/  LDL.LU R19, [R1+0x23bc] ;  /* 0x0023bc0001137983 */ /* 0x000ee20000300800 */
[----:B------:R-:W-:Y:S02]  /*84b50*/  ISETP.LT.AND P5, PT, R187, c[0x0][0x178], !P1 ;  /* 0x00005e00bb007a0c */ /* 0x000fe40004fa1270 */
[----:B------:R-:W-:Y:S01]  /*84b60*/  ISETP.LT.AND P4, PT, R251, c[0x0][0x178], !P1 ;  /* 0x00005e00fb007a0c */ /* 0x000fe20004f81270 */
[----:B-1----:R-:W-:Y:S01]  /*84b70*/  IMAD.WIDE R4, R11, 0x4, R238 ;  /* 0x000000040b047825 */ /* 0x002fe200078e02ee */
[----:B------:R1:W-:Y:S01]  /*84b80*/  @P6 STG.E [R6.64], R105 ;  /* 0x0000006906006986 */ /* 0x0003e2000c101904 */
[----:B------:R-:W-:-:S02]  /*84b90*/  ISETP.LT.AND P1, PT, R250, c[0x0][0x178], !P1 ;  /* 0x00005e00fa007a0c */ /* 0x000fc40004f21270 */
[----:B------:R-:W-:Y:S01]  /*84ba0*/  ISETP.LT.AND P6, PT, R211, c[0x0][0x178], !P0 ;  /* 0x00005e00d3007a0c */ /* 0x000fe200047c1270 */
[----:B------:R-:W-:Y:S01]  /*84bb0*/  IMAD.WIDE R8, R11, 0x4, R206 ;  /* 0x000000040b087825 */ /* 0x000fe200078e02ce */
[----:B------:R1:W-:Y:S01]  /*84bc0*/  @P2 STG.E [R4.64], R52 ;  /* 0x0000003404002986 */ /* 0x0003e2000c101904 */
[----:B------:R-:W-:Y:S02]  /*84bd0*/  ISETP.LT.AND P2, PT, R187, c[0x0][0x178], !P0 ;  /* 0x00005e00bb007a0c */ /* 0x000fe40004741270 */
[C---:B------:R-:W-:Y:S01]  /*84be0*/  IADD3 R3, R11.reuse, c[0x0][0x198], RZ ;  /* 0x000066000b037a10 */ /* 0x040fe20007ffe0ff */
[----:B------:R-:W3:Y:S01]  /*84bf0*/  LDL.LU R18, [R1+0x23b8] ;  /* 0x0023b80001127983 */ /* 0x000ee20000300800 */
[----:B-1----:R-:W-:-:S03]  /*84c00*/  IMAD.WIDE R6, R11, 0x4, R236 ;  /* 0x000000040b067825 */ /* 0x002fc600078e02ec */
[----:B------:R-:W3:Y:S04]  /*84c10*/  LDL.LU R16, [R1+0x23b4] ;  /* 0x0023b40001107983 */ /* 0x000ee80000300800 */
[----:B------:R1:W-:Y:S01]  /*84c20*/  @P5 STG.E [R6.64], R68 ;  /* 0x0000004406005986 */ /* 0x0003e2000c101904 */
[----:B------:R-:W-:-:S03]  /*84c30*/  IMAD.WIDE R4, R11, 0x4, R204 ;  /* 0x000000040b047825 */ /* 0x000fc600078e02cc */
[----:B------:R1:W-:Y:S01]  /*84c40*/  @P4 STG.E [R8.64], R84 ;  /* 0x0000005408004986 */ /* 0x0003e2000c101904 */
[----:B------:R-:W-:Y:S02]  /*84c50*/  ISETP.LT.AND P4, PT, R251, c[0x0][0x178], !P0 ;  /* 0x00005e00fb007a0c */ /* 0x000fe40004781270 */
[----:B------:R-:W-:Y:S01]  /*84c60*/  ISETP.LT.AND P0, PT, R250, c[0x0][0x178], !P0 ;  /* 0x00005e00fa007a0c */ /* 0x000fe20004701270 */
[----:B------:R1:W-:Y:S02]  /*84c70*/  @P1 STG.E [R4.64], R100 ;  /* 0x0000006404001986 */ /* 0x0003e4000c101904 */
[----:B-1----:R-:W-:-:S04]  /*84c80*/  IMAD.WIDE R6, R3, 0x4, R238 ;  /* 0x0000000403067825 */ /* 0x002fc800078e02ee */
[----:B------:R-:W-:Y:S01]  /*84c90*/  IMAD.WIDE R8, R3, 0x4, R236 ;  /* 0x0000000403087825 */ /* 0x000fe200078e02ec */
[----:B------:R-:W-:Y:S01]  /*84ca0*/  ISETP.LT.AND P5, PT, R211, c[0x0][0x178], !P3 ;  /* 0x00005e00d3007a0c */ /* 0x000fe20005fa1270 */
[----:B------:R1:W-:Y:S01]  /*84cb0*/  @P6 STG.E [R6.64], R53 ;  /* 0x0000003506006986 */ /* 0x0003e2000c101904 */
[----:B------:R-:W-:Y:S01]  /*84cc0*/  ISETP.LT.AND P6, PT, R187, c[0x0][0x178], !P3 ;  /* 0x00005e00bb007a0c */ /* 0x000fe20005fc1270 */
[----:B------:R-:W-:Y:S02]  /*84cd0*/  IMAD.WIDE R4, R3, 0x4, R206 ;  /* 0x0000000403047825 */ /* 0x000fe400078e02ce */
[----:B------:R1:W-:Y:S01]  /*84ce0*/  @P2 STG.E [R8.64], R69 ;  /* 0x0000004508002986 */ /* 0x0003e2000c101904 */
[----:B------:R-:W-:Y:S02]  /*84cf0*/  ISETP.LT.AND P2, PT, R251, c[0x0][0x178], !P3 ;  /* 0x00005e00fb007a0c */ /* 0x000fe40005f41270 */
[C---:B------:R-:W-:Y:S01]  /*84d00*/  IADD3 R11, R3.reuse, c[0x0][0x198], RZ ;  /* 0x00006600030b7a10 */ /* 0x040fe20007ffe0ff */
[----:B------:R1:W-:Y:S02]  /*84d10*/  @P4 STG.E [R4.64], R85 ;  /* 0x0000005504004986 */ /* 0x0003e4000c101904 */
[----:B-1----:R-:W-:Y:S01]  /*84d20*/  IMAD.WIDE R6, R3, 0x4, R204 ;  /* 0x0000000403067825 */ /* 0x002fe200078e02cc */
[----:B------:R-:W-:-:S03]  /*84d30*/  ISETP.LT.AND P3, PT, R250, c[0x0][0x178], !P3 ;  /* 0x00005e00fa007a0c */ /* 0x000fc60005f61270 */
[C---:B------:R-:W-:Y:S01]  /*84d40*/  IMAD.WIDE R8, R11.reuse, 0x4, R238 ;  /* 0x000000040b087825 */ /* 0x040fe200078e02ee */
[----:B------:R1:W-:Y:S03]  /*84d50*/  @P0 STG.E [R6.64], R101 ;  /* 0x0000006506000986 */ /* 0x0003e6000c101904 */
[C---:B------:R-:W-:Y:S01]  /*84d60*/  IMAD.WIDE R4, R11.reuse, 0x4, R236 ;  /* 0x000000040b047825 */ /* 0x040fe200078e02ec */
[----:B------:R-:W-:Y:S01]  /*84d70*/  @P5 STG.E [R8.64], R48 ;  /* 0x0000003008005986 */ /* 0x000fe2000c101904 */
[----:B------:R-:W-:-:S03]  /*84d80*/  IADD3 R3, R11, c[0x0][0x198], RZ ;  /* 0x000066000b037a10 */ /* 0x000fc60007ffe0ff */
[----:B------:R1:W-:Y:S02]  /*84d90*/  @P6 STG.E [R4.64], R64 ;  /* 0x0000004004006986 */ /* 0x0003e4000c101904 */
[----:B-1----:R-:W-:Y:S01]  /*84da0*/  IMAD.WIDE R6, R11, 0x4, R206 ;  /* 0x000000040b067825 */ /* 0x002fe200078e02ce */
[----:B------:R-:W-:-:S04]  /*84db0*/  ISETP.GE.AND P1, PT, R13, c[0x0][0x17c], PT ;  /* 0x00005f000d007a0c */ /* 0x000fc80003f26270 */
[----:B------:R-:W-:Y:S01]  /*84dc0*/  ISETP.LT.AND P5, PT, R211, c[0x0][0x178], !P1 ;  /* 0x00005e00d3007a0c */ /* 0x000fe20004fa1270 */
[----:B------:R1:W-:Y:S01]  /*84dd0*/  @P2 STG.E [R6.64], R80 ;  /* 0x0000005006002986 */ /* 0x0003e2000c101904 */
[----:B------:R-:W-:Y:S02]  /*84de0*/  ISETP.LT.AND P4, PT, R187, c[0x0][0x178], !P1 ;  /* 0x00005e00bb007a0c */ /* 0x000fe40004f81270 */
[----:B------:R-:W-:Y:S01]  /*84df0*/  ISETP.LT.AND P2, PT, R251, c[0x0][0x178], !P1 ;  /* 0x00005e00fb007a0c */ /* 0x000fe20004f41270 */
[----:B------:R-:W-:-:S04]  /*84e00*/  IMAD.WIDE R4, R11, 0x4, R204 ;  /* 0x000000040b047825 */ /* 0x000fc800078e02cc */
[C---:B------:R-:W-:Y:S01]  /*84e10*/  IMAD.WIDE R8, R3.reuse, 0x4, R236 ;  /* 0x0000000403087825 */ /* 0x040fe200078e02ec */
[----:B------:R1:W-:Y:S03]  /*84e20*/  @P3 STG.E [R4.64], R96 ;  /* 0x0000006004003986 */ /* 0x0003e6000c101904 */
[----:B-1----:R-:W-:-:S05]  /*84e30*/  IMAD.WIDE R6, R3, 0x4, R238 ;  /* 0x0000000403067825 */ /* 0x002fca00078e02ee */
[----:B------:R1:W-:Y:S01]  /*84e40*/  @P5 STG.E [R6.64], R49 ;  /* 0x0000003106005986 */ /* 0x0003e2000c101904 */
[----:B------:R-:W-:-:S03]  /*84e50*/  IMAD.WIDE R4, R3, 0x4, R206 ;  /* 0x0000000403047825 */ /* 0x000fc600078e02ce */
[----:B------:R1:W-:Y:S04]  /*84e60*/  @P4 STG.E [R8.64], R65 ;  /* 0x0000004108004986 */ /* 0x0003e8000c101904 */
[----:B------:R-:W-:Y:S01]  /*84e70*/  @P2 STG.E [R4.64], R81 ;  /* 0x0000005104002986 */ /* 0x000fe2000c101904 */
[----:B----4-:R-:W-:-:S03]  /*84e80*/  ISETP.GE.AND P2, PT, R0, c[0x0][0x17c], PT ;  /* 0x00005f0000007a0c */ /* 0x010fc60003f46270 */
[----:B------:R-:W4:Y:S01]  /*84e90*/  LDL.LU R0, [R1+0x23a8] ;  /* 0x0023a80001007983 */ /* 0x000f220000300800 */
[----:B------:R-:W-:Y:S02]  /*84ea0*/  ISETP.GE.AND P0, PT, R12, c[0x0][0x17c], PT ;  /* 0x00005f000c007a0c */ /* 0x000fe40003f06270 */
[----:B------:R-:W-:Y:S02]  /*84eb0*/  ISETP.LT.AND P6, PT, R250, c[0x0][0x178], !P1 ;  /* 0x00005e00fa007a0c */ /* 0x000fe40004fc1270 */
[----:B------:R-:W-:Y:S01]  /*84ec0*/  ISETP.LT.AND P4, PT, R211, c[0x0][0x178], !P0 ;  /* 0x00005e00d3007a0c */ /* 0x000fe20004781270 */
[C---:B-1----:R-:W-:Y:S01]  /*84ed0*/  IMAD.WIDE R6, R3.reuse, 0x4, R204 ;  /* 0x0000000403067825 */ /* 0x042fe200078e02cc */
[----:B------:R-:W-:Y:S02]  /*84ee0*/  IADD3 R3, R3, c[0x0][0x198], RZ ;  /* 0x0000660003037a10 */ /* 0x000fe40007ffe0ff */
[----:B--2---:R-:W-:Y:S02]  /*84ef0*/  ISETP.GE.AND P1, PT, R10, c[0x0][0x17c], PT ;  /* 0x00005f000a007a0c */ /* 0x004fe40003f26270 */
[----:B------:R-:W-:Y:S01]  /*84f00*/  ISETP.LT.AND P5, PT, R187, c[0x0][0x178], !P0 ;  /* 0x00005e00bb007a0c */ /* 0x000fe200047a1270 */
[----:B------:R-:W-:Y:S01]  /*84f10*/  IMAD.WIDE R12, R3, 0x4, R238 ;  /* 0x00000004030c7825 */ /* 0x000fe200078e02ee */
[----:B------:R-:W-:-:S02]  /*84f20*/  ISETP.LT.AND P3, PT, R251, c[0x0][0x178], !P0 ;  /* 0x00005e00fb007a0c */ /* 0x000fc40004761270 */
[----:B------:R-:W-:Y:S01]  /*84f30*/  ISETP.LT.AND P0, PT, R250, c[0x0][0x178], !P0 ;  /* 0x00005e00fa007a0c */ /* 0x000fe20004701270 */
[----:B------:R1:W-:Y:S01]  /*84f40*/  @P6 STG.E [R6.64], R97 ;  /* 0x0000006106006986 */ /* 0x0003e2000c101904 */
[----:B------:R-:W-:-:S03]  /*84f50*/  ISETP.LT.AND P6, PT, R211, c[0x0][0x178], !P1 ;  /* 0x00005e00d3007a0c */ /* 0x000fc60004fc1270 */
[----:B------:R-:W-:Y:S01]  /*84f60*/  @P4 STG.E [R12.64], R62 ;  /* 0x0000003e0c004986 */ /* 0x000fe2000c101904 */
[----:B------:R-:W-:Y:S01]  /*84f70*/  ISETP.LT.AND P4, PT, R187, c[0x0][0x178], !P1 ;  /* 0x00005e00bb007a0c */ /* 0x000fe20004f81270 */
[C---:B------:R-:W-:Y:S01]  /*84f80*/  IMAD.WIDE R10, R3.reuse, 0x4, R236 ;  /* 0x00000004030a7825 */ /* 0x040fe200078e02ec */
[----:B------:R-:W-:-:S03]  /*84f90*/  IADD3 R17, R3, c[0x0][0x198], RZ ;  /* 0x0000660003117a10 */ /* 0x000fc60007ffe0ff */
[C---:B------:R-:W-:Y:S01]  /*84fa0*/  IMAD.WIDE R8, R3.reuse, 0x4, R206 ;  /* 0x0000000403087825 */ /* 0x040fe200078e02ce */
[----:B------:R-:W-:Y:S03]  /*84fb0*/  @P5 STG.E [R10.64], R78 ;  /* 0x0000004e0a005986 */ /* 0x000fe6000c101904 */
[----:B-1----:R-:W-:Y:S01]  /*84fc0*/  IMAD.WIDE R6, R3, 0x4, R204 ;  /* 0x0000000403067825 */ /* 0x002fe200078e02cc */
[----:B------:R1:W-:Y:S03]  /*84fd0*/  @P3 STG.E [R8.64], R94 ;  /* 0x0000005e08003986 */ /* 0x0003e6000c101904 */
[----:B------:R-:W-:Y:S01]  /*84fe0*/  IMAD.WIDE R14, R17, 0x4, R238 ;  /* 0x00000004110e7825 */ /* 0x000fe200078e02ee */
[----:B------:R-:W-:-:S03]  /*84ff0*/  ISETP.LT.AND P3, PT, R251, c[0x0][0x178], !P1 ;  /* 0x00005e00fb007a0c */ /* 0x000fc60004f61270 */
[----:B------:R-:W-:Y:S01]  /*85000*/  IMAD.WIDE R4, R17, 0x4, R236 ;  /* 0x0000000411047825 */ /* 0x000fe200078e02ec */
[----:B------:R-:W-:Y:S01]  /*85010*/  ISETP.LT.AND P1, PT, R250, c[0x0][0x178], !P1 ;  /* 0x00005e00fa007a0c */ /* 0x000fe20004f21270 */
[----:B------:R-:W-:Y:S01]  /*85020*/  @P0 STG.E [R6.64], R110 ;  /* 0x0000006e06000986 */ /* 0x000fe2000c101904 */
[----:B------:R-:W-:-:S03]  /*85030*/  ISETP.LT.AND P5, PT, R211, c[0x0][0x178], !P2 ;  /* 0x00005e00d3007a0c */ /* 0x000fc600057a1270 */
[----:B------:R-:W-:Y:S01]  /*85040*/  @P6 STG.E [R14.64], R63 ;  /* 0x0000003f0e006986 */ /* 0x000fe2000c101904 */
[----:B------:R-:W-:-:S03]  /*85050*/  ISETP.LT.AND P6, PT, R187, c[0x0][0x178], !P2 ;  /* 0x00005e00bb007a0c */ /* 0x000fc600057c1270 */
[----:B------:R2:W-:Y:S01]  /*85060*/  @P4 STG.E [R4.64], R79 ;  /* 0x0000004f04004986 */ /* 0x0005e2000c101904 */
[----:B------:R-:W-:Y:S02]  /*85070*/  ISETP.LT.AND P4, PT, R251, c[0x0][0x178], !P2 ;  /* 0x00005e00fb007a0c */ /* 0x000fe40005781270 */
[C---:B------:R-:W-:Y:S01]  /*85080*/  IADD3 R3, R17.reuse, c[0x0][0x198], RZ ;  /* 0x0000660011037a10 */ /* 0x040fe20007ffe0ff */
[----:B-1----:R-:W-:Y:S01]  /*85090*/  IMAD.WIDE R8, R17, 0x4, R206 ;  /* 0x0000000411087825 */ /* 0x002fe200078e02ce */
[----:B---3--:R-:W-:Y:S02]  /*850a0*/  ISETP.GE.AND P0, PT, R19, c[0x0][0x17c], PT ;  /* 0x00005f0013007a0c */ /* 0x008fe40003f06270 */
[----:B------:R-:W3:Y:S01]  /*850b0*/  LDL.LU R19, [R1+0x23a4] ;  /* 0x0023a40001137983 */ /* 0x000ee20000300800 */
[----:B------:R-:W-:-:S04]  /*850c0*/  IMAD.WIDE R10, R17, 0x4, R204 ;  /* 0x00000004110a7825 */ /* 0x000fc800078e02cc */
[C---:B------:R-:W-:Y:S01]  /*850d0*/  IMAD.WIDE R12, R3.reuse, 0x4, R238 ;  /* 0x00000004030c7825 */ /* 0x040fe200078e02ee */
[----:B------:R1:W-:Y:S03]  /*850e0*/  @P3 STG.E [R8.64], R95 ;  /* 0x0000005f08003986 */ /* 0x0003e6000c101904 */
[C---:B--2---:R-:W-:Y:S01]  /*850f0*/  IMAD.WIDE R4, R3.reuse, 0x4, R236 ;  /* 0x0000000403047825 */ /* 0x044fe200078e02ec */
[----:B------:R2:W-:Y:S03]  /*85100*/  @P1 STG.E [R10.64], R111 ;  /* 0x0000006f0a001986 */ /* 0x0005e6000c101904 */
[----:B------:R-:W-:Y:S01]  /*85110*/  IMAD.WIDE R6, R3, 0x4, R206 ;  /* 0x0000000403067825 */ /* 0x000fe200078e02ce */
[----:B------:R1:W-:Y:S01]  /*85120*/  @P5 STG.E [R12.64], R58 ;  /* 0x0000003a0c005986 */ /* 0x0003e2000c101904 */
[----:B------:R-:W-:-:S02]  /*85130*/  ISETP.LT.AND P2, PT, R250, c[0x0][0x178], !P2 ;  /* 0x00005e00fa007a0c */ /* 0x000fc40005741270 */
[----:B------:R-:W-:Y:S01]  /*85140*/  ISETP.LT.AND P5, PT, R211, c[0x0][0x178], !P0 ;  /* 0x00005e00d3007a0c */ /* 0x000fe200047a1270 */
[----:B------:R2:W-:Y:S01]  /*85150*/  @P6 STG.E [R4.64], R74 ;  /* 0x0000004a04006986 */ /* 0x0005e2000c101904 */
[----:B------:R-:W-:-:S03]  /*85160*/  ISETP.LT.AND P3, PT, R187, c[0x0][0x178], !P0 ;  /* 0x00005e00bb007a0c */ /* 0x000fc60004761270 */
[----:B------:R4:W-:Y:S01]  /*85170*/  @P4 STG.E [R6.64], R90 ;  /* 0x0000005a06004986 */ /* 0x0009e2000c101904 */
[----:B------:R-:W-:Y:S02]  /*85180*/  ISETP.LT.AND P4, PT, R251, c[0x0][0x178], !P0 ;  /* 0x00005e00fb007a0c */ /* 0x000fe40004781270 */
[C---:B------:R-:W-:Y:S01]  /*85190*/  IADD3 R15, R3.reuse, c[0x0][0x198], RZ ;  /* 0x00006600030f7a10 */ /* 0x040fe20007ffe0ff */
[----:B-1----:R-:W-:-:S04]  /*851a0*/  IMAD.WIDE R8, R3, 0x4, R204 ;  /* 0x0000000403087825 */ /* 0x002fc800078e02cc */
[C---:B--2---:R-:W-:Y:S01]  /*851b0*/  IMAD.WIDE R10, R15.reuse, 0x4, R238 ;  /* 0x000000040f0a7825 */ /* 0x044fe200078e02ee */
[----:B------:R1:W-:Y:S03]  /*851c0*/  @P2 STG.E [R8.64], R106 ;  /* 0x0000006a08002986 */ /* 0x0003e6000c101904 */
[C---:B------:R-:W-:Y:S01]  /*851d0*/  IMAD.WIDE R12, R15.reuse, 0x4, R236 ;  /* 0x000000040f0c7825 */ /* 0x040fe200078e02ec */
[----:B------:R2:W-:Y:S03]  /*851e0*/  @P5 STG.E [R10.64], R59 ;  /* 0x0000003b0a005986 */ /* 0x0005e6000c101904 */
[----:B------:R-:W-:Y:S01]  /*851f0*/  IMAD.WIDE R4, R15, 0x4, R206 ;  /* 0x000000040f047825 */ /* 0x000fe200078e02ce */
[----:B------:R-:W-:Y:S01]  /*85200*/  ISETP.GE.AND P1, PT, R18, c[0x0][0x17c], PT ;  /* 0x00005f0012007a0c */ /* 0x000fe20003f26270 */
[----:B------:R1:W-:Y:S01]  /*85210*/  @P3 STG.E [R12.64], R75 ;  /* 0x0000004b0c003986 */ /* 0x0003e2000c101904 */
[----:B------:R-:W-:-:S02]  /*85220*/  ISETP.LT.AND P6, PT, R250, c[0x0][0x178], !P0 ;  /* 0x00005e00fa007a0c */ /* 0x000fc400047c1270 */
[----:B------:R-:W-:Y:S01]  /*85230*/  ISETP.GE.AND P0, PT, R16, c[0x0][0x17c], PT ;  /* 0x00005f0010007a0c */ /* 0x000fe20003f06270 */
[----:B------:R1:W-:Y:S04]  /*85240*/  @P4 STG.E [R4.64], R91 ;  /* 0x0000005b04004986 */ /* 0x0003e8000c101904 */
[----:B------:R-:W3:Y:S04]  /*85250*/  LDL.LU R18, [R1+0x23a0] ;  /* 0x0023a00001127983 */ /* 0x000ee80000300800 */
[----:B------:R-:W3:Y:S01]  /*85260*/  LDL.LU R16, [R1+0x239c] ;  /* 0x00239c0001107983 */ /* 0x000ee20000300800 */
[----:B----4-:R-:W-:-:S03]  /*85270*/  ISETP.GE.AND P4, PT, R0, c[0x0][0x17c], PT ;  /* 0x00005f0000007a0c */ /* 0x010fc60003f86270 */
[----:B------:R-:W4:Y:S01]  /*85280*/  LDL.LU R0, [R1+0x2394] ;  /* 0x0023940001007983 */ /* 0x000f220000300800 */
[----:B------:R-:W-:Y:S01]  /*85290*/  ISETP.LT.AND P3, PT, R211, c[0x0][0x178], !P1 ;  /* 0x00005e00d3007a0c */ /* 0x000fe20004f61270 */
[C---:B------:R-:W-:Y:S01]  /*852a0*/  IMAD.WIDE R6, R15.reuse, 0x4, R204 ;  /* 0x000000040f067825 */ /* 0x040fe200078e02cc */
[----:B------:R-:W-:Y:S02]  /*852b0*/  IADD3 R15, R15, c[0x0][0x198], RZ ;  /* 0x000066000f0f7a10 */ /* 0x000fe40007ffe0ff */
[----:B------:R-:W-:-:S03]  /*852c0*/  ISETP.LT.AND P5, PT, R187, c[0x0][0x178], !P1 ;  /* 0x00005e00bb007a0c */ /* 0x000fc60004fa1270 */
[----:B-1----:R-:W-:Y:S01]  /*852d0*/  IMAD.WIDE R8, R15, 0x4, R238 ;  /* 0x000000040f087825 */ /* 0x002fe200078e02ee */
[----:B------:R-:W-:Y:S01]  /*852e0*/  ISETP.LT.AND P2, PT, R251, c[0x0][0x178], !P1 ;  /* 0x00005e00fb007a0c */ /* 0x000fe20004f41270 */
[----:B------:R1:W-:Y:S01]  /*852f0*/  @P6 STG.E [R6.64], R107 ;  /* 0x0000006b06006986 */ /* 0x0003e2000c101904 */
[----:B------:R-:W-:Y:S02]  /*85300*/  ISETP.LT.AND P1, PT, R250, c[0x0][0x178], !P1 ;  /* 0x00005e00fa007a0c */ /* 0x000fe40004f21270 */
[----:B------:R-:W-:Y:S01]  /*85310*/  ISETP.LT.AND P6, PT, R211, c[0x0][0x178], !P0 ;  /* 0x00005e00d3007a0c */ /* 0x000fe200047c1270 */
[----:B------:R1:W-:Y:S01]  /*85320*/  @P3 STG.E [R8.64], R54 ;  /* 0x0000003608003986 */ /* 0x0003e2000c101904 */
[----:B------:R-:W-:Y:S01]  /*85330*/  ISETP.LT.AND P3, PT, R187, c[0x0][0x178], !P0 ;  /* 0x00005e00bb007a0c */ /* 0x000fe20004761270 */
[C---:B--2---:R-:W-:Y:S01]  /*85340*/  IMAD.WIDE R10, R15.reuse, 0x4, R236 ;  /* 0x000000040f0a7825 */ /* 0x044fe200078e02ec */
[----:B------:R-:W-:-:S03]  /*85350*/  IADD3 R3, R15, c[0x0][0x198], RZ ;  /* 0x000066000f037a10 */ /* 0x000fc60007ffe0ff */
[C---:B------:R-:W-:Y:S01]  /*85360*/  IMAD.WIDE R12, R15.reuse, 0x4, R206 ;  /* 0x000000040f0c7825 */ /* 0x040fe200078e02ce */
[----:B------:R2:W-:Y:S03]  /*85370*/  @P5 STG.E [R10.64], R70 ;  /* 0x000000460a005986 */ /* 0x0005e6000c101904 */
[----:B------:R-:W-:Y:S01]  /*85380*/  IMAD.WIDE R4, R15, 0x4, R204 ;  /* 0x000000040f047825 */ /* 0x000fe200078e02cc */
[----:B------:R2:W-:Y:S03]  /*85390*/  @P2 STG.E [R12.64], R86 ;  /* 0x000000560c002986 */ /* 0x0005e6000c101904 */
[----:B-1----:R-:W-:Y:S01]  /*853a0*/  IMAD.WIDE R6, R3, 0x4, R238 ;  /* 0x0000000403067825 */ /* 0x002fe200078e02ee */
[----:B------:R-:W-:-:S03]  /*853b0*/  ISETP.LT.AND P2, PT, R251, c[0x0][0x178], !P0 ;  /* 0x00005e00fb007a0c */ /* 0x000fc60004741270 */
[----:B------:R-:W-:Y:S01]  /*853c0*/  IMAD.WIDE R14, R3, 0x4, R236 ;  /* 0x00000004030e7825 */ /* 0x000fe200078e02ec */
[----:B------:R-:W-:Y:S01]  /*853d0*/  ISETP.LT.AND P0, PT, R250, c[0x0][0x178], !P0 ;  /* 0x00005e00fa007a0c */ /* 0x000fe20004701270 */
[----:B------:R1:W-:Y:S01]  /*853e0*/  @P1 STG.E [R4.64], R102 ;  /* 0x0000006604001986 */ /* 0x0003e2000c101904 */
[----:B------:R-:W-:-:S03]  /*853f0*/  ISETP.LT.AND P5, PT, R211, c[0x0][0x178], !P4 ;  /* 0x00005e00d3007a0c */ /* 0x000fc600067a1270 */
[----:B------:R1:W-:Y:S01]  /*85400*/  @P6 STG.E [R6.64], R55 ;  /* 0x0000003706006986 */ /* 0x0003e2000c101904 */
[----:B------:R-:W-:-:S03]  /*85410*/  ISETP.LT.AND P6, PT, R187, c[0x0][0x178], !P4 ;  /* 0x00005e00bb007a0c */ /* 0x000fc600067c1270 */
[----:B------:R-:W-:Y:S01]  /*85420*/  @P3 STG.E [R14.64], R71 ;  /* 0x000000470e003986 */ /* 0x000fe2000c101904 */
[----:B------:R-:W-:Y:S02]  /*85430*/  ISETP.LT.AND P3, PT, R251, c[0x0][0x178], !P4 ;  /* 0x00005e00fb007a0c */ /* 0x000fe40006761270 */
[C---:B------:R-:W-:Y:S01]  /*85440*/  IADD3 R17, R3.reuse, c[0x0][0x198], RZ ;  /* 0x0000660003117a10 */ /* 0x040fe20007ffe0ff */
[----:B------:R-:W-:-:S04]  /*85450*/  IMAD.WIDE R8, R3, 0x4, R206 ;  /* 0x0000000403087825 */ /* 0x000fc800078e02ce */
[----:B--2---:R-:W-:Y:S01]  /*85460*/  IMAD.WIDE R10, R3, 0x4, R204 ;  /* 0x00000004030a7825 */ /* 0x004fe200078e02cc */
[----:B------:R2:W-:Y:S03]  /*85470*/  @P2 STG.E [R8.64], R87 ;  /* 0x0000005708002986 */ /* 0x0005e6000c101904 */
[----:B------:R-:W-:Y:S01]  /*85480*/  IMAD.WIDE R12, R17, 0x4, R238 ;  /* 0x00000004110c7825 */ /* 0x000fe200078e02ee */
[----:B---3--:R-:W-:-:S03]  /*85490*/  ISETP.GE.AND P1, PT, R19, c[0x0][0x17c], PT ;  /* 0x00005f0013007a0c */ /* 0x008fc60003f26270 */
[C---:B-1----:R-:W-:Y:S01]  /*854a0*/  IMAD.WIDE R4, R17.reuse, 0x4, R236 ;  /* 0x0000000411047825 */ /* 0x042fe200078e02ec */
[----:B------:R1:W-:Y:S03]  /*854b0*/  @P0 STG.E [R10.64], R103 ;  /* 0x000000670a000986 */ /* 0x0003e6000c101904 */
[----:B------:R-:W-:Y:S01]  /*854c0*/  IMAD.WIDE R6, R17, 0x4, R206 ;  /* 0x0000000411067825 */ /* 0x000fe200078e02ce */
[----:B------:R3:W-:Y:S01]  /*854d0*/  @P5 STG.E [R12.64], R50 ;  /* 0x000000320c005986 */ /* 0x0007e2000c101904 */
[----:B------:R-:W-:Y:S02]  /*854e0*/  ISETP.LT.AND P4, PT, R250, c[0x0][0x178], !P4 ;  /* 0x00005e00fa007a0c */ /* 0x000fe40006781270 */
[----:B------:R-:W-:Y:S01]  /*854f0*/  ISETP.LT.AND P5, PT, R211, c[0x0][0x178], !P1 ;  /* 0x00005e00d3007a0c */ /* 0x000fe20004fa1270 */
[----:B------:R1:W-:Y:S01]  /*85500*/  @P6 STG.E [R4.64], R66 ;  /* 0x0000004204006986 */ /* 0x0003e2000c101904 */
[----:B------:R-:W-:-:S03]  /*85510*/  ISETP.LT.AND P2, PT, R187, c[0x0][0x178], !P1 ;  /* 0x00005e00bb007a0c */ /* 0x000fc60004f41270 */
[----:B------:R3:W-:Y:S01]  /*85520*/  @P3 STG.E [R6.64], R82 ;  /* 0x0000005206003986 */ /* 0x0007e2000c101904 */
[----:B------:R-:W-:Y:S02]  /*85530*/  ISETP.LT.AND P3, PT, R251, c[0x0][0x178], !P1 ;  /* 0x00005e00fb007a0c */ /* 0x000fe40004f61270 */
[C---:B------:R-:W-:Y:S01]  /*85540*/  IADD3 R3, R17.reuse, c[0x0][0x198], RZ ;  /* 0x0000660011037a10 */ /* 0x040fe20007ffe0ff */
[----:B--2---:R-:W-:Y:S01]  /*85550*/  IMAD.WIDE R8, R17, 0x4, R204 ;  /* 0x0000000411087825 */ /* 0x004fe200078e02cc */
[----:B------:R-:W2:Y:S03]  /*85560*/  LDL.LU R19, [R1+0x238c] ;  /* 0x00238c0001137983 */ /* 0x000ea60000300800 */
[C---:B-1----:R-:W-:Y:S01]  /*85570*/  IMAD.WIDE R10, R3.reuse, 0x4, R238 ;  /* 0x00000004030a7825 */ /* 0x042fe200078e02ee */
[----:B------:R1:W-:Y:S03]  /*85580*/  @P4 STG.E [R8.64], R98 ;  /* 0x0000006208004986 */ /* 0x0003e6000c101904 */
[C---:B---3--:R-:W-:Y:S01]  /*85590*/  IMAD.WIDE R12, R3.reuse, 0x4, R236 ;  /* 0x00000004030c7825 */ /* 0x048fe200078e02ec */
[----:B------:R3:W-:Y:S03]  /*855a0*/  @P5 STG.E [R10.64], R51 ;  /* 0x000000330a005986 */ /* 0x0007e6000c101904 */
[----:B------:R-:W-:Y:S01]  /*855b0*/  IMAD.WIDE R4, R3, 0x4, R206 ;  /* 0x0000000403047825 */ /* 0x000fe200078e02ce */
[----:B------:R1:W-:Y:S04]  /*855c0*/  @P2 STG.E [R12.64], R67 ;  /* 0x000000430c002986 */ /* 0x0003e8000c101904 */
[----:B------:R1:W-:Y:S01]  /*855d0*/  @P3 STG.E [R4.64], R83 ;  /* 0x0000005304003986 */ /* 0x0003e2000c101904 */
[----:B------:R-:W-:-:S03]  /*855e0*/  ISETP.GE.AND P0, PT, R18, c[0x0][0x17c], PT ;  /* 0x00005f0012007a0c */ /* 0x000fc60003f06270 */
[----:B------:R-:W2:Y:S01]  /*855f0*/  LDL.LU R18, [R1+0x2388] ;  /* 0x0023880001127983 */ /* 0x000ea20000300800 */
[----:B----4-:R-:W-:-:S03]  /*85600*/  ISETP.GE.AND P3, PT, R0, c[0x0][0x17c], PT ;  /* 0x00005f0000007a0c */ /* 0x010fc60003f66270 */
[----:B------:R-:W4:Y:S01]  /*85610*/  LDL.LU R0, [R1+0x2384] ;  /* 0x0023840001007983 */ /* 0x000f220000300800 */
[----:B------:R-:W-:Y:S02]  /*85620*/  ISETP.LT.AND P6, PT, R250, c[0x0][0x178], !P1 ;  /* 0x00005e00fa007a0c */ /* 0x000fe40004fc1270 */
[----:B------:R-:W-:Y:S01]  /*85630*/  ISETP.LT.AND P2, PT, R211, c[0x0][0x178], !P0 ;  /* 0x00005e00d3007a0c */ /* 0x000fe20004741270 */
[C---:B------:R-:W-:Y:S01]  /*85640*/  IMAD.WIDE R6, R3.reuse, 0x4, R204 ;  /* 0x0000000403067825 */ /* 0x040fe200078e02cc */
[----:B------:R-:W-:Y:S02]  /*85650*/  IADD3 R3, R3, c[0x0][0x198], RZ ;  /* 0x0000660003037a10 */ /* 0x000fe40007ffe0ff */
[----:B------:R-:W-:Y:S02]  /*85660*/  ISETP.GE.AND P1, PT, R16, c[0x0][0x17c], PT ;  /* 0x00005f0010007a0c */ /* 0x000fe40003f26270 */
[----:B------:R-:W-:Y:S01]  /*85670*/  ISETP.LT.AND P5, PT, R187, c[0x0][0x178], !P0 ;  /* 0x00005e00bb007a0c */ /* 0x000fe200047a1270 */
[----:B-1----:R-:W-:Y:S01]  /*85680*/  IMAD.WIDE R8, R3, 0x4, R238 ;  /* 0x0000000403087825 */ /* 0x002fe200078e02ee */
[----:B------:R-:W-:Y:S01]  /*85690*/  ISETP.LT.AND P4, PT, R251, c[0x0][0x178], !P0 ;  /* 0x00005e00fb007a0c */ /* 0x000fe20004781270 */
[----:B------:R-:W4:Y:S01]  /*856a0*/  LDL.LU R16, [R1+0x2378] ;  /* 0x0023780001107983 */ /* 0x000f220000300800 */
[----:B------:R-:W-:-:S03]  /*856b0*/  ISETP.LT.AND P0, PT, R250, c[0x0][0x178], !P0 ;  /* 0x00005e00fa007a0c */ /* 0x000fc60004701270 */
[----:B------:R1:W-:Y:S01]  /*856c0*/  @P6 STG.E [R6.64], R99 ;  /* 0x0000006306006986 */ /* 0x0003e2000c101904 */
[----:B------:R-:W-:-:S03]  /*856d0*/  ISETP.LT.AND P6, PT, R211, c[0x0][0x178], !P1 ;  /* 0x00005e00d3007a0c */ /* 0x000fc60004fc1270 */
[----:B------:R1:W-:Y:S01]  /*856e0*/  @P2 STG.E [R8.64], R124 ;  /* 0x0000007c08002986 */ /* 0x0003e2000c101904 */
[----:B------:R-:W-:Y:S01]  /*856f0*/  ISETP.LT.AND P2, PT, R187, c[0x0][0x178], !P1 ;  /* 0x00005e00bb007a0c */ /* 0x000fe20004f41270 */
[C---:B---3--:R-:W-:Y:S01]  /*85700*/  IMAD.WIDE R10, R3.reuse, 0x4, R236 ;  /* 0x00000004030a7825 */ /* 0x048fe200078e02ec */
        /* <DEDUP_REMOVED lines=13> */
[----:B------:R1:W-:Y:S01]  /*857e0*/  @P2 STG.E [R14.64], R141 ;  /* 0x0000008d0e002986 */ /* 0x0003e2000c101904 */
[----:B------:R-:W-:Y:S02]  /*857f0*/  ISETP.LT.AND P2, PT, R251, c[0x0][0x178], !P3 ;  /* 0x00005e00fb007a0c */ /* 0x000fe40005f41270 */
[C---:B------:R-:W-:Y:S01]  /*85800*/  IADD3 R3, R17.reuse, c[0x0][0x198], RZ ;  /* 0x0000660011037a10 */ /* 0x040fe20007ffe0ff */
[----:B------:R-:W-:-:S04]  /*85810*/  IMAD.WIDE R8, R17, 0x4, R206 ;  /* 0x0000000411087825 */ /* 0x000fc800078e02ce */
[----:B---3--:R-:W-:Y:S01]  /*85820*/  IMAD.WIDE R10, R17, 0x4, R204 ;  /* 0x00000004110a7825 */ /* 0x008fe200078e02cc */
[----:B------:R3:W-:Y:S03]  /*85830*/  @P4 STG.E [R8.64], R157 ;  /* 0x0000009d08004986 */ /* 0x0007e6000c101904 */
[C---:B------:R-:W-:Y:S01]  /*85840*/  IMAD.WIDE R12, R3.reuse, 0x4, R238 ;  /* 0x00000004030c7825 */ /* 0x040fe200078e02ee */
[----:B------:R2:W-:Y:S03]  /*85850*/  @P1 STG.E [R10.64], R173 ;  /* 0x000000ad0a001986 */ /* 0x0005e6000c101904 */
[C---:B-1----:R-:W-:Y:S01]  /*85860*/  IMAD.WIDE R4, R3.reuse, 0x4, R236 ;  /* 0x0000000403047825 */ /* 0x042fe200078e02ec */
[----:B------:R1:W-:Y:S03]  /*85870*/  @P5 STG.E [R12.64], R120 ;  /* 0x000000780c005986 */ /* 0x0003e6000c101904 */
[----:B------:R-:W-:Y:S01]  /*85880*/  IMAD.WIDE R6, R3, 0x4, R206 ;  /* 0x0000000403067825 */ /* 0x000fe200078e02ce */
[----:B------:R1:W-:Y:S01]  /*85890*/  @P6 STG.E [R4.64], R136 ;  /* 0x0000008804006986 */ /* 0x0003e2000c101904 */
[----:B--2---:R-:W-:-:S03]  /*858a0*/  ISETP.GE.AND P0, PT, R19, c[0x0][0x17c], PT ;  /* 0x00005f0013007a0c */ /* 0x004fc60003f06270 */
[----:B------:R2:W-:Y:S01]  /*858b0*/  @P2 STG.E [R6.64], R152 ;  /* 0x0000009806002986 */ /* 0x0005e2000c101904 */
[----:B------:R-:W-:Y:S02]  /*858c0*/  ISETP.LT.AND P5, PT, R211, c[0x0][0x178], !P0 ;  /* 0x00005e00d3007a0c */ /* 0x000fe400047a1270 */
[----:B------:R-:W-:Y:S02]  /*858d0*/  ISETP.LT.AND P4, PT, R187, c[0x0][0x178], !P0 ;  /* 0x00005e00bb007a0c */ /* 0x000fe40004781270 */
[----:B------:R-:W-:Y:S02]  /*858e0*/  ISETP.LT.AND P2, PT, R251, c[0x0][0x178], !P0 ;  /* 0x00005e00fb007a0c */ /* 0x000fe40004741270 */
[----:B------:R-:W-:Y:S02]  /*858f0*/  ISETP.LT.AND P6, PT, R250, c[0x0][0x178], !P0 ;  /* 0x00005e00fa007a0c */ /* 0x000fe400047c1270 */
[----:B----4-:R-:W-:Y:S02]  /*85900*/  ISETP.GE.AND P0, PT, R0, c[0x0][0x17c], PT ;  /* 0x00005f0000007a0c */ /* 0x010fe40003f06270 */
[----:B------:R-:W4:Y:S01]  /*85910*/  LDL.LU R0, [R1+0x2374] ;  /* 0x0023740001007983 */ /* 0x000f220000300800 */
[----:B------:R-:W-:-:S02]  /*85920*/  ISETP.LT.AND P3, PT, R250, c[0x0][0x178], !P3 ;  /* 0x00005e00fa007a0c */ /* 0x000fc40005f61270 */
[C---:B------:R-:W-:Y:S01]  /*85930*/  IADD3 R15, R3.reuse, c[0x0][0x198], RZ ;  /* 0x00006600030f7a10 */ /* 0x040fe20007ffe0ff */
[----:B---3--:R-:W-:Y:S01]  /*85940*/  IMAD.WIDE R8, R3, 0x4, R204 ;  /* 0x0000000403087825 */ /* 0x008fe200078e02cc */
[----:B------:R-:W-:Y:S02]  /*85950*/  ISETP.GE.AND P1, PT, R18, c[0x0][0x17c], PT ;  /* 0x00005f0012007a0c */ /* 0x000fe40003f26270 */
[----:B------:R-:W3:Y:S01]  /*85960*/  LDL.LU R18, [R1+0x2370] ;  /* 0x0023700001127983 */ /* 0x000ee20000300800 */
[----:B------:R-:W-:-:S04]  /*85970*/  IMAD.WIDE R10, R15, 0x4, R238 ;  /* 0x000000040f0a7825 */ /* 0x000fc800078e02ee */
[C---:B-1----:R-:W-:Y:S02]  /*85980*/  IMAD.WIDE R12, R15.reuse, 0x4, R236 ;  /* 0x000000040f0c7825 */ /* 0x042fe400078e02ec */
[----:B------:R1:W-:Y:S04]  /*85990*/  @P3 STG.E [R8.64], R168 ;  /* 0x000000a808003986 */ /* 0x0003e8000c101904 */
[----:B------:R1:W-:Y:S01]  /*859a0*/  @P5 STG.E [R10.64], R121 ;  /* 0x000000790a005986 */ /* 0x0003e2000c101904 */
[----:B------:R-:W-:Y:S01]  /*859b0*/  IMAD.WIDE R4, R15, 0x4, R206 ;  /* 0x000000040f047825 */ /* 0x000fe200078e02ce */
[----:B------:R-:W-:Y:S02]  /*859c0*/  ISETP.LT.AND P5, PT, R187, c[0x0][0x178], !P1 ;  /* 0x00005e00bb007a0c */ /* 0x000fe40004fa1270 */
[----:B------:R1:W-:Y:S01]  /*859d0*/  @P4 STG.E [R12.64], R137 ;  /* 0x000000890c004986 */ /* 0x0003e2000c101904 */
[----:B------:R-:W-:Y:S01]  /*859e0*/  ISETP.LT.AND P4, PT, R211, c[0x0][0x178], !P1 ;  /* 0x00005e00d3007a0c */ /* 0x000fe20004f81270 */
[----:B--2---:R-:W-:Y:S01]  /*859f0*/  IMAD.WIDE R6, R15, 0x4, R204 ;  /* 0x000000040f067825 */ /* 0x004fe200078e02cc */
[----:B------:R-:W-:-:S02]  /*85a00*/  ISETP.LT.AND P3, PT, R251, c[0x0][0x178], !P1 ;  /* 0x00005e00fb007a0c */ /* 0x000fc40004f61270 */
[----:B------:R-:W-:Y:S02]  /*85a10*/  IADD3 R15, R15, c[0x0][0x198], RZ ;  /* 0x000066000f0f7a10 */ /* 0x000fe40007ffe0ff */
[----:B------:R-:W-:Y:S01]  /*85a20*/  ISETP.LT.AND P1, PT, R250, c[0x0][0x178], !P1 ;  /* 0x00005e00fa007a0c */ /* 0x000fe20004f21270 */
[----:B------:R2:W-:Y:S01]  /*85a30*/  @P2 STG.E [R4.64], R153 ;  /* 0x0000009904002986 */ /* 0x0005e2000c101904 */
[----:B------:R-:W-:Y:S01]  /*85a40*/  ISETP.GE.AND P2, PT, R16, c[0x0][0x17c], PT ;  /* 0x00005f0010007a0c */ /* 0x000fe20003f46270 */
[C---:B-1----:R-:W-:Y:S02]  /*85a50*/  IMAD.WIDE R8, R15.reuse, 0x4, R238 ;  /* 0x000000040f087825 */ /* 0x042fe400078e02ee */
[----:B------:R-:W3:Y:S02]  /*85a60*/  LDL.LU R16, [R1+0x236c] ;  /* 0x00236c0001107983 */ /* 0x000ee40000300800 */
[C---:B------:R-:W-:Y:S02]  /*85a70*/  IMAD.WIDE R10, R15.reuse, 0x4, R236 ;  /* 0x000000040f0a7825 */ /* 0x040fe400078e02ec */
[----:B------:R1:W-:Y:S02]  /*85a80*/  @P6 STG.E [R6.64], R169 ;  /* 0x000000a906006986 */ /* 0x0003e4000c101904 */
[----:B------:R-:W-:-:S02]  /*85a90*/  IMAD.WIDE R12, R15, 0x4, R206 ;  /* 0x000000040f0c7825 */ /* 0x000fc400078e02ce */
[----:B------:R1:W-:Y:S02]  /*85aa0*/  @P4 STG.E [R8.64], R116 ;  /* 0x0000007408004986 */ /* 0x0003e4000c101904 */
[----:B--2---:R-:W-:Y:S02]  /*85ab0*/  IMAD.WIDE R4, R15, 0x4, R204 ;  /* 0x000000040f047825 */ /* 0x004fe400078e02cc */
[----:B------:R2:W-:Y:S04]  /*85ac0*/  @P5 STG.E [R10.64], R132 ;  /* 0x000000840a005986 */ /* 0x0005e8000c101904 */
[----:B------:R1:W-:Y:S04]  /*85ad0*/  @P3 STG.E [R12.64], R148 ;  /* 0x000000940c003986 */ /* 0x0003e8000c101904 */
[----:B------:R-:W-:Y:S01]  /*85ae0*/  @P1 STG.E [R4.64], R164 ;  /* 0x000000a404001986 */ /* 0x000fe2000c101904 */
[----:B----4-:R-:W-:-:S03]  /*85af0*/  ISETP.GE.AND P1, PT, R0, c[0x0][0x17c], PT ;  /* 0x00005f0000007a0c */ /* 0x010fc60003f26270 */
[----:B------:R-:W4:Y:S01]  /*85b00*/  LDL.LU R0, [R1+0x2364] ;  /* 0x0023640001007983 */ /* 0x000f220000300800 */
[----:B------:R-:W-:Y:S02]  /*85b10*/  ISETP.LT.AND P6, PT, R211, c[0x0][0x178], !P0 ;  /* 0x00005e00d3007a0c */ /* 0x000fe400047c1270 */
[----:B------:R-:W-:Y:S02]  /*85b20*/  ISETP.LT.AND P4, PT, R187, c[0x0][0x178], !P0 ;  /* 0x00005e00bb007a0c */ /* 0x000fe40004781270 */
[----:B------:R-:W-:Y:S02]  /*85b30*/  IADD3 R3, R15, c[0x0][0x198], RZ ;  /* 0x000066000f037a10 */ /* 0x000fe40007ffe0ff */
[----:B------:R-:W-:-:S03]  /*85b40*/  ISETP.LT.AND P3, PT, R251, c[0x0][0x178], !P0 ;  /* 0x00005e00fb007a0c */ /* 0x000fc60004761270 */
[----:B-1----:R-:W-:Y:S01]  /*85b50*/  IMAD.WIDE R6, R3, 0x4, R238 ;  /* 0x0000000403067825 */ /* 0x002fe200078e02ee */
[----:B------:R-:W-:-:S03]  /*85b60*/  ISETP.LT.AND P0, PT, R250, c[0x0][0x178], !P0 ;  /* 0x00005e00fa007a0c */ /* 0x000fc60004701270 */
[----:B------:R-:W-:Y:S01]  /*85b70*/  IMAD.WIDE R14, R3, 0x4, R236 ;  /* 0x00000004030e7825 */ /* 0x000fe200078e02ec */
[----:B------:R-:W-:Y:S01]  /*85b80*/  ISETP.LT.AND P5, PT, R211, c[0x0][0x178], !P2 ;  /* 0x00005e00d3007a0c */ /* 0x000fe200057a1270 */
[----:B------:R-:W-:Y:S01]  /*85b90*/  @P6 STG.E [R6.64], R117 ;  /* 0x0000007506006986 */ /* 0x000fe2000c101904 */
[----:B------:R-:W-:-:S03]  /*85ba0*/  ISETP.LT.AND P6, PT, R187, c[0x0][0x178], !P2 ;  /* 0x00005e00bb007a0c */ /* 0x000fc600057c1270 */
[----:B------:R1:W-:Y:S01]  /*85bb0*/  @P4 STG.E [R14.64], R133 ;  /* 0x000000850e004986 */ /* 0x0003e2000c101904 */
[----:B------:R-:W-:Y:S02]  /*85bc0*/  ISETP.LT.AND P4, PT, R251, c[0x0][0x178], !P2 ;  /* 0x00005e00fb007a0c */ /* 0x000fe40005781270 */
[C---:B------:R-:W-:Y:S01]  /*85bd0*/  IADD3 R17, R3.reuse, c[0x0][0x198], RZ ;  /* 0x0000660003117a10 */ /* 0x040fe20007ffe0ff */
[----:B------:R-:W-:-:S04]  /*85be0*/  IMAD.WIDE R8, R3, 0x4, R206 ;  /* 0x0000000403087825 */ /* 0x000fc800078e02ce */
[----:B--2---:R-:W-:Y:S01]  /*85bf0*/  IMAD.WIDE R10, R3, 0x4, R204 ;  /* 0x00000004030a7825 */ /* 0x004fe200078e02cc */
[----:B------:R2:W-:Y:S03]  /*85c00*/  @P3 STG.E [R8.64], R149 ;  /* 0x0000009508003986 */ /* 0x0005e6000c101904 */
[C---:B------:R-:W-:Y:S01]  /*85c10*/  IMAD.WIDE R12, R17.reuse, 0x4, R238 ;  /* 0x00000004110c7825 */ /* 0x040fe200078e02ee */
[----:B-1----:R-:W4:Y:S03]  /*85c20*/  LDL.LU R14, [R1+0x235c] ;  /* 0x00235c00010e7983 */ /* 0x002f260000300800 */
[C---:B------:R-:W-:Y:S01]  /*85c30*/  IMAD.WIDE R4, R17.reuse, 0x4, R236 ;  /* 0x0000000411047825 */ /* 0x040fe200078e02ec */
        /* <DEDUP_REMOVED lines=9> */
[C---:B------:R-:W-:Y:S02]  /*85cd0*/  IADD3 R3, R17.reuse, c[0x0][0x198], RZ ;  /* 0x0000660011037a10 */ /* 0x040fe40007ffe0ff */
[----:B------:R-:W-:Y:S01]  /*85ce0*/  ISETP.LT.AND P6, PT, R250, c[0x0][0x178], !P1 ;  /* 0x00005e00fa007a0c */ /* 0x000fe20004fc1270 */
[----:B--2---:R-:W-:Y:S01]  /*85cf0*/  IMAD.WIDE R8, R17, 0x4, R204 ;  /* 0x0000000411087825 */ /* 0x004fe200078e02cc */
[----:B---3--:R-:W-:Y:S02]  /*85d00*/  ISETP.GE.AND P1, PT, R16, c[0x0][0x17c], PT ;  /* 0x00005f0010007a0c */ /* 0x008fe40003f26270 */
[----:B------:R-:W2:Y:S01]  /*85d10*/  LDL.LU R16, [R1+0x2358] ;  /* 0x0023580001107983 */ /* 0x000ea20000300800 */
[----:B-1----:R-:W-:-:S04]  /*85d20*/  IMAD.WIDE R10, R3, 0x4, R238 ;  /* 0x00000004030a7825 */ /* 0x002fc800078e02ee */
[C---:B------:R-:W-:Y:S01]  /*85d30*/  IMAD.WIDE R12, R3.reuse, 0x4, R236 ;  /* 0x00000004030c7825 */ /* 0x040fe200078e02ec */
[----:B------:R1:W-:Y:S03]  /*85d40*/  @P2 STG.E [R8.64], R160 ;  /* 0x000000a008002986 */ /* 0x0003e6000c101904 */
[----:B------:R-:W-:Y:S01]  /*85d50*/  IMAD.WIDE R4, R3, 0x4, R206 ;  /* 0x0000000403047825 */ /* 0x000fe200078e02ce */
[----:B------:R3:W-:Y:S04]  /*85d60*/  @P5 STG.E [R10.64], R113 ;  /* 0x000000710a005986 */ /* 0x0007e8000c101904 */
[----:B------:R1:W-:Y:S04]  /*85d70*/  @P3 STG.E [R12.64], R129 ;  /* 0x000000810c003986 */ /* 0x0003e8000c101904 */
[----:B------:R1:W-:Y:S01]  /*85d80*/  @P4 STG.E [R4.64], R145 ;  /* 0x0000009104004986 */ /* 0x0003e2000c101904 */
[----:B----4-:R-:W-:-:S03]  /*85d90*/  ISETP.GE.AND P4, PT, R0, c[0x0][0x17c], PT ;  /* 0x00005f0000007a0c */ /* 0x010fc60003f86270 */
[----:B------:R-:W4:Y:S01]  /*85da0*/  LDL.LU R0, [R1+0x2354] ;  /* 0x0023540001007983 */ /* 0x000f220000300800 */
[----:B------:R-:W-:Y:S01]  /*85db0*/  ISETP.GE.AND P0, PT, R18, c[0x0][0x17c], PT ;  /* 0x00005f0012007a0c */ /* 0x000fe20003f06270 */
[----:B------:R-:W-:-:S03]  /*85dc0*/  IMAD.WIDE R6, R3, 0x4, R204 ;  /* 0x0000000403067825 */ /* 0x000fc600078e02cc */
[----:B------:R-:W-:Y:S02]  /*85dd0*/  ISETP.LT.AND P3, PT, R211, c[0x0][0x178], !P0 ;  /* 0x00005e00d3007a0c */ /* 0x000fe40004761270 */
[----:B------:R-:W-:Y:S02]  /*85de0*/  IADD3 R3, R3, c[0x0][0x198], RZ ;  /* 0x0000660003037a10 */ /* 0x000fe40007ffe0ff */
[----:B------:R-:W-:Y:S02]  /*85df0*/  ISETP.LT.AND P5, PT, R187, c[0x0][0x178], !P0 ;  /* 0x00005e00bb007a0c */ /* 0x000fe400047a1270 */
[----:B------:R-:W-:Y:S01]  /*85e00*/  ISETP.LT.AND P2, PT, R251, c[0x0][0x178], !P0 ;  /* 0x00005e00fb007a0c */ /* 0x000fe20004741270 */
[----:B-1----:R-:W-:Y:S01]  /*85e10*/  IMAD.WIDE R8, R3, 0x4, R238 ;  /* 0x0000000403087825 */ /* 0x002fe200078e02ee */
[----:B------:R1:W-:Y:S01]  /*85e20*/  @P6 STG.E [R6.64], R161 ;  /* 0x000000a106006986 */ /* 0x0003e2000c101904 */
[----:B------:R-:W-:Y:S02]  /*85e30*/  ISETP.LT.AND P0, PT, R250, c[0x0][0x178], !P0 ;  /* 0x00005e00fa007a0c */ /* 0x000fe40004701270 */
[----:B------:R-:W-:Y:S01]  /*85e40*/  ISETP.LT.AND P6, PT, R211, c[0x0][0x178], !P1 ;  /* 0x00005e00d3007a0c */ /* 0x000fe20004fc1270 */
[----:B---3--:R-:W-:Y:S01]  /*85e50*/  IMAD.WIDE R10, R3, 0x4, R236 ;  /* 0x00000004030a7825 */ /* 0x008fe200078e02ec */
[----:B------:R3:W-:Y:S01]  /*85e60*/  @P3 STG.E [R8.64], R126 ;  /* 0x0000007e08003986 */ /* 0x0007e2000c101904 */
[----:B------:R-:W-:-:S02]  /*85e70*/  ISETP.LT.AND P3, PT, R187, c[0x0][0x178], !P1 ;  /* 0x00005e00bb007a0c */ /* 0x000fc40004f61270 */
[C---:B------:R-:W-:Y:S01]  /*85e80*/  IMAD.WIDE R12, R3.reuse, 0x4, R206 ;  /* 0x00000004030c7825 */ /* 0x040fe200078e02ce */
[C---:B------:R-:W-:Y:S01]  /*85e90*/  IADD3 R17, R3.reuse, c[0x0][0x198], RZ ;  /* 0x0000660003117a10 */ /* 0x040fe20007ffe0ff */
[----:B------:R3:W-:Y:S02]  /*85ea0*/  @P5 STG.E [R10.64], R142 ;  /* 0x0000008e0a005986 */ /* 0x0007e4000c101904 */
[----:B------:R-:W-:Y:S02]  /*85eb0*/  IMAD.WIDE R4, R3, 0x4, R204 ;  /* 0x0000000403047825 */ /* 0x000fe400078e02cc */
[----:B------:R2:W-:Y:S02]  /*85ec0*/  @P2 STG.E [R12.64], R158 ;  /* 0x0000009e0c002986 */ /* 0x0005e4000c101904 */
[----:B-1----:R-:W-:Y:S01]  /*85ed0*/  IMAD.WIDE R6, R17, 0x4, R238 ;  /* 0x0000000411067825 */ /* 0x002fe200078e02ee */
[----:B------:R-:W-:-:S03]  /*85ee0*/  ISETP.GE.AND P2, PT, R14, c[0x0][0x17c], PT ;  /* 0x00005f000e007a0c */ /* 0x000fc60003f46270 */
        /* <DEDUP_REMOVED lines=9> */
[----:B---3--:R-:W-:-:S04]  /*85f80*/  IMAD.WIDE R8, R17, 0x4, R206 ;  /* 0x0000000411087825 */ /* 0x008fc800078e02ce */
[----:B------:R-:W-:Y:S01]  /*85f90*/  IMAD.WIDE R10, R17, 0x4, R204 ;  /* 0x00000004110a7825 */ /* 0x000fe200078e02cc */
[----:B--2---:R-:W-:Y:S02]  /*85fa0*/  ISETP.GE.AND P0, PT, R16, c[0x0][0x17c], PT ;  /* 0x00005f0010007a0c */ /* 0x004fe40003f06270 */
[----:B------:R-:W2:Y:S01]  /*85fb0*/  LDL.LU R16, [R1+0x2348] ;  /* 0x0023480001107983 */ /* 0x000ea20000300800 */
[----:B------:R-:W-:-:S04]  /*85fc0*/  IMAD.WIDE R12, R3, 0x4, R238 ;  /* 0x00000004030c7825 */ /* 0x000fc800078e02ee */
[----:B-1----:R-:W-:Y:S01]  /*85fd0*/  IMAD.WIDE R4, R3, 0x4, R236 ;  /* 0x0000000403047825 */ /* 0x002fe200078e02ec */
[----:B------:R1:W-:Y:S04]  /*85fe0*/  @P5 STG.E [R8.64], R159 ;  /* 0x0000009f08005986 */ /* 0x0003e8000c101904 */
[----:B------:R3:W-:Y:S04]  /*85ff0*/  @P1 STG.E [R10.64], R175 ;  /* 0x000000af0a001986 */ /* 0x0007e8000c101904 */
[----:B------:R1:W-:Y:S04]  /*86000*/  @P6 STG.E [R12.64], R122 ;  /* 0x0000007a0c006986 */ /* 0x0003e8000c101904 */
[----:B------:R1:W-:Y:S01]  /*86010*/  @P3 STG.E [R4.64], R138 ;  /* 0x0000008a04003986 */ /* 0x0003e2000c101904 */
[----:B----4-:R-:W-:-:S03]  /*86020*/  ISETP.GE.AND P3, PT, R0, c[0x0][0x17c], PT ;  /* 0x00005f0000007a0c */ /* 0x010fc60003f66270 */
[----:B------:R-:W4:Y:S01]  /*86030*/  LDL.LU R0, [R1+0x2344] ;  /* 0x0023440001007983 */ /* 0x000f220000300800 */
[----:B------:R-:W-:Y:S02]  /*86040*/  ISETP.LT.AND P5, PT, R251, c[0x0][0x178], !P4 ;  /* 0x00005e00fb007a0c */ /* 0x000fe400067a1270 */
[----:B------:R-:W-:Y:S01]  /*86050*/  ISETP.LT.AND P4, PT, R250, c[0x0][0x178], !P4 ;  /* 0x00005e00fa007a0c */ /* 0x000fe20006781270 */
[----:B------:R-:W-:Y:S01]  /*86060*/  IMAD.WIDE R6, R3, 0x4, R206 ;  /* 0x0000000403067825 */ /* 0x000fe200078e02ce */
[----:B------:R-:W-:Y:S01]  /*86070*/  ISETP.LT.AND P1, PT, R211, c[0x0][0x178], !P2 ;  /* 0x00005e00d3007a0c */ /* 0x000fe20005721270 */
[----:B------:R-:W4:Y:S01]  /*86080*/  LDL.LU R17, [R1+0x2340] ;  /* 0x0023400001117983 */ /* 0x000f220000300800 */
[----:B------:R-:W-:Y:S02]  /*86090*/  ISETP.LT.AND P6, PT, R187, c[0x0][0x178], !P2 ;  /* 0x00005e00bb007a0c */ /* 0x000fe400057c1270 */
[C---:B------:R-:W-:Y:S01]  /*860a0*/  IADD3 R15, R3.reuse, c[0x0][0x198], RZ ;  /* 0x00006600030f7a10 */ /* 0x040fe20007ffe0ff */
[----:B-1----:R-:W-:-:S04]  /*860b0*/  IMAD.WIDE R8, R3, 0x4, R204 ;  /* 0x0000000403087825 */ /* 0x002fc800078e02cc */
[----:B------:R1:W-:Y:S01]  /*860c0*/  @P5 STG.E [R6.64], R154 ;  /* 0x0000009a06005986 */ /* 0x0003e2000c101904 */
[----:B------:R-:W-:Y:S01]  /*860d0*/  ISETP.LT.AND P5, PT, R251, c[0x0][0x178], !P2 ;  /* 0x00005e00fb007a0c */ /* 0x000fe200057a1270 */
[----:B---3--:R-:W-:-:S04]  /*860e0*/  IMAD.WIDE R10, R15, 0x4, R238 ;  /* 0x000000040f0a7825 */ /* 0x008fc800078e02ee */
[----:B------:R-:W-:Y:S01]  /*860f0*/  IMAD.WIDE R12, R15, 0x4, R236 ;  /* 0x000000040f0c7825 */ /* 0x000fe200078e02ec */
[----:B------:R3:W-:Y:S01]  /*86100*/  @P4 STG.E [R8.64], R170 ;  /* 0x000000aa08004986 */ /* 0x0007e2000c101904 */
[----:B------:R-:W-:Y:S02]  /*86110*/  ISETP.LT.AND P2, PT, R250, c[0x0][0x178], !P2 ;  /* 0x00005e00fa007a0c */ /* 0x000fe40005741270 */
[----:B------:R-:W-:Y:S01]  /*86120*/  ISETP.LT.AND P4, PT, R211, c[0x0][0x178], !P0 ;  /* 0x00005e00d3007a0c */ /* 0x000fe20004781270 */
[----:B------:R3:W-:Y:S01]  /*86130*/  @P1 STG.E [R10.64], R123 ;  /* 0x0000007b0a001986 */ /* 0x0007e2000c101904 */
[----:B------:R-:W-:Y:S01]  /*86140*/  IMAD.WIDE R4, R15, 0x4, R206 ;  /* 0x000000040f047825 */ /* 0x000fe200078e02ce */
[----:B------:R-:W-:Y:S02]  /*86150*/  ISETP.LT.AND P1, PT, R251, c[0x0][0x178], !P0 ;  /* 0x00005e00fb007a0c */ /* 0x000fe40004721270 */
[----:B------:R3:W-:Y:S01]  /*86160*/  @P6 STG.E [R12.64], R139 ;  /* 0x0000008b0c006986 */ /* 0x0007e2000c101904 */
[----:B------:R-:W-:-:S02]  /*86170*/  ISETP.LT.AND P6, PT, R187, c[0x0][0x178], !P0 ;  /* 0x00005e00bb007a0c */ /* 0x000fc400047c1270 */
[C---:B------:R-:W-:Y:S02]  /*86180*/  IADD3 R3, R15.reuse, c[0x0][0x198], RZ ;  /* 0x000066000f037a10 */ /* 0x040fe40007ffe0ff */
[----:B------:R-:W-:Y:S01]  /*86190*/  ISETP.LT.AND P0, PT, R250, c[0x0][0x178], !P0 ;  /* 0x00005e00fa007a0c */ /* 0x000fe20004701270 */
[----:B------:R2:W-:Y:S01]  /*861a0*/  @P5 STG.E [R4.64], R155 ;  /* 0x0000009b04005986 */ /* 0x0005e2000c101904 */
[----:B-1----:R-:W-:-:S04]  /*861b0*/  IMAD.WIDE R6, R15, 0x4, R204 ;  /* 0x000000040f067825 */ /* 0x002fc800078e02cc */
[C---:B------:R-:W-:Y:S01]  /*861c0*/  IMAD.WIDE R14, R3.reuse, 0x4, R238 ;  /* 0x00000004030e7825 */ /* 0x040fe200078e02ee */
[----:B------:R1:W-:Y:S03]  /*861d0*/  @P2 STG.E [R6.64], R171 ;  /* 0x000000ab06002986 */ /* 0x0003e6000c101904 */
[C---:B---3--:R-:W-:Y:S01]  /*861e0*/  IMAD.WIDE R8, R3.reuse, 0x4, R236 ;  /* 0x0000000403087825 */ /* 0x048fe200078e02ec */
[----:B------:R-:W-:Y:S03]  /*861f0*/  @P4 STG.E [R14.64], R118 ;  /* 0x000000760e004986 */ /* 0x000fe6000c101904 */
[C---:B------:R-:W-:Y:S01]  /*86200*/  IMAD.WIDE R10, R3.reuse, 0x4, R206 ;  /* 0x00000004030a7825 */ /* 0x040fe200078e02ce */
[----:B------:R3:W-:Y:S03]  /*86210*/  @P6 STG.E [R8.64], R134 ;  /* 0x0000008608006986 */ /* 0x0007e6000c101904 */
[----:B------:R-:W-:Y:S01]  /*86220*/  IMAD.WIDE R12, R3, 0x4, R204 ;  /* 0x00000004030c7825 */ /* 0x000fe200078e02cc */
[----:B--2---:R-:W-:-:S02]  /*86230*/  ISETP.GE.AND P5, PT, R16, c[0x0][0x17c], PT ;  /* 0x00005f0010007a0c */ /* 0x004fc40003fa6270 */
[----:B------:R-:W2:Y:S04]  /*86240*/  LDL.LU R16, [R1+0x233c] ;  /* 0x00233c0001107983 */ /* 0x000ea80000300800 */
[----:B------:R1:W-:Y:S04]  /*86250*/  @P1 STG.E [R10.64], R150 ;  /* 0x000000960a001986 */ /* 0x0003e8000c101904 */
[----:B------:R1:W-:Y:S01]  /*86260*/  @P0 STG.E [R12.64], R166 ;  /* 0x000000a60c000986 */ /* 0x0003e2000c101904 */
[----:B----4-:R-:W-:-:S03]  /*86270*/  ISETP.GE.AND P0, PT, R0, c[0x0][0x17c], PT ;  /* 0x00005f0000007a0c */ /* 0x010fc60003f06270 */
[----:B------:R-:W4:Y:S01]  /*86280*/  LDL.LU R0, [R1+0x2334] ;  /* 0x0023340001007983 */ /* 0x000f220000300800 */
[----:B------:R-:W-:Y:S02]  /*86290*/  ISETP.LT.AND P4, PT, R211, c[0x0][0x178], !P3 ;  /* 0x00005e00d3007a0c */ /* 0x000fe40005f81270 */
[----:B------:R-:W-:Y:S01]  /*862a0*/  IADD3 R3, R3, c[0x0][0x198], RZ ;  /* 0x0000660003037a10 */ /* 0x000fe20007ffe0ff */
[----:B------:R-:W4:Y:S01]  /*862b0*/  LDL.LU R20, [R1+0x232c] ;  /* 0x00232c0001147983 */ /* 0x000f220000300800 */
[----:B------:R-:W-:-:S03]  /*862c0*/  ISETP.LT.AND P2, PT, R187, c[0x0][0x178], !P3 ;  /* 0x00005e00bb007a0c */ /* 0x000fc60005f41270 */
[----:B------:R-:W-:Y:S01]  /*862d0*/  IMAD.WIDE R4, R3, 0x4, R238 ;  /* 0x0000000403047825 */ /* 0x000fe200078e02ee */
[----:B------:R-:W-:Y:S02]  /*862e0*/  ISETP.LT.AND P1, PT, R251, c[0x0][0x178], !P3 ;  /* 0x00005e00fb007a0c */ /* 0x000fe40005f21270 */
[----:B------:R-:W-:Y:S02]  /*862f0*/  ISETP.LT.AND P3, PT, R250, c[0x0][0x178], !P3 ;  /* 0x00005e00fa007a0c */ /* 0x000fe40005f61270 */
[----:B------:R-:W-:Y:S01]  /*86300*/  ISETP.LT.AND P6, PT, R211, c[0x0][0x178], !P5 ;  /* 0x00005e00d3007a0c */ /* 0x000fe20006fc1270 */
[----:B------:R-:W-:Y:S01]  /*86310*/  @P4 STG.E [R4.64], R119 ;  /* 0x0000007704004986 */ /* 0x000fe2000c101904 */
[----:B------:R-:W-:Y:S02]  /*86320*/  ISETP.LT.AND P4, PT, R187, c[0x0][0x178], !P5 ;  /* 0x00005e00bb007a0c */ /* 0x000fe40006f81270 */
[C---:B------:R-:W-:Y:S01]  /*86330*/  IADD3 R19, R3.reuse, c[0x0][0x198], RZ ;  /* 0x0000660003137a10 */ /* 0x040fe20007ffe0ff */
[----:B-1----:R-:W-:-:S04]  /*86340*/  IMAD.WIDE R6, R3, 0x4, R236 ;  /* 0x0000000403067825 */ /* 0x002fc800078e02ec */
[C---:B---3--:R-:W-:Y:S01]  /*86350*/  IMAD.WIDE R8, R3.reuse, 0x4, R206 ;  /* 0x0000000403087825 */ /* 0x048fe200078e02ce */
[----:B------:R-:W-:Y:S03]  /*86360*/  @P2 STG.E [R6.64], R135 ;  /* 0x0000008706002986 */ /* 0x000fe6000c101904 */
[----:B------:R-:W-:Y:S01]  /*86370*/  IMAD.WIDE R10, R3, 0x4, R204 ;  /* 0x00000004030a7825 */ /* 0x000fe200078e02cc */
[----:B------:R1:W-:Y:S03]  /*86380*/  @P1 STG.E [R8.64], R151 ;  /* 0x0000009708001986 */ /* 0x0003e6000c101904 */
[C---:B------:R-:W-:Y:S01]  /*86390*/  IMAD.WIDE R12, R19.reuse, 0x4, R238 ;  /* 0x00000004130c7825 */ /* 0x040fe200078e02ee */
[----:B------:R3:W-:Y:S03]  /*863a0*/  @P3 STG.E [R10.64], R167 ;  /* 0x000000a70a003986 */ /* 0x0007e6000c101904 */
[----:B------:R-:W-:Y:S01]  /*863b0*/  IMAD.WIDE R14, R19, 0x4, R236 ;  /* 0x00000004130e7825 */ /* 0x000fe200078e02ec */
[----:B------:R-:W-:Y:S01]  /*863c0*/  ISETP.LT.AND P1, PT, R251, c[0x0][0x178], !P5 ;  /* 0x00005e00fb007a0c */ /* 0x000fe20006f21270 */
[----:B------:R-:W-:Y:S01]  /*863d0*/  @P6 STG.E [R12.64], R114 ;  /* 0x000000720c006986 */ /* 0x000fe2000c101904 */
[----:B------:R-:W-:-:S02]  /*863e0*/  ISETP.LT.AND P5, PT, R250, c[0x0][0x178], !P5 ;  /* 0x00005e00fa007a0c */ /* 0x000fc40006fa1270 */
[----:B------:R-:W-:Y:S01]  /*863f0*/  ISETP.LT.AND P6, PT, R211, c[0x0][0x178], !P0 ;  /* 0x00005e00d3007a0c */ /* 0x000fe200047c1270 */
[----:B------:R-:W-:Y:S01]  /*86400*/  @P4 STG.E [R14.64], R130 ;  /* 0x000000820e004986 */ /* 0x000fe2000c101904 */
[----:B------:R-:W-:Y:S02]  /*86410*/  ISETP.LT.AND P4, PT, R187, c[0x0][0x178], !P0 ;  /* 0x00005e00bb007a0c */ /* 0x000fe40004781270 */
[----:B------:R-:W-:Y:S01]  /*86420*/  IADD3 R21, R19, c[0x0][0x198], RZ ;  /* 0x0000660013157a10 */ /* 0x000fe20007ffe0ff */
[----:B------:R2:W4:Y:S01]  /*86430*/  LDS.128 R4, [R2] ;  /* 0x0000000002047984 */ /* 0x0005220000000c00 */
[----:B------:R-:W-:Y:S01]  /*86440*/  ISETP.GE.AND P2, PT, R17, c[0x0][0x17c], PT ;  /* 0x00005f0011007a0c */ /* 0x000fe20003f46270 */
[----:B-1----:R-:W-:-:S04]  /*86450*/  IMAD.WIDE R8, R19, 0x4, R204 ;  /* 0x0000000413087825 */ /* 0x002fc800078e02cc */
[----:B---3--:R-:W-:Y:S01]  /*86460*/  IMAD.WIDE R10, R21, 0x4, R238 ;  /* 0x00000004150a7825 */ /* 0x008fe200078e02ee */
[----:B--2---:R-:W-:-:S03]  /*86470*/  ISETP.GE.AND P3, PT, R16, c[0x0][0x17c], PT ;  /* 0x00005f0010007a0c */ /* 0x004fc60003f66270 */
[----:B------:R-:W-:-:S04]  /*86480*/  IMAD.WIDE R16, R19, 0x4, R206 ;  /* 0x0000000413107825 */ /* 0x000fc800078e02ce */
[----:B------:R-:W-:Y:S01]  /*86490*/  IMAD.WIDE R2, R21, 0x4, R236 ;  /* 0x0000000415027825 */ /* 0x000fe200078e02ec */
[----:B------:R1:W-:Y:S04]  /*864a0*/  @P1 STG.E [R16.64], R146 ;  /* 0x0000009210001986 */ /* 0x0003e8000c101904 */
[----:B------:R-:W-:Y:S04]  /*864b0*/  @P5 STG.E [R8.64], R162 ;  /* 0x000000a208005986 */ /* 0x000fe8000c101904 */
[----:B------:R-:W-:Y:S04]  /*864c0*/  @P6 STG.E [R10.64], R115 ;  /* 0x000000730a006986 */ /* 0x000fe8000c101904 */
[----:B------:R2:W-:Y:S01]  /*864d0*/  @P4 STG.E [R2.64], R131 ;  /* 0x0000008302004986 */ /* 0x0005e2000c101904 */
[----:B----4-:R-:W-:-:S03]  /*864e0*/  ISETP.GE.AND P4, PT, R0, c[0x0][0x17c], PT ;  /* 0x00005f0000007a0c */ /* 0x010fc60003f86270 */
[----:B------:R-:W3:Y:S01]  /*864f0*/  LDL.LU R0, [R1+0x2328] ;  /* 0x0023280001007983 */ /* 0x000ee20000300800 */
[----:B------:R-:W-:Y:S02]  /*86500*/  ISETP.LT.AND P1, PT, R251, c[0x0][0x178], !P0 ;  /* 0x00005e00fb007a0c */ /* 0x000fe40004721270 */
[----:B------:R-:W-:Y:S01]  /*86510*/  ISETP.LT.AND P0, PT, R250, c[0x0][0x178], !P0 ;  /* 0x00005e00fa007a0c */ /* 0x000fe20004701270 */
[----:B------:R-:W4:Y:S01]  /*86520*/  LDL.LU R26, [R1+0x2324] ;  /* 0x00232400011a7983 */ /* 0x000f220000300800 */
[----:B------:R-:W-:-:S04]  /*86530*/  IMAD.WIDE R12, R21, 0x4, R206 ;  /* 0x00000004150c7825 */ /* 0x000fc800078e02ce */
[----:B------:R-:W-:Y:S01]  /*86540*/  IMAD.WIDE R14, R21, 0x4, R204 ;  /* 0x00000004150e7825 */ /* 0x000fe200078e02cc */
[----:B------:R-:W-:Y:S01]  /*86550*/  ISETP.LT.AND P6, PT, R211, c[0x0][0x178], !P2 ;  /* 0x00005e00d3007a0c */ /* 0x000fe200057c1270 */
[----:B------:R-:W4:Y:S01]  /*86560*/  LDL.LU R24, [R1+0x2318] ;  /* 0x0023180001187983 */ /* 0x000f220000300800 */
[----:B------:R-:W-:-:S03]  /*86570*/  ISETP.LT.AND P5, PT, R187, c[0x0][0x178], !P2 ;  /* 0x00005e00bb007a0c */ /* 0x000fc600057a1270 */
[----:B------:R2:W-:Y:S01]  /*86580*/  @P1 STG.E [R12.64], R147 ;  /* 0x000000930c001986 */ /* 0x0005e2000c101904 */
[----:B------:R-:W-:-:S03]  /*86590*/  IADD3 R23, R21, c[0x0][0x198], RZ ;  /* 0x0000660015177a10 */ /* 0x000fc60007ffe0ff */
[----:B------:R2:W-:Y:S01]  /*865a0*/  @P0 STG.E [R14.64], R163 ;  /* 0x000000a30e000986 */ /* 0x0005e2000c101904 */
[----:B------:R-:W-:Y:S02]  /*865b0*/  ISETP.LT.AND P0, PT, R251, c[0x0][0x178], !P2 ;  /* 0x00005e00fb007a0c */ /* 0x000fe40005701270 */
[----:B------:R-:W-:Y:S02]  /*865c0*/  ISETP.LT.AND P2, PT, R250, c[0x0][0x178], !P2 ;  /* 0x00005e00fa007a0c */ /* 0x000fe40005741270 */
[----:B------:R-:W-:Y:S01]  /*865d0*/  ISETP.LT.AND P1, PT, R211, c[0x0][0x178], !P3 ;  /* 0x00005e00d3007a0c */ /* 0x000fe20005f21270 */
[C---:B-1----:R-:W-:Y:S01]  /*865e0*/  IMAD.WIDE R16, R23.reuse, 0x4, R238 ;  /* 0x0000000417107825 */ /* 0x042fe200078e02ee */
[----:B------:R-:W-:-:S03]  /*865f0*/  IADD3 R25, R23, c[0x0][0x198], RZ ;  /* 0x0000660017197a10 */ /* 0x000fc60007ffe0ff */
[C---:B------:R-:W-:Y:S01]  /*86600*/  IMAD.WIDE R18, R23.reuse, 0x4, R236 ;  /* 0x0000000417127825 */ /* 0x040fe200078e02ec */
[----:B------:R1:W-:Y:S03]  /*86610*/  @P6 STG.E [R16.64], R188 ;  /* 0x000000bc10006986 */ /* 0x0003e6000c101904 */
[C---:B--2---:R-:W-:Y:S01]  /*86620*/  IMAD.WIDE R2, R23.reuse, 0x4, R206 ;  /* 0x0000000417027825 */ /* 0x044fe200078e02ce */
[----:B------:R2:W-:Y:S03]  /*86630*/  @P5 STG.E [R18.64], R196 ;  /* 0x000000c412005986 */ /* 0x0005e6000c101904 */
[----:B------:R-:W-:Y:S01]  /*86640*/  IMAD.WIDE R12, R23, 0x4, R204 ;  /* 0x00000004170c7825 */ /* 0x000fe200078e02cc */
[----:B------:R1:W-:Y:S03]  /*86650*/  @P0 STG.E [R2.64], R212 ;  /* 0x000000d402000986 */ /* 0x0003e6000c101904 */
[----:B------:R-:W-:Y:S01]  /*86660*/  IMAD.WIDE R14, R25, 0x4, R238 ;  /* 0x00000004190e7825 */ /* 0x000fe200078e02ee */
[----:B------:R-:W-:Y:S04]  /*86670*/  @P2 STG.E [R12.64], R4 ;  /* 0x000000040c002986 */ /* 0x000fe8000c101904 */
[----:B------:R-:W-:Y:S04]  /*86680*/  @P1 STG.E [R14.64], R189 ;  /* 0x000000bd0e001986 */ /* 0x000fe8000c101904 */
[----:B------:R-:W1:Y:S01]  /*86690*/  S2R R249, SR_TID.X ;  /* 0x0000000000f97919 */ /* 0x000e620000002100 */
[----:B------:R-:W-:-:S02]  /*866a0*/  ISETP.LT.AND P5, PT, R187, c[0x0][0x178], !P3 ;  /* 0x00005e00bb007a0c */ /* 0x000fc40005fa1270 */
[----:B------:R-:W-:Y:S02]  /*866b0*/  ISETP.LT.AND P6, PT, R251, c[0x0][0x178], !P3 ;  /* 0x00005e00fb007a0c */ /* 0x000fe40005fc1270 */
[C---:B-1----:R-:W-:Y:S01]  /*866c0*/  LOP3.LUT R248, R249.reuse, 0x7f, RZ, 0xc0, !PT ;  /* 0x0000007ff9f87812 */ /* 0x042fe200078ec0ff */
[----:B------:R-:W-:Y:S01]  /*866d0*/  IMAD.SHL.U32 R249, R249, 0x400, RZ ;  /* 0x00000400f9f97824 */ /* 0x000fe200078e00ff */
[----:B---3--:R-:W-:Y:S02]  /*866e0*/  ISETP.GE.AND P1, PT, R0, c[0x0][0x17c], PT ;  /* 0x00005f0000007a0c */ /* 0x008fe40003f26270 */
[----:B------:R-:W3:Y:S02]  /*866f0*/  LDL.LU R0, [R1+0x2314] ;  /* 0x0023140001007983 */ /* 0x000ee40000300800 */
[----:B------:R-:W-:Y:S02]  /*86700*/  LOP3.LUT R249, R249, 0x1800, RZ, 0xc0, !PT ;  /* 0x00001800f9f97812 */ /* 0x000fe400078ec0ff */
[----:B------:R-:W-:Y:S01]  /*86710*/  ISETP.LT.AND P3, PT, R250, c[0x0][0x178], !P3 ;  /* 0x00005e00fa007a0c */ /* 0x000fe20005f61270 */
[----:B------:R-:W-:Y:S01]  /*86720*/  IMAD.WIDE R16, R25, 0x4, R236 ;  /* 0x0000000419107825 */ /* 0x000fe200078e02ec */
[----:B------:R-:W-:Y:S01]  /*86730*/  LEA R249, R248, R249, 0x4 ;  /* 0x000000f9f8f97211 */ /* 0x000fe200078e20ff */
[----:B------:R-:W3:Y:S03]  /*86740*/  LDL.LU R30, [R1+0x2310] ;  /* 0x00231000011e7983 */ /* 0x000ee60000300800 */
[----:B------:R-:W-:Y:S01]  /*86750*/  LOP3.LUT R249, R249, 0x20, RZ, 0x3c, !PT ;  /* 0x00000020f9f97812 */ /* 0x000fe200078e3cff */
[C---:B--2---:R-:W-:Y:S01]  /*86760*/  IMAD.WIDE R18, R25.reuse, 0x4, R206 ;  /* 0x0000000419127825 */ /* 0x044fe200078e02ce */
[----:B------:R-:W-:Y:S01]  /*86770*/  ISETP.GE.AND P0, PT, R20, c[0x0][0x17c], PT ;  /* 0x00005f0014007a0c */ /* 0x000fe20003f06270 */
[----:B------:R-:W-:Y:S04]  /*86780*/  @P5 STG.E [R16.64], R197 ;  /* 0x000000c510005986 */ /* 0x000fe8000c101904 */
[----:B------:R-:W1:Y:S01]  /*86790*/  LDS.128 R8, [R249] ;  /* 0x00000000f9087984 */ /* 0x000e620000000c00 */
[----:B------:R-:W-:Y:S01]  /*867a0*/  IMAD.WIDE R20, R25, 0x4, R204 ;  /* 0x0000000419147825 */ /* 0x000fe200078e02cc */
[----:B------:R-:W-:-:S02]  /*867b0*/  ISETP.LT.AND P2, PT, R211, c[0x0][0x178], !P4 ;  /* 0x00005e00d3007a0c */ /* 0x000fc40006741270 */
[----:B------:R-:W-:Y:S01]  /*867c0*/  @P6 STG.E [R18.64], R213 ;  /* 0x000000d512006986 */ /* 0x000fe2000c101904 */
[----:B------:R-:W-:-:S03]  /*867d0*/  ISETP.LT.AND P5, PT, R187, c[0x0][0x178], !P4 ;  /* 0x00005e00bb007a0c */ /* 0x000fc600067a1270 */
[----:B------:R2:W-:Y:S01]  /*867e0*/  @P3 STG.E [R20.64], R5 ;  /* 0x0000000514003986 */ /* 0x0005e2000c101904 */
[----:B------:R-:W-:Y:S02]  /*867f0*/  ISETP.LT.AND P3, PT, R251, c[0x0][0x178], !P4 ;  /* 0x00005e00fb007a0c */ /* 0x000fe40006761270 */
[----:B------:R-:W-:Y:S01]  /*86800*/  IADD3 R25, R25, c[0x0][0x198], RZ ;  /* 0x0000660019197a10 */ /* 0x000fe20007ffe0ff */
[----:B------:R-:W3:Y:S04]  /*86810*/  LDL.LU R28, [R1+0x230c] ;  /* 0x00230c00011c7983 */ /* 0x000ee80000300800 */
[----:B------:R-:W-:-:S04]  /*86820*/  IMAD.WIDE R2, R25, 0x4, R238 ;  /* 0x0000000419027825 */ /* 0x000fc800078e02ee */
[C---:B------:R-:W-:Y:S01]  /*86830*/  IMAD.WIDE R22, R25.reuse, 0x4, R236 ;  /* 0x0000000419167825 */ /* 0x040fe200078e02ec */
[----:B------:R1:W-:Y:S03]  /*86840*/  @P2 STG.E [R2.64], R180 ;  /* 0x000000b402002986 */ /* 0x0003e6000c101904 */
[----:B--2---:R-:W-:Y:S01]  /*86850*/  IMAD.WIDE R4, R25, 0x4, R206 ;  /* 0x0000000419047825 */ /* 0x004fe200078e02ce */
[----:B------:R-:W-:Y:S01]  /*86860*/  ISETP.LT.AND P4, PT, R250, c[0x0][0x178], !P4 ;  /* 0x00005e00fa007a0c */ /* 0x000fe20006781270 */
[----:B------:R-:W-:Y:S01]  /*86870*/  @P5 STG.E [R22.64], R192 ;  /* 0x000000c016005986 */ /* 0x000fe2000c101904 */
[----:B------:R-:W-:Y:S02]  /*86880*/  ISETP.LT.AND P6, PT, R211, c[0x0][0x178], !P0 ;  /* 0x00005e00d3007a0c */ /* 0x000fe400047c1270 */
[----:B------:R-:W-:Y:S01]  /*86890*/  ISETP.LT.AND P5, PT, R187, c[0x0][0x178], !P0 ;  /* 0x00005e00bb007a0c */ /* 0x000fe200047a1270 */
[----:B------:R2:W-:Y:S01]  /*868a0*/  @P3 STG.E [R4.64], R216 ;  /* 0x000000d804003986 */ /* 0x0005e2000c101904 */
[----:B----4-:R-:W-:-:S02]  /*868b0*/  ISETP.GE.AND P3, PT, R26, c[0x0][0x17c], PT ;  /* 0x00005f001a007a0c */ /* 0x010fc40003f66270 */
[----:B------:R-:W-:Y:S01]  /*868c0*/  ISETP.LT.AND P2, PT, R251, c[0x0][0x178], !P0 ;  /* 0x00005e00fb007a0c */ /* 0x000fe20004741270 */
[----:B------:R-:W4:Y:S01]  /*868d0*/  LDL.LU R26, [R1+0x2304] ;  /* 0x00230400011a7983 */ /* 0x000f220000300800 */
[C---:B------:R-:W-:Y:S01]  /*868e0*/  IADD3 R27, R25.reuse, c[0x0][0x198], RZ ;  /* 0x00006600191b7a10 */ /* 0x040fe20007ffe0ff */
[----:B------:R-:W-:-:S04]  /*868f0*/  IMAD.WIDE R16, R25, 0x4, R204 ;  /* 0x0000000419107825 */ /* 0x000fc800078e02cc */
[C---:B------:R-:W-:Y:S01]  /*86900*/  IMAD.WIDE R18, R27.reuse, 0x4, R238 ;  /* 0x000000041b127825 */ /* 0x040fe200078e02ee */
[----:B-1----:R-:W-:Y:S03]  /*86910*/  @P4 STG.E [R16.64], R8 ;  /* 0x0000000810004986 */ /* 0x002fe6000c101904 */
[C---:B------:R-:W-:Y:S01]  /*86920*/  IMAD.WIDE R2, R27.reuse, 0x4, R236 ;  /* 0x000000041b027825 */ /* 0x040fe200078e02ec */
[----:B------:R-:W-:Y:S03]  /*86930*/  @P6 STG.E [R18.64], R181 ;  /* 0x000000b512006986 */ /* 0x000fe6000c101904 */
[----:B------:R-:W-:Y:S01]  /*86940*/  IMAD.WIDE R20, R27, 0x4, R206 ;  /* 0x000000041b147825 */ /* 0x000fe200078e02ce */
[----:B------:R-:W-:Y:S01]  /*86950*/  ISETP.LT.AND P0, PT, R250, c[0x0][0x178], !P0 ;  /* 0x00005e00fa007a0c */ /* 0x000fe20004701270 */
[----:B------:R1:W-:Y:S01]  /*86960*/  @P5 STG.E [R2.64], R193 ;  /* 0x000000c102005986 */ /* 0x0003e2000c101904 */
[----:B------:R-:W-:-:S02]  /*86970*/  ISETP.LT.AND P6, PT, R211, c[0x0][0x178], !P1 ;  /* 0x00005e00d3007a0c */ /* 0x000fc40004fc1270 */
[----:B------:R-:W-:Y:S01]  /*86980*/  ISETP.LT.AND P4, PT, R187, c[0x0][0x178], !P1 ;  /* 0x00005e00bb007a0c */ /* 0x000fe20004f81270 */
[----:B------:R1:W-:Y:S01]  /*86990*/  @P2 STG.E [R20.64], R217 ;  /* 0x000000d914002986 */ /* 0x0003e2000c101904 */
[----:B------:R-:W-:Y:S02]  /*869a0*/  ISETP.LT.AND P2, PT, R251, c[0x0][0x178], !P1 ;  /* 0x00005e00fb007a0c */ /* 0x000fe40004f41270 */
[C---:B------:R-:W-:Y:S01]  /*869b0*/  IADD3 R29, R27.reuse, c[0x0][0x198], RZ ;  /* 0x000066001b1d7a10 */ /* 0x040fe20007ffe0ff */
[----:B--2---:R-:W-:Y:S01]  /*869c0*/  IMAD.WIDE R4, R27, 0x4, R204 ;  /* 0x000000041b047825 */ /* 0x004fe200078e02cc */
[----:B------:R-:W-:Y:S01]  /*869d0*/  ISETP.GE.AND P5, PT, R24, c[0x0][0x17c], PT ;  /* 0x00005f0018007a0c */ /* 0x000fe20003fa6270 */
[----:B------:R-:W2:Y:S02]  /*869e0*/  S2R R249, SR_TID.X ;  /* 0x0000000000f97919 */ /* 0x000ea40000002100 */
[C---:B------:R-:W-:Y:S02]  /*869f0*/  IMAD.WIDE R22, R29.reuse, 0x4, R238 ;  /* 0x000000041d167825 */ /* 0x040fe400078e02ee */
[----:B------:R-:W-:Y:S02]  /*86a00*/  LDS.128 R16, [R252] ;  /* 0x00000000fc107984 */ /* 0x000fe40000000c00 */
[----:B------:R-:W-:-:S02]  /*86a10*/  IMAD.WIDE R24, R29, 0x4, R236 ;  /* 0x000000041d187825 */ /* 0x000fc400078e02ec */
[----:B------:R2:W-:Y:S02]  /*86a20*/  @P0 STG.E [R4.64], R9 ;  /* 0x0000000904000986 */ /* 0x0005e4000c101904 */
[----:B-1----:R-:W-:Y:S02]  /*86a30*/  IMAD.WIDE R2, R29, 0x4, R206 ;  /* 0x000000041d027825 */ /* 0x002fe400078e02ce */
[----:B------:R1:W-:Y:S04]  /*86a40*/  @P6 STG.E [R22.64], R176 ;  /* 0x000000b016006986 */ /* 0x0003e8000c101904 */
[----:B------:R-:W-:Y:S04]  /*86a50*/  @P4 STG.E [R24.64], R200 ;  /* 0x000000c818004986 */ /* 0x000fe8000c101904 */
[----:B------:R1:W-:Y:S01]  /*86a60*/  @P2 STG.E [R2.64], R220 ;  /* 0x000000dc02002986 */ /* 0x0003e2000c101904 */
[C---:B--2---:R-:W-:Y:S01]  /*86a70*/  LOP3.LUT R248, R249.reuse, 0x7f, RZ, 0xc0, !PT ;  /* 0x0000007ff9f87812 */ /* 0x044fe200078ec0ff */
[----:B------:R-:W-:-:S05]  /*86a80*/  IMAD.SHL.U32 R249, R249, 0x400, RZ ;  /* 0x00000400f9f97824 */ /* 0x000fca00078e00ff */
[----:B------:R-:W-:Y:S02]  /*86a90*/  LOP3.LUT R249, R249, 0x1800, RZ, 0xc0, !PT ;  /* 0x00001800f9f97812 */ /* 0x000fe400078ec0ff */
[----:B---3--:R-:W-:Y:S02]  /*86aa0*/  ISETP.GE.AND P2, PT, R0, c[0x0][0x17c], PT ;  /* 0x00005f0000007a0c */ /* 0x008fe40003f46270 */
[----:B------:R-:W2:Y:S01]  /*86ab0*/  LDL.LU R0, [R1+0x2300] ;  /* 0x0023000001007983 */ /* 0x000ea20000300800 */
[----:B------:R-:W-:-:S04]  /*86ac0*/  LEA R249, R248, R249, 0x4 ;  /* 0x000000f9f8f97211 */ /* 0x000fc800078e20ff */
[----:B------:R-:W-:-:S05]  /*86ad0*/  LOP3.LUT R249, R249, 0x40, RZ, 0x3c, !PT ;  /* 0x00000040f9f97812 */ /* 0x000fca00078e3cff */
[----:B------:R-:W3:Y:S01]  /*86ae0*/  LDS.128 R12, [R249] ;  /* 0x00000000f90c7984 */ /* 0x000ee20000000c00 */
[----:B------:R-:W-:Y:S02]  /*86af0*/  ISETP.LT.AND P1, PT, R250, c[0x0][0x178], !P1 ;  /* 0x00005e00fa007a0c */ /* 0x000fe40004f21270 */
[----:B------:R-:W-:Y:S01]  /*86b00*/  ISETP.LT.AND P4, PT, R211, c[0x0][0x178], !P3 ;  /* 0x00005e00d3007a0c */ /* 0x000fe20005f81270 */
[C---:B------:R-:W-:Y:S01]  /*86b10*/  IMAD.WIDE R20, R29.reuse, 0x4, R204 ;  /* 0x000000041d147825 */ /* 0x040fe200078e02cc */
[----:B------:R-:W-:Y:S02]  /*86b20*/  IADD3 R29, R29, c[0x0][0x198], RZ ;  /* 0x000066001d1d7a10 */ /* 0x000fe40007ffe0ff */
[----:B------:R-:W-:-:S03]  /*86b30*/  ISETP.LT.AND P6, PT, R187, c[0x0][0x178], !P3 ;  /* 0x00005e00bb007a0c */ /* 0x000fc60005fc1270 */
[----:B------:R-:W-:Y:S01]  /*86b40*/  IMAD.WIDE R4, R29, 0x4, R238 ;  /* 0x000000041d047825 */ /* 0x000fe200078e02ee */
[----:B------:R-:W-:Y:S02]  /*86b50*/  ISETP.LT.AND P0, PT, R251, c[0x0][0x178], !P3 ;  /* 0x00005e00fb007a0c */ /* 0x000fe40005f01270 */
[----:B------:R-:W-:Y:S02]  /*86b60*/  ISETP.LT.AND P3, PT, R250, c[0x0][0x178], !P3 ;  /* 0x00005e00fa007a0c */ /* 0x000fe40005f61270 */
[C---:B------:R-:W-:Y:S01]  /*86b70*/  IADD3 R27, R29.reuse, c[0x0][0x198], RZ ;  /* 0x000066001d1b7a10 */ /* 0x040fe20007ffe0ff */
[----:B------:R-:W-:-:S04]  /*86b80*/  IMAD.WIDE R8, R29, 0x4, R236 ;  /* 0x000000041d087825 */ /* 0x000fc800078e02ec */
[----:B-1----:R-:W-:-:S04]  /*86b90*/  IMAD.WIDE R22, R29, 0x4, R206 ;  /* 0x000000041d167825 */ /* 0x002fc800078e02ce */
[----:B------:R-:W-:-:S04]  /*86ba0*/  IMAD.WIDE R2, R29, 0x4, R204 ;  /* 0x000000041d027825 */ /* 0x000fc800078e02cc */
[----:B------:R-:W-:Y:S01]  /*86bb0*/  IMAD.WIDE R24, R27, 0x4, R236 ;  /* 0x000000041b187825 */ /* 0x000fe200078e02ec */
[----:B---3--:R1:W-:Y:S01]  /*86bc0*/  @P1 STG.E [R20.64], R12 ;  /* 0x0000000c14001986 */ /* 0x0083e2000c101904 */
[----:B------:R-:W-:-:S03]  /*86bd0*/  ISETP.LT.AND P1, PT, R211, c[0x0][0x178], !P5 ;  /* 0x00005e00d3007a0c */ /* 0x000fc60006f21270 */
[----:B------:R3:W-:Y:S01]  /*86be0*/  @P4 STG.E [R4.64], R177 ;  /* 0x000000b104004986 */ /* 0x0007e2000c101904 */
[----:B------:R-:W-:-:S03]  /*86bf0*/  ISETP.LT.AND P4, PT, R187, c[0x0][0x178], !P5 ;  /* 0x00005e00bb007a0c */ /* 0x000fc60006f81270 */
[----:B------:R3:W-:Y:S01]  /*86c00*/  @P6 STG.E [R8.64], R201 ;  /* 0x000000c908006986 */ /* 0x0007e2000c101904 */
[----:B-1----:R-:W-:-:S03]  /*86c10*/  IMAD.WIDE R20, R27, 0x4, R238 ;  /* 0x000000041b147825 */ /* 0x002fc600078e02ee */
[----:B------:R1:W-:Y:S01]  /*86c20*/  @P0 STG.E [R22.64], R221 ;  /* 0x000000dd16000986 */ /* 0x0003e2000c101904 */
[----:B------:R-:W-:Y:S02]  /*86c30*/  ISETP.LT.AND P0, PT, R251, c[0x0][0x178], !P5 ;  /* 0x00005e00fb007a0c */ /* 0x000fe40006f01270 */
[----:B------:R-:W-:Y:S01]  /*86c40*/  ISETP.LT.AND P5, PT, R250, c[0x0][0x178], !P5 ;  /* 0x00005e00fa007a0c */ /* 0x000fe20006fa1270 */
[----:B------:R1:W-:Y:S01]  /*86c50*/  @P3 STG.E [R2.64], R13 ;  /* 0x0000000d02003986 */ /* 0x0003e2000c101904 */
[----:B------:R-:W-:-:S03]  /*86c60*/  ISETP.LT.AND P6, PT, R211, c[0x0][0x178], !P2 ;  /* 0x00005e00d3007a0c */ /* 0x000fc600057c1270 */
[----:B------:R-:W-:Y:S01]  /*86c70*/  @P1 STG.E [R20.64], R184 ;  /* 0x000000b814001986 */ /* 0x000fe2000c101904 */
[----:B------:R-:W-:-:S03]  /*86c80*/  ISETP.LT.AND P3, PT, R251, c[0x0][0x178], !P2 ;  /* 0x00005e00fb007a0c */ /* 0x000fc60005761270 */
[----:B------:R1:W-:Y:S01]  /*86c90*/  @P4 STG.E [R24.64], R208 ;  /* 0x000000d018004986 */ /* 0x0003e2000c101904 */
[----:B------:R-:W-:Y:S02]  /*86ca0*/  ISETP.LT.AND P4, PT, R187, c[0x0][0x178], !P2 ;  /* 0x00005e00bb007a0c */ /* 0x000fe40005781270 */
[C---:B------:R-:W-:Y:S01]  /*86cb0*/  IADD3 R29, R27.reuse, c[0x0][0x198], RZ ;  /* 0x000066001b1d7a10 */ /* 0x040fe20007ffe0ff */
[----:B---3--:R-:W-:-:S04]  /*86cc0*/  IMAD.WIDE R4, R27, 0x4, R206 ;  /* 0x000000041b047825 */ /* 0x008fc800078e02ce */
[----:B------:R-:W-:Y:S01]  /*86cd0*/  IMAD.WIDE R8, R27, 0x4, R204 ;  /* 0x000000041b087825 */ /* 0x000fe200078e02cc */
[----:B------:R3:W-:Y:S03]  /*86ce0*/  @P0 STG.E [R4.64], R224 ;  /* 0x000000e004000986 */ /* 0x0007e6000c101904 */
[----:B-1----:R-:W-:Y:S01]  /*86cf0*/  IMAD.WIDE R22, R29, 0x4, R238 ;  /* 0x000000041d167825 */ /* 0x002fe200078e02ee */
[----:B------:R-:W-:-:S03]  /*86d00*/  ISETP.GE.AND P1, PT, R30, c[0x0][0x17c], PT ;  /* 0x00005f001e007a0c */ /* 0x000fc60003f26270 */
[C---:B------:R-:W-:Y:S01]  /*86d10*/  IMAD.WIDE R2, R29.reuse, 0x4, R236 ;  /* 0x000000041d027825 */ /* 0x040fe200078e02ec */
[----:B------:R-:W-:Y:S03]  /*86d20*/  @P5 STG.E [R8.64], R16 ;  /* 0x0000001008005986 */ /* 0x000fe6000c101904 */
[----:B------:R-:W-:Y:S01]  /*86d30*/  IMAD.WIDE R12, R29, 0x4, R206 ;  /* 0x000000041d0c7825 */ /* 0x000fe200078e02ce */
[----:B------:R1:W-:Y:S01]  /*86d40*/  @P6 STG.E [R22.64], R185 ;  /* 0x000000b916006986 */ /* 0x0003e2000c101904 */
[----:B------:R-:W-:-:S03]  /*86d50*/  ISETP.LT.AND P6, PT, R211, c[0x0][0x178], !P1 ;  /* 0x00005e00d3007a0c */ /* 0x000fc60004fc1270 */
[----:B------:R1:W-:Y:S01]  /*86d60*/  @P4 STG.E [R2.64], R209 ;  /* 0x000000d102004986 */ /* 0x0003e2000c101904 */
[----:B------:R-:W-:Y:S02]  /*86d70*/  ISETP.LT.AND P5, PT, R187, c[0x0][0x178], !P1 ;  /* 0x00005e00bb007a0c */ /* 0x000fe40004fa1270 */
[----:B------:R-:W-:Y:S01]  /*86d80*/  ISETP.LT.AND P4, PT, R250, c[0x0][0x178], !P1 ;  /* 0x00005e00fa007a0c */ /* 0x000fe20004f81270 */
[----:B------:R1:W-:Y:S01]  /*86d90*/  @P3 STG.E [R12.64], R225 ;  /* 0x000000e10c003986 */ /* 0x0003e2000c101904 */
[----:B------:R-:W-:Y:S02]  /*86da0*/  ISETP.LT.AND P3, PT, R251, c[0x0][0x178], !P1 ;  /* 0x00005e00fb007a0c */ /* 0x000fe40004f61270 */
[----:B----4-:R-:W-:Y:S02]  /*86db0*/  ISETP.GE.AND P1, PT, R26, c[0x0][0x17c], PT ;  /* 0x00005f001a007a0c */ /* 0x010fe40003f26270 */
[----:B------:R-:W4:Y:S01]  /*86dc0*/  LDL.LU R26, [R1+0x22f8] ;  /* 0x0022f800011a7983 */ /* 0x000f220000300800 */
[----:B------:R-:W-:-:S02]  /*86dd0*/  ISETP.LT.AND P2, PT, R250, c[0x0][0x178], !P2 ;  /* 0x00005e00fa007a0c */ /* 0x000fc40005741270 */
[C---:B------:R-:W-:Y:S01]  /*86de0*/  IADD3 R25, R29.reuse, c[0x0][0x198], RZ ;  /* 0x000066001d197a10 */ /* 0x040fe20007ffe0ff */
[----:B------:R-:W4:Y:S01]  /*86df0*/  LDL.LU R24, [R1+0x22f4] ;  /* 0x0022f40001187983 */ /* 0x000f220000300800 */
[----:B---3--:R-:W-:-:S03]  /*86e00*/  IMAD.WIDE R4, R29, 0x4, R204 ;  /* 0x000000041d047825 */ /* 0x008fc600078e02cc */
[----:B-1----:R-:W3:Y:S01]  /*86e10*/  LDL.LU R22, [R1+0x22e8] ;  /* 0x0022e80001167983 */ /* 0x002ee20000300800 */
[----:B------:R-:W-:-:S04]  /*86e20*/  IMAD.WIDE R8, R25, 0x4, R238 ;  /* 0x0000000419087825 */ /* 0x000fc800078e02ee */
[C---:B------:R-:W-:Y:S01]  /*86e30*/  IMAD.WIDE R20, R25.reuse, 0x4, R236 ;  /* 0x0000000419147825 */ /* 0x040fe200078e02ec */
[----:B------:R1:W-:Y:S03]  /*86e40*/  @P2 STG.E [R4.64], R17 ;  /* 0x0000001104002986 */ /* 0x0003e6000c101904 */
[----:B------:R-:W-:Y:S01]  /*86e50*/  IMAD.WIDE R2, R25, 0x4, R206 ;  /* 0x0000000419027825 */ /* 0x000fe200078e02ce */
[----:B------:R1:W-:Y:S04]  /*86e60*/  @P6 STG.E [R8.64], R190 ;  /* 0x000000be08006986 */ /* 0x0003e8000c101904 */
[----:B------:R-:W-:Y:S04]  /*86e70*/  @P5 STG.E [R20.64], R198 ;  /* 0x000000c614005986 */ /* 0x000fe8000c101904 */
[----:B------:R1:W-:Y:S01]  /*86e80*/  @P3 STG.E [R2.64], R214 ;  /* 0x000000d602003986 */ /* 0x0003e2000c101904 */
[----:B--2---:R-:W-:-:S03]  /*86e90*/  ISETP.GE.AND P3, PT, R0, c[0x0][0x17c], PT ;  /* 0x00005f0000007a0c */ /* 0x004fc60003f66270 */
[----:B------:R-:W2:Y:S01]  /*86ea0*/  LDL.LU R0, [R1+0x22e4] ;  /* 0x0022e40001007983 */ /* 0x000ea20000300800 */
[----:B------:R-:W-:Y:S01]  /*86eb0*/  ISETP.GE.AND P0, PT, R28, c[0x0][0x17c], PT ;  /* 0x00005f001c007a0c */ /* 0x000fe20003f06270 */
[----:B------:R-:W-:-:S03]  /*86ec0*/  IMAD.WIDE R12, R25, 0x4, R204 ;  /* 0x00000004190c7825 */ /* 0x000fc600078e02cc */
[----:B------:R-:W-:Y:S02]  /*86ed0*/  ISETP.LT.AND P5, PT, R211, c[0x0][0x178], !P0 ;  /* 0x00005e00d3007a0c */ /* 0x000fe400047a1270 */
        /* <DEDUP_REMOVED lines=9> */
[C---:B------:R-:W-:Y:S01]  /*86f70*/  IMAD.WIDE R8, R25.reuse, 0x4, R236 ;  /* 0x0000000419087825 */ /* 0x040fe200078e02ec */
        /* <DEDUP_REMOVED lines=11> */
[----:B------:R-:W-:Y:S01]  /*87030*/  @P4 STG.E [R12.64], R182 ;  /* 0x000000b60c004986 */ /* 0x000fe2000c101904 */
[----:B------:R-:W-:-:S03]  /*87040*/  IADD3 R25, R23, c[0x0][0x198], RZ ;  /* 0x0000660017197a10 */ /* 0x000fc60007ffe0ff */
[----:B------:R1:W-:Y:S01]  /*87050*/  @P5 STG.E [R20.64], R194 ;  /* 0x000000c214005986 */ /* 0x0003e2000c101904 */
[----:B------:R-:W-:Y:S01]  /*87060*/  ISETP.LT.AND P5, PT, R187, c[0x0][0x178], !P3 ;  /* 0x00005e00bb007a0c */ /* 0x000fe20005fa1270 */
[----:B------:R-:W-:-:S04]  /*87070*/  IMAD.WIDE R4, R23, 0x4, R206 ;  /* 0x0000000417047825 */ /* 0x000fc800078e02ce */
[----:B------:R-:W-:Y:S01]  /*87080*/  IMAD.WIDE R8, R23, 0x4, R204 ;  /* 0x0000000417087825 */ /* 0x000fe200078e02cc */
[----:B------:R1:W-:Y:S03]  /*87090*/  @P2 STG.E [R4.64], R218 ;  /* 0x000000da04002986 */ /* 0x0003e6000c101904 */
[----:B------:R-:W-:Y:S01]  /*870a0*/  IMAD.WIDE R16, R25, 0x4, R238 ;  /* 0x0000000419107825 */ /* 0x000fe200078e02ee */
[----:B------:R-:W-:Y:S01]  /*870b0*/  ISETP.LT.AND P4, PT, R251, c[0x0][0x178], !P3 ;  /* 0x00005e00fb007a0c */ /* 0x000fe20005f81270 */
[----:B------:R1:W-:Y:S02]  /*870c0*/  @P1 STG.E [R8.64], R10 ;  /* 0x0000000a08001986 */ /* 0x0003e4000c101904 */
[C---:B-1----:R-:W-:Y:S01]  /*870d0*/  IMAD.WIDE R2, R25.reuse, 0x4, R236 ;  /* 0x0000000419027825 */ /* 0x042fe200078e02ec */
[----:B------:R-:W-:Y:S01]  /*870e0*/  ISETP.LT.AND P3, PT, R250, c[0x0][0x178], !P3 ;  /* 0x00005e00fa007a0c */ /* 0x000fe20005f61270 */
[----:B------:R-:W-:Y:S01]  /*870f0*/  @P6 STG.E [R16.64], R183 ;  /* 0x000000b710006986 */ /* 0x000fe2000c101904 */
[----:B------:R-:W-:-:S03]  /*87100*/  IADD3 R21, R25, c[0x0][0x198], RZ ;  /* 0x0000660019157a10 */ /* 0x000fc60007ffe0ff */
[----:B------:R1:W-:Y:S01]  /*87110*/  @P5 STG.E [R2.64], R195 ;  /* 0x000000c302005986 */ /* 0x0003e2000c101904 */
[----:B------:R-:W-:-:S04]  /*87120*/  IMAD.WIDE R6, R25, 0x4, R206 ;  /* 0x0000000419067825 */ /* 0x000fc800078e02ce */
[----:B------:R-:W-:Y:S01]  /*87130*/  IMAD.WIDE R4, R25, 0x4, R204 ;  /* 0x0000000419047825 */ /* 0x000fe200078e02cc */
[----:B------:R3:W-:Y:S03]  /*87140*/  @P4 STG.E [R6.64], R219 ;  /* 0x000000db06004986 */ /* 0x0007e6000c101904 */
[C---:B------:R-:W-:Y:S01]  /*87150*/  IMAD.WIDE R8, R21.reuse, 0x4, R238 ;  /* 0x0000000415087825 */ /* 0x040fe200078e02ee */
[----:B------:R3:W-:Y:S03]  /*87160*/  @P3 STG.E [R4.64], R11 ;  /* 0x0000000b04003986 */ /* 0x0007e6000c101904 */
[----:B------:R-:W-:-:S04]  /*87170*/  IMAD.WIDE R12, R21, 0x4, R236 ;  /* 0x00000004150c7825 */ /* 0x000fc800078e02ec */
[C---:B-1----:R-:W-:Y:S01]  /*87180*/  IMAD.WIDE R2, R21.reuse, 0x4, R206 ;  /* 0x0000000415027825 */ /* 0x042fe200078e02ce */
[----:B------:R-:W-:Y:S02]  /*87190*/  IADD3 R17, R21, c[0x0][0x198], RZ ;  /* 0x0000660015117a10 */ /* 0x000fe40007ffe0ff */
[----:B----4-:R-:W-:-:S04]  /*871a0*/  ISETP.GE.AND P0, PT, R26, c[0x0][0x17c], PT ;  /* 0x00005f001a007a0c */ /* 0x010fc80003f06270 */
[----:B------:R-:W-:Y:S02]  /*871b0*/  ISETP.LT.AND P6, PT, R211, c[0x0][0x178], !P0 ;  /* 0x00005e00d3007a0c */ /* 0x000fe400047c1270 */
[----:B------:R-:W-:Y:S02]  /*871c0*/  ISETP.LT.AND P2, PT, R187, c[0x0][0x178], !P0 ;  /* 0x00005e00bb007a0c */ /* 0x000fe40004741270 */
[----:B------:R-:W-:Y:S02]  /*871d0*/  ISETP.LT.AND P5, PT, R251, c[0x0][0x178], !P0 ;  /* 0x00005e00fb007a0c */ /* 0x000fe400047a1270 */
[----:B------:R-:W-:Y:S02]  /*871e0*/  ISETP.GE.AND P1, PT, R24, c[0x0][0x17c], PT ;  /* 0x00005f0018007a0c */ /* 0x000fe40003f26270 */
[----:B------:R-:W-:Y:S02]  /*871f0*/  ISETP.LT.AND P0, PT, R250, c[0x0][0x178], !P0 ;  /* 0x00005e00fa007a0c */ /* 0x000fe40004701270 */
[----:B------:R-:W-:-:S03]  /*87200*/  ISETP.LT.AND P3, PT, R211, c[0x0][0x178], !P1 ;  /* 0x00005e00d3007a0c */ /* 0x000fc60004f61270 */
[----:B------:R1:W-:Y:S01]  /*87210*/  @P6 STG.E [R8.64], R178 ;  /* 0x000000b208006986 */ /* 0x0003e2000c101904 */
[----:B------:R-:W-:-:S03]  /*87220*/  ISETP.LT.AND P6, PT, R187, c[0x0][0x178], !P1 ;  /* 0x00005e00bb007a0c */ /* 0x000fc60004fc1270 */
[----:B------:R-:W-:Y:S04]  /*87230*/  @P2 STG.E [R12.64], R202 ;  /* 0x000000ca0c002986 */ /* 0x000fe8000c101904 */
[----:B------:R4:W-:Y:S01]  /*87240*/  @P5 STG.E [R2.64], R222 ;  /* 0x000000de02005986 */ /* 0x0009e2000c101904 */
[----:B------:R-:W-:Y:S01]  /*87250*/  ISETP.LT.AND P5, PT, R251, c[0x0][0x178], !P1 ;  /* 0x00005e00fb007a0c */ /* 0x000fe20004fa1270 */
[----:B---3--:R-:W-:Y:S01]  /*87260*/  IMAD.WIDE R6, R21, 0x4, R204 ;  /* 0x0000000415067825 */ /* 0x008fe200078e02cc */
[----:B------:R-:W-:-:S03]  /*87270*/  ISETP.GE.AND P4, PT, R22, c[0x0][0x17c], PT ;  /* 0x00005f0016007a0c */ /* 0x000fc60003f86270 */
[C---:B------:R-:W-:Y:S01]  /*87280*/  IMAD.WIDE R4, R17.reuse, 0x4, R238 ;  /* 0x0000000411047825 */ /* 0x040fe200078e02ee */
[----:B------:R-:W-:Y:S03]  /*87290*/  @P0 STG.E [R6.64], R14 ;  /* 0x0000000e06000986 */ /* 0x000fe6000c101904 */
[C---:B-1----:R-:W-:Y:S01]  /*872a0*/  IMAD.WIDE R8, R17.reuse, 0x4, R236 ;  /* 0x0000000411087825 */ /* 0x042fe200078e02ec */
[----:B------:R1:W-:Y:S03]  /*872b0*/  @P3 STG.E [R4.64], R179 ;  /* 0x000000b304003986 */ /* 0x0003e6000c101904 */
[----:B------:R-:W-:Y:S01]  /*872c0*/  IMAD.WIDE R10, R17, 0x4, R206 ;  /* 0x00000004110a7825 */ /* 0x000fe200078e02ce */
[----:B------:R3:W-:Y:S01]  /*872d0*/  @P6 STG.E [R8.64], R203 ;  /* 0x000000cb08006986 */ /* 0x0007e2000c101904 */
[----:B------:R-:W-:-:S03]  /*872e0*/  ISETP.LT.AND P0, PT, R211, c[0x0][0x178], !P4 ;  /* 0x00005e00d3007a0c */ /* 0x000fc60006701270 */
[----:B------:R1:W-:Y:S01]  /*872f0*/  @P5 STG.E [R10.64], R223 ;  /* 0x000000df0a005986 */ /* 0x0003e2000c101904 */
[----:B------:R-:W-:Y:S02]  /*87300*/  ISETP.LT.AND P5, PT, R187, c[0x0][0x178], !P4 ;  /* 0x00005e00bb007a0c */ /* 0x000fe400067a1270 */
[----:B--2---:R-:W-:-:S04]  /*87310*/  ISETP.GE.AND P2, PT, R0, c[0x0][0x17c], PT ;  /* 0x00005f0000007a0c */ /* 0x004fc80003f46270 */
[----:B------:R-:W-:Y:S02]  /*87320*/  ISETP.LT.AND P3, PT, R211, c[0x0][0x178], !P2 ;  /* 0x00005e00d3007a0c */ /* 0x000fe40005761270 */
[----:B------:R-:W2:Y:S01]  /*87330*/  LDL.LU R211, [R1+0x23cc] ;  /* 0x0023cc0001d37983 */ /* 0x000ea20000300800 */
[----:B------:R-:W-:-:S03]  /*87340*/  ISETP.LT.AND P6, PT, R187, c[0x0][0x178], !P2 ;  /* 0x00005e00bb007a0c */ /* 0x000fc600057c1270 */
[----:B------:R-:W2:Y:S01]  /*87350*/  LDL.LU R187, [R1+0x23c8] ;  /* 0x0023c80001bb7983 */ /* 0x000ea20000300800 */
[----:B------:R-:W-:Y:S02]  /*87360*/  ISETP.LT.AND P1, PT, R250, c[0x0][0x178], !P1 ;  /* 0x00005e00fa007a0c */ /* 0x000fe40004f21270 */
[C---:B------:R-:W-:Y:S01]  /*87370*/  IADD3 R21, R17.reuse, c[0x0][0x198], RZ ;  /* 0x0000660011157a10 */ /* 0x040fe20007ffe0ff */
[----:B----4-:R-:W-:-:S04]  /*87380*/  IMAD.WIDE R2, R17, 0x4, R204 ;  /* 0x0000000411027825 */ /* 0x010fc800078e02cc */
[----:B------:R-:W-:-:S06]  /*87390*/  IMAD.WIDE R12, R21, 0x4, R238 ;  /* 0x00000004150c7825 */ /* 0x000fcc00078e02ee */
[----:B------:R4:W-:Y:S04]  /*873a0*/  @P1 STG.E [R2.64], R15 ;  /* 0x0000000f02001986 */ /* 0x0009e8000c101904 */
[----:B------:R4:W-:Y:S01]  /*873b0*/  @P0 STG.E [R12.64], R186 ;  /* 0x000000ba0c000986 */ /* 0x0009e2000c101904 */
[C---:B------:R-:W-:Y:S02]  /*873c0*/  ISETP.LT.AND P0, PT, R251.reuse, c[0x0][0x178], !P4 ;  /* 0x00005e00fb007a0c */ /* 0x040fe40006701270 */
[----:B------:R-:W-:Y:S02]  /*873d0*/  ISETP.LT.AND P4, PT, R250, c[0x0][0x178], !P4 ;  /* 0x00005e00fa007a0c */ /* 0x000fe40006781270 */
[----:B------:R-:W-:Y:S02]  /*873e0*/  ISETP.LT.AND P1, PT, R251, c[0x0][0x178], !P2 ;  /* 0x00005e00fb007a0c */ /* 0x000fe40005721270 */
[----:B------:R-:W-:-:S02]  /*873f0*/  IADD3 R17, R21, c[0x0][0x198], RZ ;  /* 0x0000660015117a10 */ /* 0x000fc40007ffe0ff */
[----:B------:R-:W-:Y:S01]  /*87400*/  ISETP.LT.AND P2, PT, R250, c[0x0][0x178], !P2 ;  /* 0x00005e00fa007a0c */ /* 0x000fe20005741270 */
[----:B-1----:R-:W-:-:S04]  /*87410*/  IMAD.WIDE R4, R21, 0x4, R236 ;  /* 0x0000000415047825 */ /* 0x002fc800078e02ec */
[C---:B------:R-:W-:Y:S01]  /*87420*/  IMAD.WIDE R6, R21.reuse, 0x4, R206 ;  /* 0x0000000415067825 */ /* 0x040fe200078e02ce */
[----:B------:R4:W-:Y:S03]  /*87430*/  @P5 STG.E [R4.64], R210 ;  /* 0x000000d204005986 */ /* 0x0009e6000c101904 */
[----:B---3--:R-:W-:Y:S01]  /*87440*/  IMAD.WIDE R8, R21, 0x4, R204 ;  /* 0x0000000415087825 */ /* 0x008fe200078e02cc */
[----:B------:R4:W-:Y:S03]  /*87450*/  @P0 STG.E [R6.64], R226 ;  /* 0x000000e206000986 */ /* 0x0009e6000c101904 */
[C---:B------:R-:W-:Y:S01]  /*87460*/  IMAD.WIDE R238, R17.reuse, 0x4, R238 ;  /* 0x0000000411ee7825 */ /* 0x040fe200078e02ee */
[----:B------:R4:W-:Y:S03]  /*87470*/  @P4 STG.E [R8.64], R18 ;  /* 0x0000001208004986 */ /* 0x0009e6000c101904 */
[----:B------:R-:W-:-:S04]  /*87480*/  IMAD.WIDE R236, R17, 0x4, R236 ;  /* 0x0000000411ec7825 */ /* 0x000fc800078e02ec */
[----:B------:R-:W-:-:S04]  /*87490*/  IMAD.WIDE R206, R17, 0x4, R206 ;  /* 0x0000000411ce7825 */ /* 0x000fc800078e02ce */
[----:B------:R-:W-:Y:S01]  /*874a0*/  IMAD.WIDE R204, R17, 0x4, R204 ;  /* 0x0000000411cc7825 */ /* 0x000fe200078e02cc */
[----:B--2---:R4:W-:Y:S04]  /*874b0*/  @P3 STG.E [R238.64], R187 ;  /* 0x000000bbee003986 */ /* 0x0049e8000c101904 */
[----:B------:R4:W-:Y:S04]  /*874c0*/  @P6 STG.E [R236.64], R211 ;  /* 0x000000d3ec006986 */ /* 0x0009e8000c101904 */
[----:B------:R4:W-:Y:S01]  /*874d0*/  @P1 STG.E [R206.64], R227 ;  /* 0x000000e3ce001986 */ /* 0x0009e2000c101904 */
[----:B------:R-:W-:Y:S05]  /*874e0*/  @!P2 EXIT ;  /* 0x000000000000a94d */ /* 0x000fea0003800000 */
[----:B------:R-:W-:Y:S01]  /*874f0*/  STG.E [R204.64], R19 ;  /* 0x00000013cc007986 */ /* 0x000fe2000c101904 */
[----:B------:R-:W-:Y:S05]  /*87500*/  EXIT ;  /* 0x000000000000794d */ /* 0x000fea0003800000 */
.L_x_2:
[----:B------:R-:W-:-:S00]  /*87510*/  BRA `(.L_x_2) ;  /* 0xfffffff000007947 */ /* 0x000fc0000383ffff */
[----:B------:R-:W-:-:S00]  /*87520*/  NOP ;  /* 0x0000000000007918 */ /* 0x000fc00000000000 */
        /* <DEDUP_REMOVED lines=13> */
.L_x_3:


//--------------------- .nv.shared.matmul_kernel  --------------------------
	.section	.nv.shared.matmul_kernel,"aw",@nobits
	.sectionflags	@""
	.align	16
